def matmul_kernel(
    a_ptr,
    b_ptr,
    c_ptr,
    M,
    N,
    K,
    stride_am,
    stride_ak,
    stride_bk,
    stride_bn,
    stride_cm,
    stride_cn,
    BLOCK_M: tl.constexpr,
    BLOCK_N: tl.constexpr,
    BLOCK_K: tl.constexpr,
    GROUP_M: tl.constexpr,
):
    pid = tl.program_id(axis=0)
    num_pid_m = tl.cdiv(M, BLOCK_M)
    num_pid_n = tl.cdiv(N, BLOCK_N)
    num_pid_in_group = GROUP_M * num_pid_n
    group_id = pid // num_pid_in_group
    first_pid_m = group_id * GROUP_M
    group_size_m = min(num_pid_m - first_pid_m, GROUP_M)
    pid_m = first_pid_m + ((pid % num_pid_in_group) % group_size_m)
    pid_n = (pid % num_pid_in_group) // group_size_m

    offs_am = (pid_m * BLOCK_M + tl.arange(0, BLOCK_M)) % M
    offs_bn = (pid_n * BLOCK_N + tl.arange(0, BLOCK_N)) % N
    offs_k = tl.arange(0, BLOCK_K)
    a_ptrs = a_ptr + offs_am[:, None] * stride_am + offs_k[None, :] * stride_ak
    b_ptrs = b_ptr + offs_k[:, None] * stride_bk + offs_bn[None, :] * stride_bn

    acc = tl.zeros((BLOCK_M, BLOCK_N), dtype=tl.float32)
    for kk in range(0, tl.cdiv(K, BLOCK_K)):
        a = tl.load(a_ptrs, mask=offs_k[None, :] < K - kk * BLOCK_K, other=0.0)
        b = tl.load(b_ptrs, mask=offs_k[:, None] < K - kk * BLOCK_K, other=0.0)
        acc = tl.dot(a, b, acc)
        a_ptrs += BLOCK_K * stride_ak
        b_ptrs += BLOCK_K * stride_bk

    c = acc.to(c_ptr.dtype.element_ty)
    offs_cm = pid_m * BLOCK_M + tl.arange(0, BLOCK_M)
    offs_cn = pid_n * BLOCK_N + tl.arange(0, BLOCK_N)
    c_ptrs = c_ptr + offs_cm[:, None] * stride_cm + offs_cn[None, :] * stride_cn
    mask = (offs_cm[:, None] < M) & (offs_cn[None, :] < N)
    tl.store(c_ptrs, c, mask=mask)

# config = {"BLOCK_K": 64, "BLOCK_M": 64, "BLOCK_N": 512, "GROUP_M": 8, "arch": "sm_100", "dtype": "fp32", "num_ctas": 1, "num_stages": 3, "num_warps": 4}
# arch = sm_100


// ===== COMPILED SASS (sm_100a) =====

	.target	sm_100a

	.elftype	@"ET_EXEC"


//--------------------- .note.nv.tkinfo           --------------------------
	.section	.note.nv.tkinfo,"",@"SHT_NOTE"
	.sectionflags	@"SHF_NOTE_NV_TKINFO"
	.tkinfo
        /*0018*/ 	.word	0x00000081
        /*0030*/ 	.string	""
        /*0030*/ 	.string	"ptxas-blackwell"
        /*0030*/ 	.string	"Cuda compilation tools, release 12.9, V12.9.86"
        /*0030*/ 	.string	"Build cuda_12.9.r12.9/compiler.36037853_0"
        /*0030*/ 	.string	"-v  -suppress-debug-info  -lineinfo  -arch sm_100a "



//--------------------- .note.nv.cuver            --------------------------
	.section	.note.nv.cuver,"",@"SHT_NOTE"
	.sectionflags	@"SHF_NOTE_NV_CUVER"
        /*0018*/ 	.short	0x0001
        /*001a*/ 	.short	0x0064
        /*001c*/ 	.short	0x0001
        /*001e*/ 	.short	0x0000
        /*0020*/ 	.short	0x0001
        /*0022*/ 	.short	0x0000


//--------------------- .nv.info                  --------------------------
	.section	.nv.info,"",@"SHT_CUDA_INFO"
	.align	4


	//----- nvinfo : EIATTR_REGCOUNT
	.align		4
        /*0000*/ 	.byte	0x04, 0x2f
        /*0002*/ 	.short	(.L_4 - .L_3)
	.align		4
.L_3:
        /*0004*/ 	.word	index@(matmul_kernel)
        /*0008*/ 	.word	0x000000ff


	//----- nvinfo : EIATTR_FRAME_SIZE
	.align		4
.L_4:
        /*000c*/ 	.byte	0x04, 0x11
        /*000e*/ 	.short	(.L_6 - .L_5)
	.align		4
.L_5:
        /*0010*/ 	.word	index@($__internal_2_$__cuda_sm10x_tcgen05_guardrail_trap_unallocated_columns_being_dealloced)
        /*0014*/ 	.word	0x000010c8


	//----- nvinfo : EIATTR_FRAME_SIZE
	.align		4
.L_6:
        /*0018*/ 	.byte	0x04, 0x11
        /*001a*/ 	.short	(.L_8 - .L_7)
	.align		4
.L_7:
        /*001c*/ 	.word	index@($__internal_1_$__cuda_sm10x_tcgen05_guardrail_trap_phase_invalid_during_alloc)
        /*0020*/ 	.word	0x000010c8


	//----- nvinfo : EIATTR_FRAME_SIZE
	.align		4
.L_8:
        /*0024*/ 	.byte	0x04, 0x11
        /*0026*/ 	.short	(.L_10 - .L_9)
	.align		4
.L_9:
        /*0028*/ 	.word	index@($__internal_0_$__cuda_sm10x_tcgen05_guardrail_trap_col_being_dealloced_not_returned_by_alloc)
        /*002c*/ 	.word	0x000010c8


	//----- nvinfo : EIATTR_FRAME_SIZE
	.align		4
.L_10:
        /*0030*/ 	.byte	0x04, 0x11
        /*0032*/ 	.short	(.L_12 - .L_11)
	.align		4
.L_11:
        /*0034*/ 	.word	index@(matmul_kernel)
        /*0038*/ 	.word	0x000010c8


	//----- nvinfo : EIATTR_MIN_STACK_SIZE
	.align		4
.L_12:
        /*003c*/ 	.byte	0x04, 0x12
        /*003e*/ 	.short	(.L_14 - .L_13)
	.align		4
.L_13:
        /*0040*/ 	.word	index@(matmul_kernel)
        /*0044*/ 	.word	0x000010c8
.L_14:


//--------------------- .nv.info.matmul_kernel    --------------------------
	.section	.nv.info.matmul_kernel,"",@"SHT_CUDA_INFO"
	.sectionflags	@""
	.align	4


	//----- nvinfo : EIATTR_CUDA_API_VERSION
	.align		4
        /*0000*/ 	.byte	0x04, 0x37
        /*0002*/ 	.short	(.L_16 - .L_15)
.L_15:
        /*0004*/ 	.word	0x00000081


	//----- nvinfo : EIATTR_KPARAM_INFO
	.align		4
.L_16:
        /*0008*/ 	.byte	0x04, 0x17
        /*000a*/ 	.short	(.L_18 - .L_17)
.L_17:
        /*000c*/ 	.word	0x00000000
        /*0010*/ 	.short	0x000d
        /*0012*/ 	.short	0x0048
        /*0014*/ 	.byte	0x00, 0xf4, 0x21, 0x00


	//----- nvinfo : EIATTR_KPARAM_INFO
	.align		4
.L_18:
        /*0018*/ 	.byte	0x04, 0x17
        /*001a*/ 	.short	(.L_20 - .L_19)
.L_19:
        /*001c*/ 	.word	0x00000000
        /*0020*/ 	.short	0x000c
        /*0022*/ 	.short	0x0040
        /*0024*/ 	.byte	0x00, 0xf4, 0x21, 0x00


	//----- nvinfo : EIATTR_KPARAM_INFO
	.align		4
.L_20:
        /*0028*/ 	.byte	0x04, 0x17
        /*002a*/ 	.short	(.L_22 - .L_21)
.L_21:
        /*002c*/ 	.word	0x00000000
        /*0030*/ 	.short	0x000b
        /*0032*/ 	.short	0x0038
        /*0034*/ 	.byte	0x00, 0xf0, 0x11, 0x00


	//----- nvinfo : EIATTR_KPARAM_INFO
	.align		4
.L_22:
        /*0038*/ 	.byte	0x04, 0x17
        /*003a*/ 	.short	(.L_24 - .L_23)
.L_23:
        /*003c*/ 	.word	0x00000000
        /*0040*/ 	.short	0x000a
        /*0042*/ 	.short	0x0034
        /*0044*/ 	.byte	0x00, 0xf0, 0x11, 0x00


	//----- nvinfo : EIATTR_KPARAM_INFO
	.align		4
.L_24:
        /*0048*/ 	.byte	0x04, 0x17
        /*004a*/ 	.short	(.L_26 - .L_25)
.L_25:
        /*004c*/ 	.word	0x00000000
        /*0050*/ 	.short	0x0009
        /*0052*/ 	.short	0x0030
        /*0054*/ 	.byte	0x00, 0xf0, 0x11, 0x00


	//----- nvinfo : EIATTR_KPARAM_INFO
	.align		4
.L_26:
        /*0058*/ 	.byte	0x04, 0x17
        /*005a*/ 	.short	(.L_28 - .L_27)
.L_27:
        /*005c*/ 	.word	0x00000000
        /*0060*/ 	.short	0x0008
        /*0062*/ 	.short	0x002c
        /*0064*/ 	.byte	0x00, 0xf0, 0x11, 0x00


	//----- nvinfo : EIATTR_KPARAM_INFO
	.align		4
.L_28:
        /*0068*/ 	.byte	0x04, 0x17
        /*006a*/ 	.short	(.L_30 - .L_29)
.L_29:
        /*006c*/ 	.word	0x00000000
        /*0070*/ 	.short	0x0007
        /*0072*/ 	.short	0x0028
        /*0074*/ 	.byte	0x00, 0xf0, 0x11, 0x00


	//----- nvinfo : EIATTR_KPARAM_INFO
	.align		4
.L_30:
        /*0078*/ 	.byte	0x04, 0x17
        /*007a*/ 	.short	(.L_32 - .L_31)
.L_31:
        /*007c*/ 	.word	0x00000000
        /*0080*/ 	.short	0x0006
        /*0082*/ 	.short	0x0024
        /*0084*/ 	.byte	0x00, 0xf0, 0x11, 0x00


	//----- nvinfo : EIATTR_KPARAM_INFO
	.align		4
.L_32:
        /*0088*/ 	.byte	0x04, 0x17
        /*008a*/ 	.short	(.L_34 - .L_33)
.L_33:
        /*008c*/ 	.word	0x00000000
        /*0090*/ 	.short	0x0005
        /*0092*/ 	.short	0x0020
        /*0094*/ 	.byte	0x00, 0xf0, 0x11, 0x00


	//----- nvinfo : EIATTR_KPARAM_INFO
	.align		4
.L_34:
        /*0098*/ 	.byte	0x04, 0x17
        /*009a*/ 	.short	(.L_36 - .L_35)
.L_35:
        /*009c*/ 	.word	0x00000000
        /*00a0*/ 	.short	0x0004
        /*00a2*/ 	.short	0x001c
        /*00a4*/ 	.byte	0x00, 0xf0, 0x11, 0x00


	//----- nvinfo : EIATTR_KPARAM_INFO
	.align		4
.L_36:
        /*00a8*/ 	.byte	0x04, 0x17
        /*00aa*/ 	.short	(.L_38 - .L_37)
.L_37:
        /*00ac*/ 	.word	0x00000000
        /*00b0*/ 	.short	0x0003
        /*00b2*/ 	.short	0x0018
        /*00b4*/ 	.byte	0x00, 0xf0, 0x11, 0x00


	//----- nvinfo : EIATTR_KPARAM_INFO
	.align		4
.L_38:
        /*00b8*/ 	.byte	0x04, 0x17
        /*00ba*/ 	.short	(.L_40 - .L_39)
.L_39:
        /*00bc*/ 	.word	0x00000000
        /*00c0*/ 	.short	0x0002
        /*00c2*/ 	.short	0x0010
        /*00c4*/ 	.byte	0x00, 0xf4, 0x21, 0x00


	//----- nvinfo : EIATTR_KPARAM_INFO
	.align		4
.L_40:
        /*00c8*/ 	.byte	0x04, 0x17
        /*00ca*/ 	.short	(.L_42 - .L_41)
.L_41:
        /*00cc*/ 	.word	0x00000000
        /*00d0*/ 	.short	0x0001
        /*00d2*/ 	.short	0x0008
        /*00d4*/ 	.byte	0x00, 0xf4, 0x21, 0x00


	//----- nvinfo : EIATTR_KPARAM_INFO
	.align		4
.L_42:
        /*00d8*/ 	.byte	0x04, 0x17
        /*00da*/ 	.short	(.L_44 - .L_43)
.L_43:
        /*00dc*/ 	.word	0x00000000
        /*00e0*/ 	.short	0x0000
        /*00e2*/ 	.short	0x0000
        /*00e4*/ 	.byte	0x00, 0xf4, 0x21, 0x00


	//----- nvinfo : EIATTR_AT_ENTRY_FRAGMENTS
	.align		4
.L_44:
        /*00e8*/ 	.byte	0x04, 0x4f
        /*00ea*/ 	.short	(.L_46 - .L_45)


	//   ....[0]....
.L_45:
        /*00ec*/ 	.word	0x00000004


	//----- nvinfo : EIATTR_RESERVED_SMEM_USED
	.align		4
.L_46:
        /*00f0*/ 	.byte	0x01, 0x41
	.zero		2


	//----- nvinfo : EIATTR_SPARSE_MMA_MASK
	.align		4
        /*00f4*/ 	.byte	0x03, 0x50
        /*00f6*/ 	.short	0x0000


	//----- nvinfo : EIATTR_TCGEN05_1CTA_USED
	.align		4
        /*00f8*/ 	.byte	0x01, 0x51
	.zero		2


	//----- nvinfo : EIATTR_MAXREG_COUNT
	.align		4
        /*00fc*/ 	.byte	0x03, 0x1b
        /*00fe*/ 	.short	0x00ff


	//----- nvinfo : EIATTR_NUM_BARRIERS
	.align		4
        /*0100*/ 	.byte	0x02, 0x4c
        /*0102*/ 	.byte	0x01
	.zero		1


	//----- nvinfo : EIATTR_ANNOTATIONS
	.align		4
        /*0104*/ 	.byte	0x04, 0x55
        /*0106*/ 	.short	(.L_48 - .L_47)


	//   ....[0]....
.L_47:
        /*0108*/ 	.word	0x00000001
        /*010c*/ 	.byte	0x00, 0x04, 0x00, 0x00, 0x01, 0x00, 0x00, 0x00, 0xe0, 0x0a, 0x00, 0x00, 0x01, 0x00, 0x00, 0x00
        /* <DEDUP_REMOVED lines=2044> */
        /*80dc*/ 	.byte	0xd0, 0xc8, 0x03, 0x00


	//----- nvinfo : EIATTR_INT_WARP_WIDE_INSTR_OFFSETS
	.align		4
.L_48:
        /*80e0*/ 	.byte	0x04, 0x31
        /*80e2*/ 	.short	(.L_50 - .L_49)


	//   ....[0]....
.L_49:
        /*80e4*/ 	.word	0x00017dd0


	//   ....[1]....
        /*80e8*/ 	.word	0x000180d0


	//   ....[2]....
        /*80ec*/ 	.word	0x000181e0


	//   ....[3]....
        /*80f0*/ 	.word	0x0003cd80


	//   ....[4]....
        /*80f4*/ 	.word	0x0003cdd0


	//----- nvinfo : EIATTR_COOP_GROUP_MASK_REGIDS
	.align		4
.L_50:
        /*80f8*/ 	.byte	0x04, 0x29
        /*80fa*/ 	.short	(.L_52 - .L_51)


	//   ....[0]....
.L_51:
        /*80fc*/ 	.word	0xffffffff


	//   ....[1]....
        /*8100*/ 	.word	0xffffffff


	//   ....[2]....
        /*8104*/ 	.word	0xffffffff


	//   ....[3]....
        /*8108*/ 	.word	0xffffffff


	//----- nvinfo : EIATTR_COOP_GROUP_INSTR_OFFSETS
	.align		4
.L_52:
        /*810c*/ 	.byte	0x04, 0x28
        /*810e*/ 	.short	(.L_54 - .L_53)


	//   ....[0]....
.L_53:
        /*8110*/ 	.word	0x00000070


	//   ....[1]....
        /*8114*/ 	.word	0x00000330


	//   ....[2]....
        /*8118*/ 	.word	0x0003cc10


	//   ....[3]....
        /*811c*/ 	.word	0x0003ce80


	//----- nvinfo : EIATTR_VRC_CTA_INIT_COUNT
	.align		4
.L_54:
        /*8120*/ 	.byte	0x02, 0x4a
        /*8122*/ 	.byte	0x80
	.zero		1


	//----- nvinfo : EIATTR_MBARRIER_INSTR_OFFSETS
	.align		4
        /*8124*/ 	.byte	0x04, 0x39
        /*8126*/ 	.short	(.L_56 - .L_55)


	//   ....[0]....
.L_55:
        /*8128*/ 	.word	0x00018170
        /*812c*/ 	.word	0x000000ff
        /*8130*/ 	.word	0x00000000
        /*8134*/ 	.short	0x0100
        /*8136*/ 	.byte	0x0a
	.zero		1


	//   ....[1]....
        /*8138*/ 	.word	0x00018260
        /*813c*/ 	.word	0x000000ff
        /*8140*/ 	.word	0x0006c008
        /*8144*/ 	.short	0x0100
        /*8146*/ 	.byte	0x07
	.zero		1


	//   ....[2]....
        /*8148*/ 	.word	0x0002a390
        /*814c*/ 	.word	0x000000ff
        /*8150*/ 	.word	0x00000000
        /*8154*/ 	.short	0x010a
        /*8156*/ 	.byte	0x10
	.zero		1


	//   ....[3]....
        /*8158*/ 	.word	0x00033b20
        /*815c*/ 	.word	0x000000ff
        /*8160*/ 	.word	0x00000000
        /*8164*/ 	.short	0x010a
        /*8166*/ 	.byte	0x0a
	.zero		1


	//   ....[4]....
        /*8168*/ 	.word	0x00033bc0
        /*816c*/ 	.word	0x000000ff
        /*8170*/ 	.word	0x0006c000
        /*8174*/ 	.short	0x0108
        /*8176*/ 	.byte	0x07
	.zero		1


	//   ....[5]....
        /*8178*/ 	.word	0x00033c60
        /*817c*/ 	.word	0x000000ff
        /*8180*/ 	.word	0x0006c008
        /*8184*/ 	.short	0x0108
        /*8186*/ 	.byte	0x07
	.zero		1


	//   ....[6]....
        /*8188*/ 	.word	0x0003cea0
        /*818c*/ 	.word	0x000000ff
        /*8190*/ 	.word	0x00000000
        /*8194*/ 	.short	0x010a
        /*8196*/ 	.byte	0x10
	.zero		1


	//   ....[7]....
        /*8198*/ 	.word	0x0003ced0
        /*819c*/ 	.word	0x000000ff
        /*81a0*/ 	.word	0x00000000
        /*81a4*/ 	.short	0x010a
        /*81a6*/ 	.byte	0x0a
	.zero		1


	//----- nvinfo : EIATTR_NUM_MBARRIERS
	.align		4
.L_56:
        /*81a8*/ 	.byte	0x03, 0x38
        /*81aa*/ 	.short	0x0002


	//----- nvinfo : EIATTR_EXIT_INSTR_OFFSETS
	.align		4
        /*81ac*/ 	.byte	0x04, 0x1c
        /*81ae*/ 	.short	(.L_58 - .L_57)


	//   ....[0]....
.L_57:
        /*81b0*/ 	.word	0x0003ce90


	//----- nvinfo : EIATTR_REQNTID
	.align		4
.L_58:
        /*81b4*/ 	.byte	0x04, 0x10
        /*81b6*/ 	.short	(.L_60 - .L_59)
.L_59:
        /*81b8*/ 	.word	0x00000080
        /*81bc*/ 	.word	0x00000001
        /*81c0*/ 	.word	0x00000001


	//----- nvinfo : EIATTR_CRS_STACK_SIZE
	.align		4
.L_60:
        /*81c4*/ 	.byte	0x04, 0x1e
        /*81c6*/ 	.short	(.L_62 - .L_61)
.L_61:
        /*81c8*/ 	.word	0x00000000


	//----- nvinfo : EIATTR_CBANK_PARAM_SIZE
	.align		4
.L_62:
        /*81cc*/ 	.byte	0x03, 0x19
        /*81ce*/ 	.short	0x0050


	//----- nvinfo : EIATTR_PARAM_CBANK
	.align		4
        /*81d0*/ 	.byte	0x04, 0x0a
        /*81d2*/ 	.short	(.L_64 - .L_63)
	.align		4
.L_63:
        /*81d4*/ 	.word	index@(.nv.constant0.matmul_kernel)
        /*81d8*/ 	.short	0x0380
        /*81da*/ 	.short	0x0050


	//----- nvinfo : EIATTR_SW_WAR
	.align		4
.L_64:
        /*81dc*/ 	.byte	0x04, 0x36
        /*81de*/ 	.short	(.L_66 - .L_65)
.L_65:
        /*81e0*/ 	.word	0x00000008
.L_66:


//--------------------- .nv.compat                --------------------------
	.section	.nv.compat,"",@"SHT_CUDA_COMPAT_INFO"
	.align	4
        /*0000*/ 	.byte	0x02, 0x02, 0x02, 0x00, 0x02, 0x05, 0x05, 0x00, 0x02, 0x03, 0x00, 0x00, 0x02, 0x06, 0x01, 0x00


//--------------------- .nv.callgraph             --------------------------
	.section	.nv.callgraph,"",@"SHT_CUDA_CALLGRAPH"
	.align	4
	.sectionentsize	8
	.align		4
        /*0000*/ 	.word	0x00000000
	.align		4
        /*0004*/ 	.word	0xffffffff
	.align		4
        /*0008*/ 	.word	0x00000000
	.align		4
        /*000c*/ 	.word	0xfffffffe
	.align		4
        /*0010*/ 	.word	0x00000000
	.align		4
        /*0014*/ 	.word	0xfffffffd
	.align		4
        /*0018*/ 	.word	0x00000000
	.align		4
        /*001c*/ 	.word	0xfffffffc


//--------------------- .text.matmul_kernel       --------------------------
	.section	.text.matmul_kernel,"ax",@progbits
	.align	128
        .global         matmul_kernel
        .type           matmul_kernel,@function
        .size           matmul_kernel,(.L_x_20 - matmul_kernel)
        .other          matmul_kernel,@"STO_CUDA_ENTRY STV_DEFAULT"
matmul_kernel:
.text.matmul_kernel:
[----:B------:R-:W1:Y:S01]  /*0000*/  LDC R1, c[0x0][0x37c] ;  /* 0x0000df00ff017b82 */ /* 0x000e620000000800 */
[----:B------:R-:W2:Y:S01]  /*0010*/  S2R R0, SR_TID.X ;  /* 0x0000000000007919 */ /* 0x000ea20000002100 */
[----:B-1----:R-:W-:Y:S01]  /*0020*/  VIADD R1, R1, 0xffffef38 ;  /* 0xffffef3801017836 */ /* 0x002fe20000000000 */
[----:B--2---:R-:W-:-:S13]  /*0030*/  ISETP.GE.U32.AND P0, PT, R0, 0x20, PT ;  /* 0x000000200000780c */ /* 0x004fda0003f06070 */
[----:B------:R-:W-:Y:S02]  /*0040*/  VOTEU.ANY UP0, P0 ;  /* 0x0000000000ff7886 */ /* 0x000fe40000000100 */
[----:B------:R-:W-:Y:S05]  /*0050*/  BRA.U UP0, `(.L_x_0) ;  /* 0x0000000100b87547 */ /* 0x000fea000b800000 */
[----:B------:R-:W1:Y:S01]  /*0060*/  S2UR UR6, SR_CgaCtaId ;  /* 0x00000000000679c3 */ /* 0x000e620000008800 */
[----:B------:R-:W-:Y:S01]  /*0070*/  NOP ;  /* 0x0000000000007918 */ /* 0x000fe20000000000 */
[----:B------:R-:W-:Y:S02]  /*0080*/  UMOV UR4, 0x40 ;  /* 0x0000004000047882 */ /* 0x000fe40000000000 */
[----:B-1----:R-:W-:-:S09]  /*0090*/  ULEA UR4, UR6, UR4, 0x18 ;  /* 0x0000000406047291 */ /* 0x002fd2000f8ec0ff */
[----:B------:R-:W1:Y:S01]  /*00a0*/  LDS.U8 R0, [UR4] ;  /* 0x00000004ff007984 */ /* 0x000e620008000000 */
[----:B------:R-:W-:Y:S02]  /*00b0*/  UMOV UR4, 0x400 ;  /* 0x0000040000047882 */ /* 0x000fe40000000000 */
[----:B------:R-:W-:Y:S01]  /*00c0*/  ULEA UR4, UR6, UR4, 0x18 ;  /* 0x0000000406047291 */ /* 0x000fe2000f8ec0ff */
[----:B-1----:R-:W-:-:S13]  /*00d0*/  ISETP.NE.AND P0, PT, R0, RZ, PT ;  /* 0x000000ff0000720c */ /* 0x002fda0003f05270 */
[----:B------:R-:W-:Y:S05]  /*00e0*/  @P0 BRA `(.L_x_1) ;  /* 0x00000000007c0947 */ /* 0x000fea0003800000 */
[----:B------:R-:W-:-:S13]  /*00f0*/  ELECT P0, URZ, PT ;  /* 0x0000000000ff782f */ /* 0x000fda0003800000 */
[----:B------:R-:W-:Y:S05]  /*0100*/  @!P0 BRA `(.L_x_2) ;  /* 0x0000000000848947 */ /* 0x000fea0003800000 */
[----:B------:R-:W-:Y:S01]  /*0110*/  UMOV UR5, 0x8 ;  /* 0x0000000800057882 */ /* 0x000fe20000000000 */
[----:B------:R-:W-:Y:S02]  /*0120*/  IMAD.MOV.U32 R4, RZ, RZ, 0x1 ;  /* 0x00000001ff047424 */ /* 0x000fe400078e00ff */
[----:B------:R-:W-:Y:S02]  /*0130*/  IMAD.MOV.U32 R5, RZ, RZ, 0xff ;  /* 0x000000ffff057424 */ /* 0x000fe400078e00ff */
[----:B------:R-:W-:Y:S04]  /*0140*/  DEPBAR.LE SB1, 0x36 ;  /* 0x00009d800000791a */ /* 0x000fe80000000000 */
[----:B------:R-:W1:Y:S02]  /*0150*/  UTCATOMSWS.FIND_AND_SET.ALIGN UP1, UR5, UR5 ;  /* 0x00000005000575e3 */ /* 0x000e640008020800 */
[----:B-1----:R-:W-:-:S04]  /*0160*/  PLOP3.LUT P0, PT, PT, PT, UP1, 0x80, 0x8 ;  /* 0x000000000008781c */ /* 0x002fc80003f0f018 */
[----:B------:R-:W-:-:S04]  /*0170*/  SEL R0, RZ, 0xffffffff, !P0 ;  /* 0xffffffffff007807 */ /* 0x000fc80004000000 */
[----:B------:R-:W-:Y:S01]  /*0180*/  ISETP.NE.AND P0, PT, R0, RZ, PT ;  /* 0x000000ff0000720c */ /* 0x000fe20003f05270 */
[----:B------:R-:W-:-:S12]  /*0190*/  IMAD.U32 R0, RZ, RZ, UR5 ;  /* 0x00000005ff007e24 */ /* 0x000fd8000f8e00ff */
[----:B------:R-:W-:Y:S05]  /*01a0*/  @P0 BRA `(.L_x_3) ;  /* 0x0000000000240947 */ /* 0x000fea0003800000 */
.L_x_4:
[----:B------:R-:W-:Y:S05]  /*01b0*/  NANOSLEEP 0x64 ;  /* 0x000000640000795d */ /* 0x000fea0003800000 */
[----:B------:R-:W-:-:S05]  /*01c0*/  UMOV UR5, 0x8 ;  /* 0x0000000800057882 */ /* 0x000fca0000000000 */
[----:B------:R-:W-:Y:S04]  /*01d0*/  DEPBAR.LE SB1, 0x36 ;  /* 0x00009d800000791a */ /* 0x000fe80000000000 */
[----:B------:R-:W1:Y:S02]  /*01e0*/  UTCATOMSWS.FIND_AND_SET.ALIGN UP1, UR5, UR5 ;  /* 0x00000005000575e3 */ /* 0x000e640008020800 */
[----:B-1----:R-:W-:-:S04]  /*01f0*/  PLOP3.LUT P0, PT, PT, PT, UP1, 0x80, 0x8 ;  /* 0x000000000008781c */ /* 0x002fc80003f0f018 */
[----:B------:R-:W-:-:S04]  /*0200*/  SEL R0, RZ, 0xffffffff, !P0 ;  /* 0xffffffffff007807 */ /* 0x000fc80004000000 */
[----:B------:R-:W-:Y:S01]  /*0210*/  ISETP.NE.AND P0, PT, R0, RZ, PT ;  /* 0x000000ff0000720c */ /* 0x000fe20003f05270 */
[----:B------:R-:W-:-:S12]  /*0220*/  IMAD.U32 R0, RZ, RZ, UR5 ;  /* 0x00000005ff007e24 */ /* 0x000fd8000f8e00ff */
[----:B------:R-:W-:Y:S05]  /*0230*/  @!P0 BRA `(.L_x_4) ;  /* 0xfffffffc00dc8947 */ /* 0x000fea000383ffff */
.L_x_3:
[C---:B------:R-:W-:Y:S01]  /*0240*/  VIADD R3, R0.reuse, 0x10 ;  /* 0x0000001000037836 */ /* 0x040fe20000000000 */
[----:B------:R-:W-:Y:S01]  /*0250*/  UMOV UR5, 0x50 ;  /* 0x0000005000057882 */ /* 0x000fe20000000000 */
[----:B------:R-:W-:Y:S01]  /*0260*/  SHF.L.U32 R2, R5, R0, RZ ;  /* 0x0000000005027219 */ /* 0x000fe200000006ff */
[----:B------:R-:W-:Y:S01]  /*0270*/  ULEA UR5, UR6, UR5, 0x18 ;  /* 0x0000000506057291 */ /* 0x000fe2000f8ec0ff */
[----:B------:R-:W-:Y:S01]  /*0280*/  IMAD.SHL.U32 R0, R0, 0x20, RZ ;  /* 0x0000002000007824 */ /* 0x000fe200078e00ff */
[----:B------:R-:W-:-:S04]  /*0290*/  SHF.L.U32 R3, R4, R3, RZ ;  /* 0x0000000304037219 */ /* 0x000fc800000006ff */
[----:B------:R-:W-:-:S05]  /*02a0*/  LOP3.LUT R2, R3, R2, RZ, 0xfc, !PT ;  /* 0x0000000203027212 */ /* 0x000fca00078efcff */
[----:B------:R1:W-:Y:S04]  /*02b0*/  ATOMS.OR RZ, [UR5], R2 ;  /* 0x00000002ffff798c */ /* 0x0003e8000b000005 */
[----:B------:R1:W-:Y:S01]  /*02c0*/  STS [UR4], R0 ;  /* 0x00000000ff007988 */ /* 0x0003e20008000804 */
[----:B------:R-:W-:Y:S05]  /*02d0*/  BRA `(.L_x_2) ;  /* 0x0000000000107947 */ /* 0x000fea0003800000 */
.L_x_1:
[----:B------:R-:W-:Y:S01]  /*02e0*/  IMAD.MOV.U32 R0, RZ, RZ, -0x1 ;  /* 0xffffffffff007424 */ /* 0x000fe200078e00ff */
[----:B------:R-:W-:-:S04]  /*02f0*/  MOV R2, 0x320 ;  /* 0x0000032000027802 */ /* 0x000fc80000000f00 */
[----:B------:R1:W-:Y:S03]  /*0300*/  STS [UR4], R0 ;  /* 0x00000000ff007988 */ /* 0x0003e60008000804 */
[----:B-1----:R-:W-:Y:S05]  /*0310*/  CALL.REL.NOINC `($__internal_1_$__cuda_sm10x_tcgen05_guardrail_trap_phase_invalid_during_alloc) ;  /* 0x000003cc00047944 */ /* 0x002fea0003c00000 */
.L_x_2:
[----:B------:R-:W-:Y:S05]  /*0320*/  WARPSYNC.ALL ;  /* 0x0000000000007948 */ /* 0x000fea0003800000 */
[----:B------:R-:W-:Y:S01]  /*0330*/  NOP ;  /* 0x0000000000007918 */ /* 0x000fe20000000000 */
.L_x_0:
[----:B-1----:R-:W1:Y:S01]  /*0340*/  LDC.64 R2, c[0x0][0x398] ;  /* 0x0000e600ff027b82 */ /* 0x002e620000000a00 */
[----:B------:R-:W2:Y:S01]  /*0350*/  S2R R5, SR_CTAID.X ;  /* 0x0000000000057919 */ /* 0x000ea20000002500 */
[----:B------:R-:W3:Y:S01]  /*0360*/  LDCU.64 UR4, c[0x0][0x3a8] ;  /* 0x00007500ff0477ac */ /* 0x000ee20008000a00 */
[----:B------:R-:W4:Y:S01]  /*0370*/  S2R R249, SR_TID.X ;  /* 0x0000000000f97919 */ /* 0x000f220000002100 */
[----:B------:R-:W-:Y:S01]  /*0380*/  UMOV UR7, 0x400 ;  /* 0x0000040000077882 */ /* 0x000fe20000000000 */
[----:B------:R-:W1:Y:S03]  /*0390*/  LDCU UR11, c[0x0][0x39c] ;  /* 0x00007380ff0b77ac */ /* 0x000e660008000800 */
[----:B------:R-:W1:Y:S01]  /*03a0*/  S2UR UR10, SR_CgaCtaId ;  /* 0x00000000000a79c3 */ /* 0x000e620000008800 */
[----:B------:R-:W1:Y:S01]  /*03b0*/  LDCU UR9, c[0x0][0x3b0] ;  /* 0x00007600ff0977ac */ /* 0x000e620008000800 */
[----:B------:R-:W1:Y:S01]  /*03c0*/  LDCU UR16, c[0x0][0x3b0] ;  /* 0x00007600ff1077ac */ /* 0x000e620008000800 */
[----:B------:R-:W1:Y:S01]  /*03d0*/  LDCU UR18, c[0x0][0x3b0] ;  /* 0x00007600ff1277ac */ /* 0x000e620008000800 */
[----:B------:R-:W1:Y:S02]  /*03e0*/  LDCU UR19, c[0x0][0x3b0] ;  /* 0x00007600ff1377ac */ /* 0x000e640008000800 */
[----:B-1----:R-:W-:Y:S01]  /*03f0*/  IMAD.MOV.U32 R13, RZ, RZ, R3 ;  /* 0x000000ffff0d7224 */ /* 0x002fe200078e0003 */
[----:B------:R1:W-:Y:S01]  /*0400*/  STL [R1+0x28], R2 ;  /* 0x0000280201007387 */ /* 0x0003e20000100800 */
[----:B------:R-:W-:Y:S01]  /*0410*/  IMAD.MOV.U32 R12, RZ, RZ, R2 ;  /* 0x000000ffff0c7224 */ /* 0x000fe200078e0002 */
[----:B------:R-:W1:Y:S01]  /*0420*/  LDCU UR20, c[0x0][0x3b0] ;  /* 0x00007600ff1477ac */ /* 0x000e620008000800 */
[----:B------:R-:W-:Y:S01]  /*0430*/  VIADD R0, R13, 0x1ff ;  /* 0x000001ff0d007836 */ /* 0x000fe20000000000 */
[----:B------:R-:W-:-:S02]  /*0440*/  IABS R251, R13 ;  /* 0x0000000d00fb7213 */ /* 0x000fc40000000000 */
[----:B------:R-:W-:Y:S01]  /*0450*/  IABS R252, R12 ;  /* 0x0000000c00fc7213 */ /* 0x000fe20000000000 */
[----:B------:R-:W1:Y:S01]  /*0460*/  LDCU UR21, c[0x0][0x3b0] ;  /* 0x00007600ff1577ac */ /* 0x000e620008000800 */
[----:B------:R-:W-:Y:S02]  /*0470*/  SHF.R.S32.HI R3, RZ, 0x1f, R0 ;  /* 0x0000001fff037819 */ /* 0x000fe40000011400 */
[----:B--2---:R-:W-:Y:S01]  /*0480*/  IABS R8, R5 ;  /* 0x0000000500087213 */ /* 0x004fe20000000000 */
[----:B------:R-:W2:Y:S01]  /*0490*/  LDCU UR22, c[0x0][0x3b0] ;  /* 0x00007600ff1677ac */ /* 0x000ea20008000800 */
[----:B------:R-:W-:Y:S01]  /*04a0*/  LEA.HI R3, R3, R0, RZ, 0x9 ;  /* 0x0000000003037211 */ /* 0x000fe200078f48ff */
[----:B------:R-:W1:Y:S03]  /*04b0*/  LDCU UR23, c[0x0][0x3b0] ;  /* 0x00007600ff1777ac */ /* 0x000e660008000800 */
[----:B------:R-:W-:Y:S01]  /*04c0*/  SHF.R.S32.HI R3, RZ, 0x9, R3 ;  /* 0x00000009ff037819 */ /* 0x000fe20000011403 */
[----:B------:R-:W1:Y:S04]  /*04d0*/  LDCU UR24, c[0x0][0x3b0] ;  /* 0x00007600ff1877ac */ /* 0x000e680008000800 */
[----:B------:R-:W-:Y:S01]  /*04e0*/  IMAD.SHL.U32 R4, R3, 0x8, RZ ;  /* 0x0000000803047824 */ /* 0x000fe200078e00ff */
[----:B------:R-:W1:Y:S04]  /*04f0*/  LDCU UR25, c[0x0][0x3b0] ;  /* 0x00007600ff1977ac */ /* 0x000e680008000800 */
[-C--:B------:R-:W-:Y:S01]  /*0500*/  IABS R7, R4.reuse ;  /* 0x0000000400077213 */ /* 0x080fe20000000000 */
[----:B------:R-:W1:Y:S01]  /*0510*/  LDCU UR26, c[0x0][0x3b0] ;  /* 0x00007600ff1a77ac */ /* 0x000e620008000800 */
[----:B------:R-:W-:-:S02]  /*0520*/  IABS R10, R4 ;  /* 0x00000004000a7213 */ /* 0x000fc40000000000 */
[----:B------:R-:W1:Y:S01]  /*0530*/  I2F.RP R0, R7 ;  /* 0x0000000700007306 */ /* 0x000e620000209400 */
[----:B------:R-:W2:Y:S01]  /*0540*/  LDCU UR27, c[0x0][0x3b0] ;  /* 0x00007600ff1b77ac */ /* 0x000ea20008000800 */
[----:B------:R-:W2:Y:S01]  /*0550*/  LDCU UR28, c[0x0][0x3b0] ;  /* 0x00007600ff1c77ac */ /* 0x000ea20008000800 */
[----:B------:R-:W2:Y:S01]  /*0560*/  LDCU UR29, c[0x0][0x3b0] ;  /* 0x00007600ff1d77ac */ /* 0x000ea20008000800 */
[----:B------:R-:W2:Y:S04]  /*0570*/  LDCU UR31, c[0x0][0x3b0] ;  /* 0x00007600ff1f77ac */ /* 0x000ea80008000800 */
[----:B-1----:R-:W1:Y:S01]  /*0580*/  MUFU.RCP R0, R0 ;  /* 0x0000000000007308 */ /* 0x002e620000001000 */
[----:B------:R-:W2:Y:S01]  /*0590*/  LDCU UR30, c[0x0][0x3b0] ;  /* 0x00007600ff1e77ac */ /* 0x000ea20008000800 */
[----:B------:R-:W2:Y:S01]  /*05a0*/  LDCU.128 UR12, c[0x0][0x380] ;  /* 0x00007000ff0c77ac */ /* 0x000ea20008000c00 */
[----:B------:R-:W2:Y:S01]  /*05b0*/  LDCU UR32, c[0x0][0x3b0] ;  /* 0x00007600ff2077ac */ /* 0x000ea20008000800 */
[----:B------:R-:W2:Y:S01]  /*05c0*/  LDCU UR6, c[0x0][0x3a4] ;  /* 0x00007480ff0677ac */ /* 0x000ea20008000800 */
[----:B-1----:R-:W-:-:S02]  /*05d0*/  VIADD R2, R0, 0xffffffe ;  /* 0x0ffffffe00027836 */ /* 0x002fc40000000000 */
[----:B------:R-:W-:Y:S02]  /*05e0*/  IMAD.MOV R0, RZ, RZ, -R10 ;  /* 0x000000ffff007224 */ /* 0x000fe400078e0a0a */
[----:B------:R1:W2:Y:S02]  /*05f0*/  F2I.FTZ.U32.TRUNC.NTZ R3, R2 ;  /* 0x0000000200037305 */ /* 0x0002a4000021f000 */
[----:B-1----:R-:W-:Y:S02]  /*0600*/  IMAD.MOV.U32 R2, RZ, RZ, RZ ;  /* 0x000000ffff027224 */ /* 0x002fe400078e00ff */
[----:B--2---:R-:W-:-:S04]  /*0610*/  IMAD.MOV R6, RZ, RZ, -R3 ;  /* 0x000000ffff067224 */ /* 0x004fc800078e0a03 */
[----:B------:R-:W-:Y:S02]  /*0620*/  IMAD R9, R6, R7, RZ ;  /* 0x0000000706097224 */ /* 0x000fe400078e02ff */
[----:B------:R-:W-:Y:S02]  /*0630*/  IMAD.MOV.U32 R6, RZ, RZ, R8 ;  /* 0x000000ffff067224 */ /* 0x000fe400078e0008 */
[----:B------:R-:W-:-:S06]  /*0640*/  IMAD.HI.U32 R3, R3, R9, R2 ;  /* 0x0000000903037227 */ /* 0x000fcc00078e0002 */
[----:B------:R-:W-:-:S04]  /*0650*/  IMAD.HI.U32 R3, R3, R6, RZ ;  /* 0x0000000603037227 */ /* 0x000fc800078e00ff */
[----:B------:R-:W-:Y:S01]  /*0660*/  IMAD R0, R3, R0, R6 ;  /* 0x0000000003007224 */ /* 0x000fe200078e0206 */
[----:B------:R-:W-:Y:S04]  /*0670*/  BAR.SYNC.DEFER_BLOCKING 0x0 ;  /* 0x0000000000007b1d */ /* 0x000fe80000010000 */
[----:B------:R-:W-:-:S13]  /*0680*/  ISETP.GT.U32.AND P1, PT, R7, R0, PT ;  /* 0x000000000700720c */ /* 0x000fda0003f24070 */
[----:B------:R-:W-:Y:S02]  /*0690*/  @!P1 IMAD.IADD R0, R0, 0x1, -R7 ;  /* 0x0000000100009824 */ /* 0x000fe400078e0a07 */
[----:B------:R-:W-:Y:S01]  /*06a0*/  @!P1 VIADD R3, R3, 0x1 ;  /* 0x0000000103039836 */ /* 0x000fe20000000000 */
[----:B------:R-:W-:Y:S02]  /*06b0*/  ISETP.NE.AND P1, PT, R4, RZ, PT ;  /* 0x000000ff0400720c */ /* 0x000fe40003f25270 */
[----:B------:R-:W-:Y:S02]  /*06c0*/  ISETP.GE.U32.AND P0, PT, R0, R7, PT ;  /* 0x000000070000720c */ /* 0x000fe40003f06070 */
[----:B------:R-:W-:Y:S01]  /*06d0*/  LOP3.LUT R0, R5, R4, RZ, 0x3c, !PT ;  /* 0x0000000405007212 */ /* 0x000fe200078e3cff */
[----:B------:R-:W1:Y:S03]  /*06e0*/  I2F.RP R7, R251 ;  /* 0x000000fb00077306 */ /* 0x000e660000209400 */
[----:B------:R-:W-:Y:S01]  /*06f0*/  ISETP.GE.AND P2, PT, R0, RZ, PT ;  /* 0x000000ff0000720c */ /* 0x000fe20003f46270 */
[----:B------:R-:W-:Y:S01]  /*0700*/  VIADD R0, R12, 0x3f ;  /* 0x0000003f0c007836 */ /* 0x000fe20000000000 */
[----:B----4-:R-:W-:-:S04]  /*0710*/  SHF.R.U32.HI R12, RZ, 0x6, R249 ;  /* 0x00000006ff0c7819 */ /* 0x010fc800000116f9 */
[----:B------:R-:W-:Y:S01]  /*0720*/  SGXT.U32 R12, R12, 0x1 ;  /* 0x000000010c0c781a */ /* 0x000fe20000000000 */
[----:B------:R-:W-:-:S04]  /*0730*/  @P0 VIADD R3, R3, 0x1 ;  /* 0x0000000103030836 */ /* 0x000fc80000000000 */
[----:B------:R-:W-:Y:S01]  /*0740*/  IMAD.MOV.U32 R2, RZ, RZ, R3 ;  /* 0x000000ffff027224 */ /* 0x000fe200078e0003 */
[----:B------:R-:W-:Y:S01]  /*0750*/  SHF.R.S32.HI R3, RZ, 0x1f, R0 ;  /* 0x0000001fff037819 */ /* 0x000fe20000011400 */
[----:B-1----:R-:W-:Y:S02]  /*0760*/  MUFU.RCP R7, R7 ;  /* 0x0000000700077308 */ /* 0x002fe40000001000 */
[----:B------:R-:W-:Y:S01]  /*0770*/  @!P2 IMAD.MOV R2, RZ, RZ, -R2 ;  /* 0x000000ffff02a224 */ /* 0x000fe200078e0a02 */
[----:B------:R-:W-:Y:S02]  /*0780*/  @!P1 LOP3.LUT R2, RZ, R4, RZ, 0x33, !PT ;  /* 0x00000004ff029212 */ /* 0x000fe400078e33ff */
[----:B------:R-:W-:-:S03]  /*0790*/  LEA.HI R3, R3, R0, RZ, 0x6 ;  /* 0x0000000003037211 */ /* 0x000fc600078f30ff */
[----:B------:R-:W-:Y:S02]  /*07a0*/  IMAD.SHL.U32 R8, R2, 0x8, RZ ;  /* 0x0000000802087824 */ /* 0x000fe400078e00ff */
[----:B------:R-:W-:-:S03]  /*07b0*/  IMAD.MOV R2, RZ, RZ, -R2 ;  /* 0x000000ffff027224 */ /* 0x000fc600078e0a02 */
[----:B------:R-:W-:Y:S01]  /*07c0*/  LEA.HI.SX32 R3, R3, -R8, 0x1a ;  /* 0x8000000803037211 */ /* 0x000fe200078fd2ff */
[----:B------:R-:W-:Y:S02]  /*07d0*/  IMAD R10, R4, R2, R5 ;  /* 0x00000002040a7224 */ /* 0x000fe400078e0205 */
[----:B------:R-:W-:Y:S01]  /*07e0*/  IMAD.MOV.U32 R2, RZ, RZ, RZ ;  /* 0x000000ffff027224 */ /* 0x000fe200078e00ff */
[----:B------:R-:W-:-:S04]  /*07f0*/  VIMNMX R11, PT, PT, R3, 0x8, PT ;  /* 0x00000008030b7848 */ /* 0x000fc80003fe0100 */
[-C--:B------:R-:W-:Y:S02]  /*0800*/  IABS R9, R11.reuse ;  /* 0x0000000b00097213 */ /* 0x080fe40000000000 */
[----:B------:R-:W-:Y:S02]  /*0810*/  IABS R4, R11 ;  /* 0x0000000b00047213 */ /* 0x000fe40000000000 */
[----:B------:R-:W1:Y:S08]  /*0820*/  I2F.RP R0, R9 ;  /* 0x0000000900007306 */ /* 0x000e700000209400 */
[----:B-1----:R-:W1:Y:S02]  /*0830*/  MUFU.RCP R0, R0 ;  /* 0x0000000000007308 */ /* 0x002e640000001000 */
[----:B-1----:R-:W-:Y:S01]  /*0840*/  VIADD R3, R0, 0xffffffe ;  /* 0x0ffffffe00037836 */ /* 0x002fe20000000000 */
[----:B------:R-:W-:-:S05]  /*0850*/  IABS R0, R10 ;  /* 0x0000000a00007213 */ /* 0x000fca0000000000 */
[----:B------:R-:W1:Y:S02]  /*0860*/  F2I.FTZ.U32.TRUNC.NTZ R3, R3 ;  /* 0x0000000300037305 */ /* 0x000e64000021f000 */
[----:B-1----:R-:W-:-:S04]  /*0870*/  IMAD.MOV R6, RZ, RZ, -R3 ;  /* 0x000000ffff067224 */ /* 0x002fc800078e0a03 */
[----:B------:R-:W-:Y:S02]  /*0880*/  IMAD R5, R6, R9, RZ ;  /* 0x0000000906057224 */ /* 0x000fe400078e02ff */
[----:B------:R-:W1:Y:S02]  /*0890*/  I2F.RP R6, R252 ;  /* 0x000000fc00067306 */ /* 0x000e640000209400 */
[----:B------:R-:W-:-:S04]  /*08a0*/  IMAD.HI.U32 R2, R3, R5, R2 ;  /* 0x0000000503027227 */ /* 0x000fc800078e0002 */
[----:B------:R-:W-:Y:S02]  /*08b0*/  IMAD.MOV.U32 R3, RZ, RZ, R0 ;  /* 0x000000ffff037224 */ /* 0x000fe400078e0000 */
[----:B------:R-:W-:Y:S02]  /*08c0*/  IMAD.MOV R0, RZ, RZ, -R4 ;  /* 0x000000ffff007224 */ /* 0x000fe400078e0a04 */
[----:B------:R-:W-:-:S04]  /*08d0*/  IMAD.HI.U32 R2, R2, R3, RZ ;  /* 0x0000000302027227 */ /* 0x000fc800078e00ff */
[----:B------:R-:W-:Y:S01]  /*08e0*/  IMAD R0, R2, R0, R3 ;  /* 0x0000000002007224 */ /* 0x000fe200078e0203 */
[----:B-1----:R-:W1:Y:S01]  /*08f0*/  MUFU.RCP R6, R6 ;  /* 0x0000000600067308 */ /* 0x002e620000001000 */
[----:B------:R-:W-:-:S03]  /*0900*/  VIADD R4, R7, 0xffffffe ;  /* 0x0ffffffe07047836 */ /* 0x000fc60000000000 */
[----:B------:R-:W-:-:S04]  /*0910*/  ISETP.GT.U32.AND P1, PT, R9, R0, PT ;  /* 0x000000000900720c */ /* 0x000fc80003f24070 */
[----:B------:R-:W2:Y:S09]  /*0920*/  F2I.FTZ.U32.TRUNC.NTZ R5, R4 ;  /* 0x0000000400057305 */ /* 0x000eb2000021f000 */
[----:B------:R-:W-:Y:S02]  /*0930*/  @!P1 IMAD.IADD R0, R0, 0x1, -R9 ;  /* 0x0000000100009824 */ /* 0x000fe400078e0a09 */
[----:B-1----:R-:W-:-:S02]  /*0940*/  VIADD R3, R6, 0xffffffe ;  /* 0x0ffffffe06037836 */ /* 0x002fc40000000000 */
[----:B------:R-:W-:Y:S01]  /*0950*/  @!P1 VIADD R2, R2, 0x1 ;  /* 0x0000000102029836 */ /* 0x000fe20000000000 */
[----:B------:R-:W-:Y:S01]  /*0960*/  ISETP.GE.U32.AND P0, PT, R0, R9, PT ;  /* 0x000000090000720c */ /* 0x000fe20003f06070 */
[----:B--2---:R-:W-:Y:S01]  /*0970*/  IMAD.MOV R4, RZ, RZ, -R5 ;  /* 0x000000ffff047224 */ /* 0x004fe200078e0a05 */
[----:B------:R-:W-:Y:S01]  /*0980*/  LOP3.LUT R0, R10, R11, RZ, 0x3c, !PT ;  /* 0x0000000b0a007212 */ /* 0x000fe200078e3cff */
[----:B------:R-:W1:Y:S01]  /*0990*/  F2I.FTZ.U32.TRUNC.NTZ R3, R3 ;  /* 0x0000000300037305 */ /* 0x000e62000021f000 */
[----:B------:R-:W-:Y:S01]  /*09a0*/  ISETP.NE.AND P1, PT, R11, RZ, PT ;  /* 0x000000ff0b00720c */ /* 0x000fe20003f25270 */
[----:B------:R-:W-:Y:S01]  /*09b0*/  IMAD R13, R4, R251, RZ ;  /* 0x000000fb040d7224 */ /* 0x000fe200078e02ff */
[----:B------:R-:W-:Y:S01]  /*09c0*/  ISETP.GE.AND P2, PT, R0, RZ, PT ;  /* 0x000000ff0000720c */ /* 0x000fe20003f46270 */
[----:B------:R-:W-:-:S04]  /*09d0*/  IMAD.MOV.U32 R4, RZ, RZ, RZ ;  /* 0x000000ffff047224 */ /* 0x000fc800078e00ff */
[----:B------:R-:W-:-:S04]  /*09e0*/  IMAD.HI.U32 R13, R5, R13, R4 ;  /* 0x0000000d050d7227 */ /* 0x000fc800078e0004 */
[----:B------:R-:W-:Y:S02]  /*09f0*/  @P0 VIADD R2, R2, 0x1 ;  /* 0x0000000102020836 */ /* 0x000fe40000000000 */
[----:B-1----:R-:W-:Y:S02]  /*0a00*/  IMAD.MOV R0, RZ, RZ, -R3 ;  /* 0x000000ffff007224 */ /* 0x002fe400078e0a03 */
[----:B------:R-:W-:Y:S01]  /*0a10*/  @!P2 IMAD.MOV R2, RZ, RZ, -R2 ;  /* 0x000000ffff02a224 */ /* 0x000fe200078e0a02 */
[----:B------:R-:W-:Y:S01]  /*0a20*/  @!P1 LOP3.LUT R2, RZ, R11, RZ, 0x33, !PT ;  /* 0x0000000bff029212 */ /* 0x000fe200078e33ff */
[----:B------:R-:W-:-:S04]  /*0a30*/  IMAD.MOV.U32 R5, RZ, RZ, R0 ;  /* 0x000000ffff057224 */ /* 0x000fc800078e0000 */
[----:B------:R-:W-:Y:S02]  /*0a40*/  IMAD.SHL.U32 R23, R2, 0x200, RZ ;  /* 0x0000020002177824 */ /* 0x000fe400078e00ff */
[----:B------:R-:W-:Y:S02]  /*0a50*/  IMAD.MOV R250, RZ, RZ, -R2 ;  /* 0x000000fffffa7224 */ /* 0x000fe400078e0a02 */
[----:B------:R-:W-:Y:S01]  /*0a60*/  IMAD.MOV.U32 R2, RZ, RZ, RZ ;  /* 0x000000ffff027224 */ /* 0x000fe200078e00ff */
[----:B------:R-:W-:Y:S01]  /*0a70*/  LOP3.LUT R0, R23, R12, RZ, 0xfc, !PT ;  /* 0x0000000c17007212 */ /* 0x000fe200078efcff */
[----:B------:R-:W-:Y:S01]  /*0a80*/  IMAD R5, R5, R252, RZ ;  /* 0x000000fc05057224 */ /* 0x000fe200078e02ff */
[----:B------:R-:W-:Y:S01]  /*0a90*/  LOP3.LUT R14, R23, 0x2, R12, 0xfe, !PT ;  /* 0x00000002170e7812 */ /* 0x000fe200078efe0c */
[----:B------:R-:W-:Y:S01]  /*0aa0*/  IMAD R250, R11, R250, R10 ;  /* 0x000000fa0bfa7224 */ /* 0x000fe200078e020a */
[----:B------:R-:W-:Y:S01]  /*0ab0*/  IABS R4, R0 ;  /* 0x0000000000047213 */ /* 0x000fe20000000000 */
[----:B------:R-:W-:Y:S01]  /*0ac0*/  IMAD.HI.U32 R244, R3, R5, R2 ;  /* 0x0000000503f47227 */ /* 0x000fe200078e0002 */
[----:B------:R-:W-:Y:S01]  /*0ad0*/  IABS R6, R14 ;  /* 0x0000000e00067213 */ /* 0x000fe20000000000 */
[----:B------:R-:W-:Y:S01]  /*0ae0*/  STL [R1+0xa00], R14 ;  /* 0x000a000e01007387 */ /* 0x000fe20000100800 */
[--C-:B------:R-:W-:Y:S01]  /*0af0*/  LOP3.LUT R7, R23, 0x4, R12.reuse, 0xfe, !PT ;  /* 0x0000000417077812 */ /* 0x100fe200078efe0c */
[----:B------:R-:W-:Y:S01]  /*0b00*/  IMAD.HI.U32 R2, R13, R4, RZ ;  /* 0x000000040d027227 */ /* 0x000fe200078e00ff */
[----:B------:R-:W-:-:S03]  /*0b10*/  LOP3.LUT R9, R23, 0x6, R12, 0xfe, !PT ;  /* 0x0000000617097812 */ /* 0x000fc600078efe0c */
[----:B------:R-:W-:Y:S01]  /*0b20*/  IMAD.IADD R250, R8, 0x1, R250 ;  /* 0x0000000108fa7824 */ /* 0x000fe200078e02fa */
[----:B------:R-:W-:Y:S01]  /*0b30*/  IABS R8, R7 ;  /* 0x0000000700087213 */ /* 0x000fe20000000000 */
[----:B------:R-:W-:Y:S01]  /*0b40*/  IMAD.MOV R5, RZ, RZ, -R2 ;  /* 0x000000ffff057224 */ /* 0x000fe200078e0a02 */
[----:B------:R1:W-:Y:S01]  /*0b50*/  STL [R1+0xa04], R7 ;  /* 0x000a040701007387 */ /* 0x0003e20000100800 */
[----:B------:R-:W-:Y:S01]  /*0b60*/  IMAD.HI.U32 R3, R13, R6, RZ ;  /* 0x000000060d037227 */ /* 0x000fe200078e00ff */
[----:B------:R-:W-:Y:S02]  /*0b70*/  IABS R10, R9 ;  /* 0x00000009000a7213 */ /* 0x000fe40000000000 */
[----:B------:R2:W-:Y:S01]  /*0b80*/  STL [R1+0xa08], R9 ;  /* 0x000a080901007387 */ /* 0x0005e20000100800 */
[----:B------:R-:W-:Y:S01]  /*0b90*/  IMAD R4, R251, R5, R4 ;  /* 0x00000005fb047224 */ /* 0x000fe200078e0204 */
[----:B------:R-:W-:Y:S01]  /*0ba0*/  LOP3.LUT R5, R23, 0xc, R12, 0xfe, !PT ;  /* 0x0000000c17057812 */ /* 0x000fe200078efe0c */
[----:B------:R-:W-:-:S02]  /*0bb0*/  IMAD.MOV R3, RZ, RZ, -R3 ;  /* 0x000000ffff037224 */ /* 0x000fc400078e0a03 */
[----:B------:R-:W-:Y:S01]  /*0bc0*/  IMAD.HI.U32 R2, R13, R8, RZ ;  /* 0x000000080d027227 */ /* 0x000fe200078e00ff */
[----:B-1----:R-:W-:-:S03]  /*0bd0*/  LOP3.LUT R7, R23, 0x8, R12, 0xfe, !PT ;  /* 0x0000000817077812 */ /* 0x002fc600078efe0c */
[----:B------:R-:W-:Y:S01]  /*0be0*/  IMAD R3, R251, R3, R6 ;  /* 0x00000003fb037224 */ /* 0x000fe200078e0206 */
[----:B--2---:R-:W-:Y:S01]  /*0bf0*/  LOP3.LUT R9, R23, 0xa, R12, 0xfe, !PT ;  /* 0x0000000a17097812 */ /* 0x004fe200078efe0c */
[----:B------:R1:W-:Y:S04]  /*0c00*/  STL [R1+0xa0c], R7 ;  /* 0x000a0c0701007387 */ /* 0x0003e80000100800 */
[----:B------:R2:W-:Y:S04]  /*0c10*/  STL [R1+0x20], R4 ;  /* 0x0000200401007387 */ /* 0x0005e80000100800 */
[----:B------:R4:W-:Y:S01]  /*0c20*/  STL [R1+0x1c], R3 ;  /* 0x00001c0301007387 */ /* 0x0009e20000100800 */
[----:B-1----:R-:W-:-:S03]  /*0c30*/  IABS R7, R7 ;  /* 0x0000000700077213 */ /* 0x002fc60000000000 */
[----:B------:R-:W-:Y:S01]  /*0c40*/  STL [R1+0xa10], R9 ;  /* 0x000a100901007387 */ /* 0x000fe20000100800 */
[----:B--2---:R-:W-:Y:S02]  /*0c50*/  IMAD.MOV R4, RZ, RZ, -R2 ;  /* 0x000000ffff047224 */ /* 0x004fe400078e0a02 */
[----:B------:R-:W-:Y:S01]  /*0c60*/  IMAD.HI.U32 R2, R13, R10, RZ ;  /* 0x0000000a0d027227 */ /* 0x000fe200078e00ff */
[----:B------:R1:W-:Y:S03]  /*0c70*/  STL [R1+0xa14], R5 ;  /* 0x000a140501007387 */ /* 0x0003e60000100800 */
[----:B------:R-:W-:Y:S02]  /*0c80*/  IMAD.MOV.U32 R6, RZ, RZ, R7 ;  /* 0x000000ffff067224 */ /* 0x000fe400078e0007 */
[----:B------:R-:W-:Y:S02]  /*0c90*/  IMAD.MOV R2, RZ, RZ, -R2 ;  /* 0x000000ffff027224 */ /* 0x000fe400078e0a02 */
[----:B------:R-:W-:Y:S01]  /*0ca0*/  IMAD R7, R251, R4, R8 ;  /* 0x00000004fb077224 */ /* 0x000fe200078e0208 */
[----:B------:R-:W-:Y:S01]  /*0cb0*/  IABS R8, R5 ;  /* 0x0000000500087213 */ /* 0x000fe20000000000 */
[----:B----4-:R-:W-:Y:S01]  /*0cc0*/  IMAD.HI.U32 R3, R13, R6, RZ ;  /* 0x000000060d037227 */ /* 0x010fe200078e00ff */
[----:B-1----:R-:W-:-:S02]  /*0cd0*/  LOP3.LUT R5, R23, 0xe, R12, 0xfe, !PT ;  /* 0x0000000e17057812 */ /* 0x002fc400078efe0c */
[----:B------:R-:W-:Y:S01]  /*0ce0*/  IABS R4, R9 ;  /* 0x0000000900047213 */ /* 0x000fe20000000000 */
[----:B------:R-:W-:Y:S01]  /*0cf0*/  IMAD R2, R251, R2, R10 ;  /* 0x00000002fb027224 */ /* 0x000fe200078e020a */
[----:B------:R1:W-:Y:S01]  /*0d00*/  STL [R1+0x18], R7 ;  /* 0x0000180701007387 */ /* 0x0003e20000100800 */
[----:B------:R-:W-:Y:S01]  /*0d10*/  IMAD.MOV R3, RZ, RZ, -R3 ;  /* 0x000000ffff037224 */ /* 0x000fe200078e0a03 */
[----:B------:R-:W-:Y:S02]  /*0d20*/  LOP3.LUT R9, R23, 0x10, R12, 0xfe, !PT ;  /* 0x0000001017097812 */ /* 0x000fe400078efe0c */
[----:B------:R-:W-:Y:S01]  /*0d30*/  STL [R1+0xa18], R5 ;  /* 0x000a180501007387 */ /* 0x000fe20000100800 */
[----:B------:R-:W-:Y:S01]  /*0d40*/  IMAD R3, R251, R3, R6 ;  /* 0x00000003fb037224 */ /* 0x000fe200078e0206 */
[----:B------:R-:W-:Y:S02]  /*0d50*/  IABS R6, R5 ;  /* 0x0000000500067213 */ /* 0x000fe40000000000 */
[----:B------:R2:W-:Y:S01]  /*0d60*/  STL [R1+0x14], R2 ;  /* 0x0000140201007387 */ /* 0x0005e20000100800 */
[----:B------:R-:W-:-:S02]  /*0d70*/  IABS R10, R9 ;  /* 0x00000009000a7213 */ /* 0x000fc40000000000 */
[----:B-1----:R-:W-:Y:S01]  /*0d80*/  LOP3.LUT R7, R23, 0x12, R12, 0xfe, !PT ;  /* 0x0000001217077812 */ /* 0x002fe200078efe0c */
[----:B------:R1:W-:Y:S04]  /*0d90*/  STL [R1+0x10], R3 ;  /* 0x0000100301007387 */ /* 0x0003e80000100800 */
[----:B------:R4:W-:Y:S01]  /*0da0*/  STL [R1+0xa20], R9 ;  /* 0x000a200901007387 */ /* 0x0009e20000100800 */
[----:B--2---:R-:W-:-:S03]  /*0db0*/  IMAD.HI.U32 R2, R13, R4, RZ ;  /* 0x000000040d027227 */ /* 0x004fc600078e00ff */
[----:B------:R2:W-:Y:S01]  /*0dc0*/  STL [R1+0xa1c], R7 ;  /* 0x000a1c0701007387 */ /* 0x0005e20000100800 */
[----:B------:R-:W-:Y:S02]  /*0dd0*/  IMAD.MOV R5, RZ, RZ, -R2 ;  /* 0x000000ffff057224 */ /* 0x000fe400078e0a02 */
[----:B-1----:R-:W-:Y:S01]  /*0de0*/  IMAD.HI.U32 R3, R13, R8, RZ ;  /* 0x000000080d037227 */ /* 0x002fe200078e00ff */
[----:B----4-:R-:W-:-:S03]  /*0df0*/  LOP3.LUT R9, R23, 0x14, R12, 0xfe, !PT ;  /* 0x0000001417097812 */ /* 0x010fc600078efe0c */
[----:B------:R-:W-:Y:S01]  /*0e00*/  IMAD R4, R251, R5, R4 ;  /* 0x00000005fb047224 */ /* 0x000fe200078e0204 */
[----:B------:R-:W-:Y:S01]  /*0e10*/  LOP3.LUT R5, R23, 0x16, R12, 0xfe, !PT ;  /* 0x0000001617057812 */ /* 0x000fe200078efe0c */
[----:B------:R-:W-:Y:S01]  /*0e20*/  IMAD.HI.U32 R2, R13, R6, RZ ;  /* 0x000000060d027227 */ /* 0x000fe200078e00ff */
[----:B--2---:R-:W-:Y:S02]  /*0e30*/  IABS R7, R7 ;  /* 0x0000000700077213 */ /* 0x004fe40000000000 */
[----:B------:R1:W-:Y:S01]  /*0e40*/  STL [R1+0xc], R4 ;  /* 0x00000c0401007387 */ /* 0x0003e20000100800 */
[----:B------:R-:W-:-:S04]  /*0e50*/  IMAD.MOV R3, RZ, RZ, -R3 ;  /* 0x000000ffff037224 */ /* 0x000fc800078e0a03 */
[----:B------:R-:W-:Y:S02]  /*0e60*/  IMAD R3, R251, R3, R8 ;  /* 0x00000003fb037224 */ /* 0x000fe400078e0208 */
[----:B------:R-:W-:Y:S02]  /*0e70*/  IMAD.MOV.U32 R8, RZ, RZ, R7 ;  /* 0x000000ffff087224 */ /* 0x000fe400078e0007 */
[----:B-1----:R-:W-:Y:S01]  /*0e80*/  IMAD.MOV R4, RZ, RZ, -R2 ;  /* 0x000000ffff047224 */ /* 0x002fe200078e0a02 */
[----:B------:R1:W-:Y:S01]  /*0e90*/  STL [R1+0x8], R3 ;  /* 0x0000080301007387 */ /* 0x0003e20000100800 */
[----:B------:R-:W-:-:S03]  /*0ea0*/  IMAD.HI.U32 R2, R13, R10, RZ ;  /* 0x0000000a0d027227 */ /* 0x000fc600078e00ff */
[----:B------:R2:W-:Y:S01]  /*0eb0*/  STL [R1+0xa24], R9 ;  /* 0x000a240901007387 */ /* 0x0005e20000100800 */
[----:B------:R-:W-:Y:S01]  /*0ec0*/  IMAD R4, R251, R4, R6 ;  /* 0x00000004fb047224 */ /* 0x000fe200078e0206 */
[----:B------:R-:W-:Y:S01]  /*0ed0*/  IABS R6, R9 ;  /* 0x0000000900067213 */ /* 0x000fe20000000000 */
[----:B------:R-:W-:Y:S01]  /*0ee0*/  IMAD.MOV R2, RZ, RZ, -R2 ;  /* 0x000000ffff027224 */ /* 0x000fe200078e0a02 */
[----:B------:R-:W-:Y:S01]  /*0ef0*/  STL [R1+0xa2c], R5 ;  /* 0x000a2c0501007387 */ /* 0x000fe20000100800 */
[----:B-1----:R-:W-:-:S03]  /*0f00*/  IMAD.HI.U32 R3, R13, R8, RZ ;  /* 0x000000080d037227 */ /* 0x002fc600078e00ff */
[----:B------:R1:W-:Y:S01]  /*0f10*/  STL [R1+0x4], R4 ;  /* 0x0000040401007387 */ /* 0x0003e20000100800 */
[----:B------:R-:W-:Y:S01]  /*0f20*/  IMAD R2, R251, R2, R10 ;  /* 0x00000002fb027224 */ /* 0x000fe200078e020a */
[----:B--2---:R-:W-:Y:S01]  /*0f30*/  LOP3.LUT R9, R23, 0x1e, R12, 0xfe, !PT ;  /* 0x0000001e17097812 */ /* 0x004fe200078efe0c */
[----:B------:R-:W-:-:S03]  /*0f40*/  IMAD.MOV R3, RZ, RZ, -R3 ;  /* 0x000000ffff037224 */ /* 0x000fc600078e0a03 */
[----:B------:R-:W-:Y:S02]  /*0f50*/  IABS R16, R9 ;  /* 0x0000000900107213 */ /* 0x000fe40000000000 */
[----:B-1----:R-:W-:Y:S02]  /*0f60*/  IABS R4, R5 ;  /* 0x0000000500047213 */ /* 0x002fe40000000000 */
[----:B------:R-:W-:-:S03]  /*0f70*/  LOP3.LUT R5, R23, 0x18, R12, 0xfe, !PT ;  /* 0x0000001817057812 */ /* 0x000fc600078efe0c */
[----:B------:R-:W-:Y:S02]  /*0f80*/  IMAD.MOV.U32 R10, RZ, RZ, R4 ;  /* 0x000000ffff0a7224 */ /* 0x000fe400078e0004 */
[----:B------:R-:W-:Y:S02]  /*0f90*/  STL [R1+0xa28], R5 ;  /* 0x000a280501007387 */ /* 0x000fe40000100800 */
[----:B------:R-:W-:Y:S02]  /*0fa0*/  IMAD.HI.U32 R4, R13, R10, RZ ;  /* 0x0000000a0d047227 */ /* 0x000fe400078e00ff */
[----:B------:R1:W-:Y:S02]  /*0fb0*/  STL [R1], R2 ;  /* 0x0000000201007387 */ /* 0x0003e40000100800 */
[----:B------:R-:W-:-:S04]  /*0fc0*/  IMAD.MOV R4, RZ, RZ, -R4 ;  /* 0x000000ffff047224 */ /* 0x000fc800078e0a04 */
[C---:B------:R-:W-:Y:S02]  /*0fd0*/  IMAD R4, R251.reuse, R4, R10 ;  /* 0x00000004fb047224 */ /* 0x040fe400078e020a */
[----:B-1----:R-:W-:Y:S01]  /*0fe0*/  IMAD R2, R251, R3, R8 ;  /* 0x00000003fb027224 */ /* 0x002fe200078e0208 */
[----:B------:R-:W-:Y:S01]  /*0ff0*/  IABS R8, R5 ;  /* 0x0000000500087213 */ /* 0x000fe20000000000 */
[----:B------:R-:W-:Y:S01]  /*1000*/  IMAD.HI.U32 R3, R13, R6, RZ ;  /* 0x000000060d037227 */ /* 0x000fe200078e00ff */
[----:B------:R-:W-:Y:S02]  /*1010*/  LOP3.LUT R5, R23, 0x1a, R12, 0xfe, !PT ;  /* 0x0000001a17057812 */ /* 0x000fe400078efe0c */
[----:B------:R1:W-:Y:S01]  /*1020*/  STL [R1+0x1010], R2 ;  /* 0x0010100201007387 */ /* 0x0003e20000100800 */
[----:B------:R-:W-:Y:S01]  /*1030*/  IMAD.MOV R3, RZ, RZ, -R3 ;  /* 0x000000ffff037224 */ /* 0x000fe200078e0a03 */
[----:B------:R-:W-:Y:S02]  /*1040*/  IABS R14, R5 ;  /* 0x00000005000e7213 */ /* 0x000fe40000000000 */
[----:B------:R2:W-:Y:S01]  /*1050*/  STL [R1+0xa34], R5 ;  /* 0x000a340501007387 */ /* 0x0005e20000100800 */
[----:B------:R-:W-:-:S02]  /*1060*/  IMAD R3, R251, R3, R6 ;  /* 0x00000003fb037224 */ /* 0x000fc400078e0206 */
[----:B------:R-:W-:Y:S01]  /*1070*/  IMAD.HI.U32 R6, R13, R14, RZ ;  /* 0x0000000e0d067227 */ /* 0x000fe200078e00ff */
[----:B-1----:R-:W-:-:S03]  /*1080*/  LOP3.LUT R2, R23, 0x1c, R12, 0xfe, !PT ;  /* 0x0000001c17027812 */ /* 0x002fc600078efe0c */
[----:B------:R-:W-:Y:S02]  /*1090*/  IMAD.MOV R6, RZ, RZ, -R6 ;  /* 0x000000ffff067224 */ /* 0x000fe400078e0a06 */
[----:B--2---:R-:W-:Y:S01]  /*10a0*/  IMAD.HI.U32 R5, R13, R8, RZ ;  /* 0x000000080d057227 */ /* 0x004fe200078e00ff */
[----:B------:R-:W-:Y:S01]  /*10b0*/  IABS R7, R2 ;  /* 0x0000000200077213 */ /* 0x000fe20000000000 */
[----:B------:R1:W-:Y:S02]  /*10c0*/  STL [R1+0xa30], R2 ;  /* 0x000a300201007387 */ /* 0x0003e40000100800 */
[----:B------:R-:W-:Y:S02]  /*10d0*/  IMAD.MOV R5, RZ, RZ, -R5 ;  /* 0x000000ffff057224 */ /* 0x000fe400078e0a05 */
[----:B------:R2:W-:Y:S01]  /*10e0*/  STL [R1+0x100c], R3 ;  /* 0x00100c0301007387 */ /* 0x0005e20000100800 */
[----:B------:R-:W-:Y:S02]  /*10f0*/  IMAD.MOV.U32 R10, RZ, RZ, R7 ;  /* 0x000000ffff0a7224 */ /* 0x000fe400078e0007 */
[----:B------:R-:W-:Y:S01]  /*1100*/  IMAD R5, R251, R5, R8 ;  /* 0x00000005fb057224 */ /* 0x000fe200078e0208 */
[----:B------:R-:W-:Y:S01]  /*1110*/  STL [R1+0x1014], R4 ;  /* 0x0010140401007387 */ /* 0x000fe20000100800 */
[----:B------:R-:W-:Y:S01]  /*1120*/  IMAD.HI.U32 R7, R13, R10, RZ ;  /* 0x0000000a0d077227 */ /* 0x000fe200078e00ff */
[----:B-1----:R-:W-:-:S02]  /*1130*/  LOP3.LUT R2, R23, 0x20, R12, 0xfe, !PT ;  /* 0x0000002017027812 */ /* 0x002fc400078efe0c */
[----:B------:R1:W-:Y:S01]  /*1140*/  STL [R1+0xa44], R9 ;  /* 0x000a440901007387 */ /* 0x0003e20000100800 */
[----:B------:R-:W-:Y:S01]  /*1150*/  IMAD R6, R251, R6, R14 ;  /* 0x00000006fb067224 */ /* 0x000fe200078e020e */
[----:B------:R-:W-:Y:S01]  /*1160*/  IABS R8, R2 ;  /* 0x0000000200087213 */ /* 0x000fe20000000000 */
[----:B------:R-:W-:Y:S01]  /*1170*/  IMAD.MOV R7, RZ, RZ, -R7 ;  /* 0x000000ffff077224 */ /* 0x000fe200078e0a07 */
[----:B------:R-:W-:Y:S01]  /*1180*/  STL [R1+0x1004], R5 ;  /* 0x0010040501007387 */ /* 0x000fe20000100800 */
[----:B--2---:R-:W-:Y:S02]  /*1190*/  LOP3.LUT R3, R23, 0x24, R12, 0xfe, !PT ;  /* 0x0000002417037812 */ /* 0x004fe400078efe0c */
[----:B------:R-:W-:Y:S01]  /*11a0*/  IMAD.MOV.U32 R14, RZ, RZ, R8 ;  /* 0x000000ffff0e7224 */ /* 0x000fe200078e0008 */
[----:B------:R2:W-:Y:S01]  /*11b0*/  STL [R1+0xa48], R2 ;  /* 0x000a480201007387 */ /* 0x0005e20000100800 */
[----:B------:R-:W-:Y:S01]  /*11c0*/  IMAD.HI.U32 R8, R13, R16, RZ ;  /* 0x000000100d087227 */ /* 0x000fe200078e00ff */
[----:B------:R-:W-:-:S02]  /*11d0*/  IABS R11, R3 ;  /* 0x00000003000b7213 */ /* 0x000fc40000000000 */
[----:B------:R-:W-:Y:S01]  /*11e0*/  STL [R1+0xffc], R6 ;  /* 0x000ffc0601007387 */ /* 0x000fe20000100800 */
[----:B-1----:R-:W-:Y:S01]  /*11f0*/  IMAD.HI.U32 R9, R13, R14, RZ ;  /* 0x0000000e0d097227 */ /* 0x002fe200078e00ff */
[----:B------:R-:W-:-:S03]  /*1200*/  LOP3.LUT R4, R0, 0x1ee, RZ, 0xfc, !PT ;  /* 0x000001ee00047812 */ /* 0x000fc600078efcff */
[----:B------:R-:W-:Y:S01]  /*1210*/  IMAD.MOV R8, RZ, RZ, -R8 ;  /* 0x000000ffff087224 */ /* 0x000fe200078e0a08 */
[----:B--2---:R-:W-:Y:S01]  /*1220*/  LOP3.LUT R2, R23, 0x22, R12, 0xfe, !PT ;  /* 0x0000002217027812 */ /* 0x004fe200078efe0c */
[C---:B------:R-:W-:Y:S02]  /*1230*/  IMAD R7, R251.reuse, R7, R10 ;  /* 0x00000007fb077224 */ /* 0x040fe400078e020a */
[----:B------:R-:W-:Y:S01]  /*1240*/  IMAD.MOV R9, RZ, RZ, -R9 ;  /* 0x000000ffff097224 */ /* 0x000fe200078e0a09 */
[----:B------:R-:W-:Y:S01]  /*1250*/  IABS R18, R2 ;  /* 0x0000000200127213 */ /* 0x000fe20000000000 */
[----:B------:R1:W-:Y:S01]  /*1260*/  STL [R1+0xa40], R2 ;  /* 0x000a400201007387 */ /* 0x0003e20000100800 */
[----:B------:R-:W-:Y:S02]  /*1270*/  IMAD R8, R251, R8, R16 ;  /* 0x00000008fb087224 */ /* 0x000fe400078e0210 */
[----:B------:R-:W-:Y:S01]  /*1280*/  IMAD.MOV.U32 R16, RZ, RZ, R11 ;  /* 0x000000ffff107224 */ /* 0x000fe200078e000b */
[----:B------:R-:W-:Y:S01]  /*1290*/  STL [R1+0xff8], R7 ;  /* 0x000ff80701007387 */ /* 0x000fe20000100800 */
[----:B------:R-:W-:-:S03]  /*12a0*/  IMAD.HI.U32 R10, R13, R18, RZ ;  /* 0x000000120d0a7227 */ /* 0x000fc600078e00ff */
[----:B------:R2:W-:Y:S01]  /*12b0*/  STL [R1+0xa50], R3 ;  /* 0x000a500301007387 */ /* 0x0005e20000100800 */
[----:B------:R-:W-:Y:S01]  /*12c0*/  IMAD.MOV R10, RZ, RZ, -R10 ;  /* 0x000000ffff0a7224 */ /* 0x000fe200078e0a0a */
[----:B-1----:R-:W-:Y:S01]  /*12d0*/  LOP3.LUT R2, R23, 0x26, R12, 0xfe, !PT ;  /* 0x0000002617027812 */ /* 0x002fe200078efe0c */
[----:B------:R-:W-:Y:S02]  /*12e0*/  IMAD R9, R251, R9, R14 ;  /* 0x00000009fb097224 */ /* 0x000fe400078e020e */
[----:B------:R-:W-:Y:S01]  /*12f0*/  IMAD.HI.U32 R11, R13, R16, RZ ;  /* 0x000000100d0b7227 */ /* 0x000fe200078e00ff */
[----:B------:R-:W-:Y:S01]  /*1300*/  IABS R20, R2 ;  /* 0x0000000200147213 */ /* 0x000fe20000000000 */
[----:B------:R1:W-:Y:S02]  /*1310*/  STL [R1+0xa5c], R2 ;  /* 0x000a5c0201007387 */ /* 0x0003e40000100800 */
[----:B------:R-:W-:Y:S01]  /*1320*/  IMAD R10, R251, R10, R18 ;  /* 0x0000000afb0a7224 */ /* 0x000fe200078e0212 */
[----:B--2---:R-:W-:Y:S01]  /*1330*/  LOP3.LUT R3, R23, 0x28, R12, 0xfe, !PT ;  /* 0x0000002817037812 */ /* 0x004fe200078efe0c */
[----:B------:R-:W-:Y:S01]  /*1340*/  STL [R1+0x1000], R8 ;  /* 0x0010000801007387 */ /* 0x000fe20000100800 */
[----:B------:R-:W-:-:S02]  /*1350*/  IMAD.HI.U32 R14, R13, R20, RZ ;  /* 0x000000140d0e7227 */ /* 0x000fc400078e00ff */
[----:B------:R-:W-:Y:S01]  /*1360*/  IABS R18, R3 ;  /* 0x0000000300127213 */ /* 0x000fe20000000000 */
[----:B------:R-:W-:Y:S01]  /*1370*/  STL [R1+0x1008], R9 ;  /* 0x0010080901007387 */ /* 0x000fe20000100800 */
[----:B------:R-:W-:Y:S01]  /*1380*/  IMAD.MOV R11, RZ, RZ, -R11 ;  /* 0x000000ffff0b7224 */ /* 0x000fe200078e0a0b */
[----:B-1----:R-:W-:Y:S01]  /*1390*/  LOP3.LUT R2, R23, 0x2a, R12, 0xfe, !PT ;  /* 0x0000002a17027812 */ /* 0x002fe200078efe0c */
[----:B------:R-:W-:Y:S01]  /*13a0*/  IMAD.MOV R14, RZ, RZ, -R14 ;  /* 0x000000ffff0e7224 */ /* 0x000fe200078e0a0e */
[----:B------:R1:W-:Y:S01]  /*13b0*/  STL [R1+0xa58], R3 ;  /* 0x000a580301007387 */ /* 0x0003e20000100800 */
[C---:B------:R-:W-:Y:S01]  /*13c0*/  IMAD R11, R251.reuse, R11, R16 ;  /* 0x0000000bfb0b7224 */ /* 0x040fe200078e0210 */
[----:B------:R-:W-:Y:S01]  /*13d0*/  IABS R22, R2 ;  /* 0x0000000200167213 */ /* 0x000fe20000000000 */
[----:B------:R-:W-:Y:S01]  /*13e0*/  IMAD R14, R251, R14, R20 ;  /* 0x0000000efb0e7224 */ /* 0x000fe200078e0214 */
[----:B------:R-:W-:Y:S01]  /*13f0*/  STL [R1+0x1018], R10 ;  /* 0x0010180a01007387 */ /* 0x000fe20000100800 */
[----:B------:R-:W-:-:S03]  /*1400*/  IMAD.HI.U32 R15, R13, R18, RZ ;  /* 0x000000120d0f7227 */ /* 0x000fc600078e00ff */
[----:B------:R2:W-:Y:S01]  /*1410*/  STL [R1+0xa64], R2 ;  /* 0x000a640201007387 */ /* 0x0005e20000100800 */
[----:B------:R-:W-:Y:S01]  /*1420*/  IMAD.MOV R15, RZ, RZ, -R15 ;  /* 0x000000ffff0f7224 */ /* 0x000fe200078e0a0f */
[----:B-1----:R-:W-:Y:S01]  /*1430*/  LOP3.LUT R3, R23, 0x2e, R12, 0xfe, !PT ;  /* 0x0000002e17037812 */ /* 0x002fe200078efe0c */
[----:B------:R-:W-:Y:S01]  /*1440*/  IMAD.HI.U32 R16, R13, R22, RZ ;  /* 0x000000160d107227 */ /* 0x000fe200078e00ff */
[----:B------:R-:W-:Y:S02]  /*1450*/  STL [R1+0x101c], R11 ;  /* 0x00101c0b01007387 */ /* 0x000fe40000100800 */
[----:B------:R-:W-:Y:S01]  /*1460*/  IABS R24, R3 ;  /* 0x0000000300187213 */ /* 0x000fe20000000000 */
[----:B------:R-:W-:Y:S02]  /*1470*/  IMAD R15, R251, R15, R18 ;  /* 0x0000000ffb0f7224 */ /* 0x000fe400078e0212 */
[----:B------:R-:W-:Y:S01]  /*1480*/  IMAD.MOV R16, RZ, RZ, -R16 ;  /* 0x000000ffff107224 */ /* 0x000fe200078e0a10 */
[----:B--2---:R-:W-:Y:S01]  /*1490*/  LOP3.LUT R2, R23, 0x2c, R12, 0xfe, !PT ;  /* 0x0000002c17027812 */ /* 0x004fe200078efe0c */
[----:B------:R-:W-:-:S03]  /*14a0*/  IMAD.HI.U32 R18, R13, R24, RZ ;  /* 0x000000180d127227 */ /* 0x000fc600078e00ff */
[----:B------:R-:W-:Y:S01]  /*14b0*/  IABS R20, R2 ;  /* 0x0000000200147213 */ /* 0x000fe20000000000 */
[----:B------:R1:W-:Y:S01]  /*14c0*/  STL [R1+0xa60], R2 ;  /* 0x000a600201007387 */ /* 0x0003e20000100800 */
[----:B------:R-:W-:Y:S02]  /*14d0*/  IMAD R16, R251, R16, R22 ;  /* 0x00000010fb107224 */ /* 0x000fe400078e0216 */
[----:B------:R-:W-:Y:S01]  /*14e0*/  IMAD.MOV R18, RZ, RZ, -R18 ;  /* 0x000000ffff127224 */ /* 0x000fe200078e0a12 */
[----:B------:R2:W-:Y:S01]  /*14f0*/  STL [R1+0xa74], R3 ;  /* 0x000a740301007387 */ /* 0x0005e20000100800 */
[----:B------:R-:W-:-:S04]  /*1500*/  IMAD.HI.U32 R17, R13, R20, RZ ;  /* 0x000000140d117227 */ /* 0x000fc800078e00ff */
[----:B------:R-:W-:Y:S01]  /*1510*/  IMAD.MOV R17, RZ, RZ, -R17 ;  /* 0x000000ffff117224 */ /* 0x000fe200078e0a11 */
[----:B-1----:R-:W-:Y:S01]  /*1520*/  LOP3.LUT R2, R23, 0x30, R12, 0xfe, !PT ;  /* 0x0000003017027812 */ /* 0x002fe200078efe0c */
[C---:B------:R-:W-:Y:S02]  /*1530*/  IMAD R18, R251.reuse, R18, R24 ;  /* 0x00000012fb127224 */ /* 0x040fe400078e0218 */
[----:B------:R-:W-:Y:S01]  /*1540*/  IMAD R17, R251, R17, R20 ;  /* 0x00000011fb117224 */ /* 0x000fe200078e0214 */
[----:B------:R-:W-:Y:S01]  /*1550*/  IABS R19, R2 ;  /* 0x0000000200137213 */ /* 0x000fe20000000000 */
[----:B------:R1:W-:Y:S01]  /*1560*/  STL [R1+0xa78], R2 ;  /* 0x000a780201007387 */ /* 0x0003e20000100800 */
[----:B--2---:R-:W-:-:S03]  /*1570*/  LOP3.LUT R3, R23, 0x32, R12, 0xfe, !PT ;  /* 0x0000003217037812 */ /* 0x004fc600078efe0c */
[----:B------:R-:W-:Y:S01]  /*1580*/  IMAD.MOV.U32 R22, RZ, RZ, R19 ;  /* 0x000000ffff167224 */ /* 0x000fe200078e0013 */
[----:B------:R-:W-:Y:S01]  /*1590*/  IABS R26, R3 ;  /* 0x00000003001a7213 */ /* 0x000fe20000000000 */
[----:B------:R2:W-:Y:S02]  /*15a0*/  STL [R1+0xa70], R3 ;  /* 0x000a700301007387 */ /* 0x0005e40000100800 */
[----:B------:R-:W-:Y:S01]  /*15b0*/  IMAD.HI.U32 R19, R13, R22, RZ ;  /* 0x000000160d137227 */ /* 0x000fe200078e00ff */
[----:B-1----:R-:W-:-:S03]  /*15c0*/  LOP3.LUT R2, R23, 0x34, R12, 0xfe, !PT ;  /* 0x0000003417027812 */ /* 0x002fc600078efe0c */
[----:B------:R-:W-:Y:S01]  /*15d0*/  IMAD.MOV R19, RZ, RZ, -R19 ;  /* 0x000000ffff137224 */ /* 0x000fe200078e0a13 */
[----:B------:R-:W-:Y:S01]  /*15e0*/  IABS R20, R2 ;  /* 0x0000000200147213 */ /* 0x000fe20000000000 */
[----:B------:R1:W-:Y:S01]  /*15f0*/  STL [R1+0xa7c], R2 ;  /* 0x000a7c0201007387 */ /* 0x0003e20000100800 */
[----:B--2---:R-:W-:Y:S01]  /*1600*/  LOP3.LUT R3, R23, 0x38, R12, 0xfe, !PT ;  /* 0x0000003817037812 */ /* 0x004fe200078efe0c */
[----:B------:R-:W-:Y:S02]  /*1610*/  IMAD R19, R251, R19, R22 ;  /* 0x00000013fb137224 */ /* 0x000fe400078e0216 */
[----:B------:R-:W-:Y:S01]  /*1620*/  IMAD.MOV.U32 R24, RZ, RZ, R20 ;  /* 0x000000ffff187224 */ /* 0x000fe200078e0014 */
[----:B------:R-:W-:Y:S01]  /*1630*/  IABS R25, R3 ;  /* 0x0000000300197213 */ /* 0x000fe20000000000 */
[----:B------:R-:W-:Y:S01]  /*1640*/  IMAD.HI.U32 R20, R13, R26, RZ ;  /* 0x0000001a0d147227 */ /* 0x000fe200078e00ff */
[----:B-1----:R-:W-:-:S03]  /*1650*/  LOP3.LUT R2, R23, 0x36, R12, 0xfe, !PT ;  /* 0x0000003617027812 */ /* 0x002fc600078efe0c */
[C---:B------:R-:W-:Y:S01]  /*1660*/  IMAD.HI.U32 R21, R13.reuse, R24, RZ ;  /* 0x000000180d157227 */ /* 0x040fe200078e00ff */
[----:B------:R-:W-:Y:S01]  /*1670*/  IABS R28, R2 ;  /* 0x00000002001c7213 */ /* 0x000fe20000000000 */
[----:B------:R1:W-:Y:S02]  /*1680*/  STL [R1+0xa6c], R2 ;  /* 0x000a6c0201007387 */ /* 0x0003e40000100800 */
[----:B------:R-:W-:Y:S02]  /*1690*/  IMAD.MOV R20, RZ, RZ, -R20 ;  /* 0x000000ffff147224 */ /* 0x000fe400078e0a14 */
[----:B------:R-:W-:Y:S01]  /*16a0*/  IMAD.MOV R21, RZ, RZ, -R21 ;  /* 0x000000ffff157224 */ /* 0x000fe200078e0a15 */
[----:B------:R2:W-:Y:S01]  /*16b0*/  STL [R1+0xa68], R3 ;  /* 0x000a680301007387 */ /* 0x0005e20000100800 */
[----:B------:R-:W-:-:S04]  /*16c0*/  IMAD.HI.U32 R22, R13, R28, RZ ;  /* 0x0000001c0d167227 */ /* 0x000fc800078e00ff */
[----:B------:R-:W-:Y:S01]  /*16d0*/  IMAD R20, R251, R20, R26 ;  /* 0x00000014fb147224 */ /* 0x000fe200078e021a */
[----:B-1----:R-:W-:Y:S01]  /*16e0*/  LOP3.LUT R2, R23, 0x3a, R12, 0xfe, !PT ;  /* 0x0000003a17027812 */ /* 0x002fe200078efe0c */
[----:B------:R-:W-:Y:S02]  /*16f0*/  IMAD.MOV.U32 R26, RZ, RZ, R25 ;  /* 0x000000ffff1a7224 */ /* 0x000fe400078e0019 */
[----:B------:R-:W-:Y:S01]  /*1700*/  IMAD R21, R251, R21, R24 ;  /* 0x00000015fb157224 */ /* 0x000fe200078e0218 */
[----:B------:R-:W-:Y:S01]  /*1710*/  IABS R30, R2 ;  /* 0x00000002001e7213 */ /* 0x000fe20000000000 */
[----:B------:R1:W-:Y:S01]  /*1720*/  STL [R1+0xa54], R2 ;  /* 0x000a540201007387 */ /* 0x0003e20000100800 */
[----:B--2---:R-:W-:Y:S01]  /*1730*/  LOP3.LUT R3, R23, 0x3c, R12, 0xfe, !PT ;  /* 0x0000003c17037812 */ /* 0x004fe200078efe0c */
[----:B------:R-:W-:Y:S02]  /*1740*/  IMAD.MOV R22, RZ, RZ, -R22 ;  /* 0x000000ffff167224 */ /* 0x000fe400078e0a16 */
[----:B------:R-:W-:-:S02]  /*1750*/  IMAD.HI.U32 R24, R13, R26, RZ ;  /* 0x0000001a0d187227 */ /* 0x000fc400078e00ff */
[----:B------:R2:W-:Y:S02]  /*1760*/  STL [R1+0xa4c], R3 ;  /* 0x000a4c0301007387 */ /* 0x0005e40000100800 */
[----:B------:R-:W-:Y:S01]  /*1770*/  IMAD R22, R251, R22, R28 ;  /* 0x00000016fb167224 */ /* 0x000fe200078e021c */
[----:B------:R-:W-:Y:S01]  /*1780*/  IABS R28, R3 ;  /* 0x00000003001c7213 */ /* 0x000fe20000000000 */
[----:B------:R-:W-:Y:S01]  /*1790*/  IMAD.MOV R24, RZ, RZ, -R24 ;  /* 0x000000ffff187224 */ /* 0x000fe200078e0a18 */
[----:B-1----:R-:W-:Y:S01]  /*17a0*/  LOP3.LUT R2, R23, 0x3e, R12, 0xfe, !PT ;  /* 0x0000003e17027812 */ /* 0x002fe200078efe0c */
[----:B------:R-:W-:-:S03]  /*17b0*/  IMAD.HI.U32 R23, R13, R30, RZ ;  /* 0x0000001e0d177227 */ /* 0x000fc600078e00ff */
[----:B------:R-:W-:Y:S01]  /*17c0*/  IABS R32, R2 ;  /* 0x0000000200207213 */ /* 0x000fe20000000000 */
[----:B------:R1:W-:Y:S01]  /*17d0*/  STL [R1+0xa3c], R2 ;  /* 0x000a3c0201007387 */ /* 0x0003e20000100800 */
[----:B------:R-:W-:Y:S01]  /*17e0*/  IMAD.MOV R25, RZ, RZ, -R23 ;  /* 0x000000ffff197224 */ /* 0x000fe200078e0a17 */
[C---:B--2---:R-:W-:Y:S01]  /*17f0*/  LOP3.LUT R3, R0.reuse, 0x40, RZ, 0xfc, !PT ;  /* 0x0000004000037812 */ /* 0x044fe200078efcff */
[C---:B------:R-:W-:Y:S02]  /*1800*/  IMAD R23, R251.reuse, R24, R26 ;  /* 0x00000018fb177224 */ /* 0x040fe400078e021a */
[----:B------:R-:W-:Y:S01]  /*1810*/  IMAD R24, R251, R25, R30 ;  /* 0x00000019fb187224 */ /* 0x000fe200078e021e */
[----:B------:R-:W-:Y:S01]  /*1820*/  IABS R30, R3 ;  /* 0x00000003001e7213 */ /* 0x000fe20000000000 */
[----:B------:R-:W-:Y:S01]  /*1830*/  IMAD.HI.U32 R26, R13, R32, RZ ;  /* 0x000000200d1a7227 */ /* 0x000fe200078e00ff */
[----:B-1----:R-:W-:-:S03]  /*1840*/  LOP3.LUT R2, R0, 0x1fe, RZ, 0xfc, !PT ;  /* 0x000001fe00027812 */ /* 0x002fc600078efcff */
[C---:B------:R-:W-:Y:S01]  /*1850*/  IMAD.HI.U32 R25, R13.reuse, R28, RZ ;  /* 0x0000001c0d197227 */ /* 0x040fe200078e00ff */
[----:B------:R-:W-:Y:S01]  /*1860*/  IABS R34, R2 ;  /* 0x0000000200227213 */ /* 0x000fe20000000000 */
[----:B------:R1:W-:Y:S02]  /*1870*/  STL [R1+0xadc], R2 ;  /* 0x000adc0201007387 */ /* 0x0003e40000100800 */
[----:B------:R-:W-:Y:S02]  /*1880*/  IMAD.MOV R26, RZ, RZ, -R26 ;  /* 0x000000ffff1a7224 */ /* 0x000fe400078e0a1a */
[----:B------:R-:W-:Y:S01]  /*1890*/  IMAD.MOV R25, RZ, RZ, -R25 ;  /* 0x000000ffff197224 */ /* 0x000fe200078e0a19 */
[----:B------:R2:W-:Y:S01]  /*18a0*/  STL [R1+0xa38], R3 ;  /* 0x000a380301007387 */ /* 0x0005e20000100800 */
[----:B------:R-:W-:-:S04]  /*18b0*/  IMAD.HI.U32 R27, R13, R34, RZ ;  /* 0x000000220d1b7227 */ /* 0x000fc800078e00ff */
[C---:B------:R-:W-:Y:S01]  /*18c0*/  IMAD R26, R251.reuse, R26, R32 ;  /* 0x0000001afb1a7224 */ /* 0x040fe200078e0220 */
[C---:B-1----:R-:W-:Y:S01]  /*18d0*/  LOP3.LUT R2, R0.reuse, 0x42, RZ, 0xfc, !PT ;  /* 0x0000004200027812 */ /* 0x042fe200078efcff */
[----:B------:R-:W-:Y:S02]  /*18e0*/  IMAD R25, R251, R25, R28 ;  /* 0x00000019fb197224 */ /* 0x000fe400078e021c */
[----:B------:R-:W-:Y:S01]  /*18f0*/  IMAD.MOV R27, RZ, RZ, -R27 ;  /* 0x000000ffff1b7224 */ /* 0x000fe200078e0a1b */
[----:B------:R-:W-:Y:S01]  /*1900*/  IABS R29, R2 ;  /* 0x00000002001d7213 */ /* 0x000fe20000000000 */
[----:B------:R1:W-:Y:S01]  /*1910*/  STL [R1+0xaf8], R2 ;  /* 0x000af80201007387 */ /* 0x0003e20000100800 */
[----:B--2---:R-:W-:Y:S01]  /*1920*/  LOP3.LUT R3, R0, 0x44, RZ, 0xfc, !PT ;  /* 0x0000004400037812 */ /* 0x004fe200078efcff */
[----:B------:R-:W-:-:S04]  /*1930*/  IMAD.HI.U32 R28, R13, R30, RZ ;  /* 0x0000001e0d1c7227 */ /* 0x000fc800078e00ff */
[----:B------:R2:W-:Y:S01]  /*1940*/  STL [R1+0xb04], R3 ;  /* 0x000b040301007387 */ /* 0x0005e20000100800 */
[----:B------:R-:W-:Y:S02]  /*1950*/  IMAD.MOV.U32 R32, RZ, RZ, R29 ;  /* 0x000000ffff207224 */ /* 0x000fe400078e001d */
[----:B------:R-:W-:Y:S01]  /*1960*/  IMAD R27, R251, R27, R34 ;  /* 0x0000001bfb1b7224 */ /* 0x000fe200078e0222 */
[C---:B-1----:R-:W-:Y:S01]  /*1970*/  LOP3.LUT R2, R0.reuse, 0x46, RZ, 0xfc, !PT ;  /* 0x0000004600027812 */ /* 0x042fe200078efcff */
[----:B------:R-:W-:Y:S01]  /*1980*/  IMAD.HI.U32 R29, R13, R32, RZ ;  /* 0x000000200d1d7227 */ /* 0x000fe200078e00ff */
[----:B------:R-:W-:Y:S02]  /*1990*/  IABS R34, R3 ;  /* 0x0000000300227213 */ /* 0x000fe40000000000 */
[----:B------:R-:W-:Y:S01]  /*19a0*/  IABS R36, R2 ;  /* 0x0000000200247213 */ /* 0x000fe20000000000 */
[----:B------:R1:W-:Y:S01]  /*19b0*/  STL [R1+0xb0c], R2 ;  /* 0x000b0c0201007387 */ /* 0x0003e20000100800 */
[----:B------:R-:W-:Y:S01]  /*19c0*/  IMAD.MOV R28, RZ, RZ, -R28 ;  /* 0x000000ffff1c7224 */ /* 0x000fe200078e0a1c */
[----:B--2---:R-:W-:Y:S01]  /*19d0*/  LOP3.LUT R3, R0, 0x4a, RZ, 0xfc, !PT ;  /* 0x0000004a00037812 */ /* 0x004fe200078efcff */
[----:B------:R-:W-:-:S02]  /*19e0*/  IMAD.MOV R29, RZ, RZ, -R29 ;  /* 0x000000ffff1d7224 */ /* 0x000fc400078e0a1d */
[----:B------:R-:W-:Y:S01]  /*19f0*/  IMAD.HI.U32 R31, R13, R36, RZ ;  /* 0x000000240d1f7227 */ /* 0x000fe200078e00ff */
[----:B------:R-:W-:-:S03]  /*1a00*/  IABS R40, R3 ;  /* 0x0000000300287213 */ /* 0x000fc60000000000 */
[----:B------:R-:W-:Y:S01]  /*1a10*/  IMAD R28, R251, R28, R30 ;  /* 0x0000001cfb1c7224 */ /* 0x000fe200078e021e */
[C---:B-1----:R-:W-:Y:S01]  /*1a20*/  LOP3.LUT R2, R0.reuse, 0x48, RZ, 0xfc, !PT ;  /* 0x0000004800027812 */ /* 0x042fe200078efcff */
[----:B------:R-:W-:Y:S02]  /*1a30*/  IMAD.MOV R31, RZ, RZ, -R31 ;  /* 0x000000ffff1f7224 */ /* 0x000fe400078e0a1f */
[----:B------:R-:W-:Y:S01]  /*1a40*/  IMAD.HI.U32 R30, R13, R34, RZ ;  /* 0x000000220d1e7227 */ /* 0x000fe200078e00ff */
[----:B------:R-:W-:Y:S01]  /*1a50*/  IABS R38, R2 ;  /* 0x0000000200267213 */ /* 0x000fe20000000000 */
[----:B------:R1:W-:Y:S02]  /*1a60*/  STL [R1+0xb18], R2 ;  /* 0x000b180201007387 */ /* 0x0003e40000100800 */
[----:B------:R-:W-:Y:S02]  /*1a70*/  IMAD R29, R251, R29, R32 ;  /* 0x0000001dfb1d7224 */ /* 0x000fe400078e0220 */
[----:B------:R-:W-:Y:S01]  /*1a80*/  IMAD.HI.U32 R32, R13, R38, RZ ;  /* 0x000000260d207227 */ /* 0x000fe200078e00ff */
[----:B------:R2:W-:Y:S03]  /*1a90*/  STL [R1+0xb1c], R3 ;  /* 0x000b1c0301007387 */ /* 0x0005e60000100800 */
[----:B------:R-:W-:Y:S01]  /*1aa0*/  IMAD R31, R251, R31, R36 ;  /* 0x0000001ffb1f7224 */ /* 0x000fe200078e0224 */
[----:B-1----:R-:W-:Y:S01]  /*1ab0*/  LOP3.LUT R2, R0, 0x4c, RZ, 0xfc, !PT ;  /* 0x0000004c00027812 */ /* 0x002fe200078efcff */
[----:B------:R-:W-:-:S02]  /*1ac0*/  IMAD.MOV R30, RZ, RZ, -R30 ;  /* 0x000000ffff1e7224 */ /* 0x000fc400078e0a1e */
[----:B------:R-:W-:Y:S01]  /*1ad0*/  IMAD.MOV R32, RZ, RZ, -R32 ;  /* 0x000000ffff207224 */ /* 0x000fe200078e0a20 */
[----:B------:R-:W-:Y:S01]  /*1ae0*/  IABS R33, R2 ;  /* 0x0000000200217213 */ /* 0x000fe20000000000 */
[----:B------:R1:W-:Y:S01]  /*1af0*/  STL [R1+0xb20], R2 ;  /* 0x000b200201007387 */ /* 0x0003e20000100800 */
[C---:B--2---:R-:W-:Y:S01]  /*1b00*/  LOP3.LUT R3, R0.reuse, 0x4e, RZ, 0xfc, !PT ;  /* 0x0000004e00037812 */ /* 0x044fe200078efcff */
[----:B------:R-:W-:Y:S02]  /*1b10*/  IMAD R30, R251, R30, R34 ;  /* 0x0000001efb1e7224 */ /* 0x000fe400078e0222 */
[----:B------:R-:W-:Y:S02]  /*1b20*/  IMAD.MOV.U32 R36, RZ, RZ, R33 ;  /* 0x000000ffff247224 */ /* 0x000fe400078e0021 */
[----:B------:R-:W-:Y:S01]  /*1b30*/  IMAD.HI.U32 R33, R13, R40, RZ ;  /* 0x000000280d217227 */ /* 0x000fe200078e00ff */
[----:B------:R2:W-:Y:S01]  /*1b40*/  STL [R1+0xb24], R3 ;  /* 0x000b240301007387 */ /* 0x0005e20000100800 */
[----:B-1----:R-:W-:-:S02]  /*1b50*/  LOP3.LUT R2, R0, 0x50, RZ, 0xfc, !PT ;  /* 0x0000005000027812 */ /* 0x002fc400078efcff */
[----:B------:R-:W-:Y:S02]  /*1b60*/  IMAD.HI.U32 R34, R13, R36, RZ ;  /* 0x000000240d227227 */ /* 0x000fe400078e00ff */
[----:B------:R-:W-:Y:S02]  /*1b70*/  IABS R35, R2 ;  /* 0x0000000200237213 */ /* 0x000fe40000000000 */
[----:B------:R-:W-:Y:S01]  /*1b80*/  IMAD.MOV R33, RZ, RZ, -R33 ;  /* 0x000000ffff217224 */ /* 0x000fe200078e0a21 */
[----:B------:R1:W-:Y:S01]  /*1b90*/  STL [R1+0xb30], R2 ;  /* 0x000b300201007387 */ /* 0x0003e20000100800 */
[C---:B------:R-:W-:Y:S01]  /*1ba0*/  IMAD R32, R251.reuse, R32, R38 ;  /* 0x00000020fb207224 */ /* 0x040fe200078e0226 */
[----:B------:R-:W-:Y:S01]  /*1bb0*/  IABS R38, R3 ;  /* 0x0000000300267213 */ /* 0x000fe20000000000 */
[----:B------:R-:W-:Y:S01]  /*1bc0*/  IMAD.MOV R34, RZ, RZ, -R34 ;  /* 0x000000ffff227224 */ /* 0x000fe200078e0a22 */
[----:B--2---:R-:W-:Y:S01]  /*1bd0*/  LOP3.LUT R3, R0, 0x54, RZ, 0xfc, !PT ;  /* 0x0000005400037812 */ /* 0x004fe200078efcff */
[----:B------:R-:W-:-:S02]  /*1be0*/  IMAD R33, R251, R33, R40 ;  /* 0x00000021fb217224 */ /* 0x000fc400078e0228 */
[----:B------:R-:W-:Y:S01]  /*1bf0*/  IMAD.MOV.U32 R40, RZ, RZ, R35 ;  /* 0x000000ffff287224 */ /* 0x000fe200078e0023 */
[----:B------:R-:W-:Y:S01]  /*1c00*/  IABS R44, R3 ;  /* 0x00000003002c7213 */ /* 0x000fe20000000000 */
[----:B------:R-:W-:Y:S01]  /*1c10*/  IMAD.HI.U32 R35, R13, R38, RZ ;  /* 0x000000260d237227 */ /* 0x000fe200078e00ff */
[----:B-1----:R-:W-:-:S03]  /*1c20*/  LOP3.LUT R2, R0, 0x52, RZ, 0xfc, !PT ;  /* 0x0000005200027812 */ /* 0x002fc600078efcff */
[----:B------:R-:W-:Y:S01]  /*1c30*/  IMAD R34, R251, R34, R36 ;  /* 0x00000022fb227224 */ /* 0x000fe200078e0224 */
[----:B------:R-:W-:Y:S01]  /*1c40*/  IABS R42, R2 ;  /* 0x00000002002a7213 */ /* 0x000fe20000000000 */
[----:B------:R1:W-:Y:S01]  /*1c50*/  STL [R1+0xb38], R2 ;  /* 0x000b380201007387 */ /* 0x0003e20000100800 */
[----:B------:R-:W-:-:S03]  /*1c60*/  IMAD.HI.U32 R36, R13, R40, RZ ;  /* 0x000000280d247227 */ /* 0x000fc600078e00ff */
[----:B------:R2:W-:Y:S01]  /*1c70*/  STL [R1+0xb3c], R3 ;  /* 0x000b3c0301007387 */ /* 0x0005e20000100800 */
[----:B------:R-:W-:Y:S02]  /*1c80*/  IMAD.MOV R35, RZ, RZ, -R35 ;  /* 0x000000ffff237224 */ /* 0x000fe400078e0a23 */
[----:B------:R-:W-:Y:S02]  /*1c90*/  IMAD.MOV R36, RZ, RZ, -R36 ;  /* 0x000000ffff247224 */ /* 0x000fe400078e0a24 */
[----:B------:R-:W-:Y:S01]  /*1ca0*/  IMAD R35, R251, R35, R38 ;  /* 0x00000023fb237224 */ /* 0x000fe200078e0226 */
[----:B-1----:R-:W-:Y:S01]  /*1cb0*/  LOP3.LUT R2, R0, 0x56, RZ, 0xfc, !PT ;  /* 0x0000005600027812 */ /* 0x002fe200078efcff */
[----:B------:R-:W-:-:S03]  /*1cc0*/  IMAD.HI.U32 R38, R13, R44, RZ ;  /* 0x0000002c0d267227 */ /* 0x000fc600078e00ff */
[----:B------:R-:W-:Y:S01]  /*1cd0*/  IABS R39, R2 ;  /* 0x0000000200277213 */ /* 0x000fe20000000000 */
[----:B------:R1:W-:Y:S01]  /*1ce0*/  STL [R1+0xb44], R2 ;  /* 0x000b440201007387 */ /* 0x0003e20000100800 */
[C---:B--2---:R-:W-:Y:S01]  /*1cf0*/  LOP3.LUT R3, R0.reuse, 0x58, RZ, 0xfc, !PT ;  /* 0x0000005800037812 */ /* 0x044fe200078efcff */
[----:B------:R-:W-:Y:S02]  /*1d00*/  IMAD R36, R251, R36, R40 ;  /* 0x00000024fb247224 */ /* 0x000fe400078e0228 */
[----:B------:R-:W-:Y:S01]  /*1d10*/  IMAD.MOV.U32 R40, RZ, RZ, R39 ;  /* 0x000000ffff287224 */ /* 0x000fe200078e0027 */
[----:B------:R-:W-:Y:S01]  /*1d20*/  IABS R46, R3 ;  /* 0x00000003002e7213 */ /* 0x000fe20000000000 */
[----:B------:R-:W-:Y:S01]  /*1d30*/  IMAD.MOV R38, RZ, RZ, -R38 ;  /* 0x000000ffff267224 */ /* 0x000fe200078e0a26 */
[----:B------:R2:W-:Y:S01]  /*1d40*/  STL [R1+0xb4c], R3 ;  /* 0x000b4c0301007387 */ /* 0x0005e20000100800 */
[----:B------:R-:W-:Y:S01]  /*1d50*/  IMAD.HI.U32 R39, R13, R40, RZ ;  /* 0x000000280d277227 */ /* 0x000fe200078e00ff */
[----:B-1----:R-:W-:-:S03]  /*1d60*/  LOP3.LUT R2, R0, 0x5a, RZ, 0xfc, !PT ;  /* 0x0000005a00027812 */ /* 0x002fc600078efcff */
[----:B------:R-:W-:Y:S01]  /*1d70*/  IMAD R38, R251, R38, R44 ;  /* 0x00000026fb267224 */ /* 0x000fe200078e022c */
[----:B------:R-:W-:Y:S01]  /*1d80*/  IABS R41, R2 ;  /* 0x0000000200297213 */ /* 0x000fe20000000000 */
[----:B------:R1:W-:Y:S01]  /*1d90*/  STL [R1+0xb50], R2 ;  /* 0x000b500201007387 */ /* 0x0003e20000100800 */
[----:B------:R-:W-:Y:S01]  /*1da0*/  IMAD.HI.U32 R37, R13, R42, RZ ;  /* 0x0000002a0d257227 */ /* 0x000fe200078e00ff */
[----:B--2---:R-:W-:-:S03]  /*1db0*/  LOP3.LUT R3, R0, 0x5e, RZ, 0xfc, !PT ;  /* 0x0000005e00037812 */ /* 0x004fc600078efcff */
[----:B------:R-:W-:Y:S01]  /*1dc0*/  IMAD.MOV.U32 R44, RZ, RZ, R41 ;  /* 0x000000ffff2c7224 */ /* 0x000fe200078e0029 */
[----:B------:R-:W-:Y:S01]  /*1dd0*/  IABS R43, R3 ;  /* 0x00000003002b7213 */ /* 0x000fe20000000000 */
[----:B------:R-:W-:Y:S02]  /*1de0*/  IMAD.MOV R39, RZ, RZ, -R39 ;  /* 0x000000ffff277224 */ /* 0x000fe400078e0a27 */
[----:B------:R-:W-:Y:S01]  /*1df0*/  IMAD.MOV R37, RZ, RZ, -R37 ;  /* 0x000000ffff257224 */ /* 0x000fe200078e0a25 */
[----:B-1----:R-:W-:Y:S01]  /*1e00*/  LOP3.LUT R2, R0, 0x5c, RZ, 0xfc, !PT ;  /* 0x0000005c00027812 */ /* 0x002fe200078efcff */
[----:B------:R-:W-:-:S03]  /*1e10*/  IMAD.HI.U32 R41, R13, R44, RZ ;  /* 0x0000002c0d297227 */ /* 0x000fc600078e00ff */
[----:B------:R-:W-:Y:S01]  /*1e20*/  IABS R48, R2 ;  /* 0x0000000200307213 */ /* 0x000fe20000000000 */
[----:B------:R1:W-:Y:S01]  /*1e30*/  STL [R1+0xb5c], R2 ;  /* 0x000b5c0201007387 */ /* 0x0003e20000100800 */
[----:B------:R-:W-:Y:S02]  /*1e40*/  IMAD R39, R251, R39, R40 ;  /* 0x00000027fb277224 */ /* 0x000fe400078e0228 */
[----:B------:R-:W-:Y:S01]  /*1e50*/  IMAD.HI.U32 R40, R13, R46, RZ ;  /* 0x0000002e0d287227 */ /* 0x000fe200078e00ff */
[----:B------:R2:W-:Y:S03]  /*1e60*/  STL [R1+0xb60], R3 ;  /* 0x000b600301007387 */ /* 0x0005e60000100800 */
[----:B------:R-:W-:Y:S02]  /*1e70*/  IMAD R37, R251, R37, R42 ;  /* 0x00000025fb257224 */ /* 0x000fe400078e022a */
[----:B------:R-:W-:Y:S01]  /*1e80*/  IMAD.MOV R41, RZ, RZ, -R41 ;  /* 0x000000ffff297224 */ /* 0x000fe200078e0a29 */
[----:B-1----:R-:W-:Y:S01]  /*1e90*/  LOP3.LUT R2, R0, 0x60, RZ, 0xfc, !PT ;  /* 0x0000006000027812 */ /* 0x002fe200078efcff */
[----:B------:R-:W-:-:S03]  /*1ea0*/  IMAD.HI.U32 R42, R13, R48, RZ ;  /* 0x000000300d2a7227 */ /* 0x000fc600078e00ff */
[----:B------:R-:W-:Y:S01]  /*1eb0*/  IABS R50, R2 ;  /* 0x0000000200327213 */ /* 0x000fe20000000000 */
[----:B------:R-:W-:Y:S01]  /*1ec0*/  IMAD.MOV R40, RZ, RZ, -R40 ;  /* 0x000000ffff287224 */ /* 0x000fe200078e0a28 */
[----:B------:R1:W-:Y:S01]  /*1ed0*/  STL [R1+0xb68], R2 ;  /* 0x000b680201007387 */ /* 0x0003e20000100800 */
[C---:B--2---:R-:W-:Y:S01]  /*1ee0*/  LOP3.LUT R3, R0.reuse, 0x62, RZ, 0xfc, !PT ;  /* 0x0000006200037812 */ /* 0x044fe200078efcff */
[----:B------:R-:W-:Y:S02]  /*1ef0*/  IMAD R41, R251, R41, R44 ;  /* 0x00000029fb297224 */ /* 0x000fe400078e022c */
[----:B------:R-:W-:Y:S02]  /*1f00*/  IMAD.MOV R42, RZ, RZ, -R42 ;  /* 0x000000ffff2a7224 */ /* 0x000fe400078e0a2a */
[----:B------:R-:W-:Y:S01]  /*1f10*/  IMAD.HI.U32 R44, R13, R50, RZ ;  /* 0x000000320d2c7227 */ /* 0x000fe200078e00ff */
[----:B------:R2:W-:Y:S01]  /*1f20*/  STL [R1+0xb6c], R3 ;  /* 0x000b6c0301007387 */ /* 0x0005e20000100800 */
[----:B-1----:R-:W-:-:S02]  /*1f30*/  LOP3.LUT R2, R0, 0x64, RZ, 0xfc, !PT ;  /* 0x0000006400027812 */ /* 0x002fc400078efcff */
[C---:B------:R-:W-:Y:S02]  /*1f40*/  IMAD R40, R251.reuse, R40, R46 ;  /* 0x00000028fb287224 */ /* 0x040fe400078e022e */
[----:B------:R-:W-:Y:S01]  /*1f50*/  IMAD.MOV.U32 R46, RZ, RZ, R43 ;  /* 0x000000ffff2e7224 */ /* 0x000fe200078e002b */
[----:B------:R-:W-:Y:S01]  /*1f60*/  IABS R52, R2 ;  /* 0x0000000200347213 */ /* 0x000fe20000000000 */
[----:B------:R-:W-:Y:S01]  /*1f70*/  IMAD R42, R251, R42, R48 ;  /* 0x0000002afb2a7224 */ /* 0x000fe200078e0230 */
[----:B------:R1:W-:Y:S01]  /*1f80*/  STL [R1+0xb78], R2 ;  /* 0x000b780201007387 */ /* 0x0003e20000100800 */
[----:B------:R-:W-:Y:S01]  /*1f90*/  IMAD.MOV R44, RZ, RZ, -R44 ;  /* 0x000000ffff2c7224 */ /* 0x000fe200078e0a2c */
[----:B------:R-:W-:Y:S01]  /*1fa0*/  IABS R48, R3 ;  /* 0x0000000300307213 */ /* 0x000fe20000000000 */
[----:B------:R-:W-:Y:S01]  /*1fb0*/  IMAD.HI.U32 R43, R13, R46, RZ ;  /* 0x0000002e0d2b7227 */ /* 0x000fe200078e00ff */
[----:B--2---:R-:W-:-:S03]  /*1fc0*/  LOP3.LUT R3, R0, 0x68, RZ, 0xfc, !PT ;  /* 0x0000006800037812 */ /* 0x004fc600078efcff */
[----:B------:R-:W-:Y:S01]  /*1fd0*/  IMAD R44, R251, R44, R50 ;  /* 0x0000002cfb2c7224 */ /* 0x000fe200078e0232 */
[----:B------:R-:W-:Y:S01]  /*1fe0*/  IABS R54, R3 ;  /* 0x0000000300367213 */ /* 0x000fe20000000000 */
[----:B------:R-:W-:Y:S01]  /*1ff0*/  IMAD.MOV R43, RZ, RZ, -R43 ;  /* 0x000000ffff2b7224 */ /* 0x000fe200078e0a2b */
[----:B-1----:R-:W-:Y:S01]  /*2000*/  LOP3.LUT R2, R0, 0x66, RZ, 0xfc, !PT ;  /* 0x0000006600027812 */ /* 0x002fe200078efcff */
[----:B------:R-:W-:-:S03]  /*2010*/  IMAD.HI.U32 R45, R13, R48, RZ ;  /* 0x000000300d2d7227 */ /* 0x000fc600078e00ff */
[----:B------:R-:W-:Y:S01]  /*2020*/  IABS R50, R2 ;  /* 0x0000000200327213 */ /* 0x000fe20000000000 */
[----:B------:R1:W-:Y:S01]  /*2030*/  STL [R1+0xb80], R2 ;  /* 0x000b800201007387 */ /* 0x0003e20000100800 */
[----:B------:R-:W-:Y:S02]  /*2040*/  IMAD R43, R251, R43, R46 ;  /* 0x0000002bfb2b7224 */ /* 0x000fe400078e022e */
[----:B------:R-:W-:Y:S01]  /*2050*/  IMAD.MOV R45, RZ, RZ, -R45 ;  /* 0x000000ffff2d7224 */ /* 0x000fe200078e0a2d */
[----:B------:R2:W-:Y:S01]  /*2060*/  STL [R1+0xb84], R3 ;  /* 0x000b840301007387 */ /* 0x0005e20000100800 */
[----:B------:R-:W-:-:S04]  /*2070*/  IMAD.HI.U32 R47, R13, R50, RZ ;  /* 0x000000320d2f7227 */ /* 0x000fc800078e00ff */
[----:B------:R-:W-:Y:S01]  /*2080*/  IMAD.HI.U32 R46, R13, R52, RZ ;  /* 0x000000340d2e7227 */ /* 0x000fe200078e00ff */
[----:B-1----:R-:W-:-:S03]  /*2090*/  LOP3.LUT R2, R0, 0x6a, RZ, 0xfc, !PT ;  /* 0x0000006a00027812 */ /* 0x002fc600078efcff */
[----:B------:R-:W-:Y:S01]  /*20a0*/  IMAD R45, R251, R45, R48 ;  /* 0x0000002dfb2d7224 */ /* 0x000fe200078e0230 */
[----:B------:R-:W-:Y:S01]  /*20b0*/  IABS R49, R2 ;  /* 0x0000000200317213 */ /* 0x000fe20000000000 */
[----:B------:R1:W-:Y:S01]  /*20c0*/  STL [R1+0xb8c], R2 ;  /* 0x000b8c0201007387 */ /* 0x0003e20000100800 */
[----:B------:R-:W-:Y:S01]  /*20d0*/  IMAD.MOV R47, RZ, RZ, -R47 ;  /* 0x000000ffff2f7224 */ /* 0x000fe200078e0a2f */
[C---:B--2---:R-:W-:Y:S01]  /*20e0*/  LOP3.LUT R3, R0.reuse, 0x6c, RZ, 0xfc, !PT ;  /* 0x0000006c00037812 */ /* 0x044fe200078efcff */
[----:B------:R-:W-:Y:S02]  /*20f0*/  IMAD.MOV R46, RZ, RZ, -R46 ;  /* 0x000000ffff2e7224 */ /* 0x000fe400078e0a2e */
[----:B------:R-:W-:Y:S01]  /*2100*/  IMAD.HI.U32 R48, R13, R54, RZ ;  /* 0x000000360d307227 */ /* 0x000fe200078e00ff */
[----:B------:R-:W-:Y:S01]  /*2110*/  IABS R56, R3 ;  /* 0x0000000300387213 */ /* 0x000fe20000000000 */
[----:B------:R2:W-:Y:S02]  /*2120*/  STL [R1+0xb90], R3 ;  /* 0x000b900301007387 */ /* 0x0005e40000100800 */
[C---:B------:R-:W-:Y:S01]  /*2130*/  IMAD R47, R251.reuse, R47, R50 ;  /* 0x0000002ffb2f7224 */ /* 0x040fe200078e0232 */
[----:B-1----:R-:W-:Y:S01]  /*2140*/  LOP3.LUT R2, R0, 0x6e, RZ, 0xfc, !PT ;  /* 0x0000006e00027812 */ /* 0x002fe200078efcff */
[----:B------:R-:W-:-:S02]  /*2150*/  IMAD R46, R251, R46, R52 ;  /* 0x0000002efb2e7224 */ /* 0x000fc400078e0234 */
[----:B------:R-:W-:Y:S01]  /*2160*/  IMAD.MOV R48, RZ, RZ, -R48 ;  /* 0x000000ffff307224 */ /* 0x000fe200078e0a30 */
[----:B------:R-:W-:Y:S01]  /*2170*/  IABS R50, R2 ;  /* 0x0000000200327213 */ /* 0x000fe20000000000 */
[----:B------:R-:W-:Y:S01]  /*2180*/  IMAD.MOV.U32 R52, RZ, RZ, R49 ;  /* 0x000000ffff347224 */ /* 0x000fe200078e0031 */
[----:B------:R1:W-:Y:S01]  /*2190*/  STL [R1+0xb98], R2 ;  /* 0x000b980201007387 */ /* 0x0003e20000100800 */
[----:B------:R-:W-:Y:S01]  /*21a0*/  IMAD R48, R251, R48, R54 ;  /* 0x00000030fb307224 */ /* 0x000fe200078e0236 */
[----:B--2---:R-:W-:Y:S01]  /*21b0*/  LOP3.LUT R3, R0, 0x72, RZ, 0xfc, !PT ;  /* 0x0000007200037812 */ /* 0x004fe200078efcff */
[----:B------:R-:W-:-:S03]  /*21c0*/  IMAD.HI.U32 R49, R13, R52, RZ ;  /* 0x000000340d317227 */ /* 0x000fc600078e00ff */
[----:B------:R-:W-:Y:S01]  /*21d0*/  IABS R53, R3 ;  /* 0x0000000300357213 */ /* 0x000fe20000000000 */
[----:B------:R-:W-:Y:S02]  /*21e0*/  IMAD.MOV.U32 R54, RZ, RZ, R50 ;  /* 0x000000ffff367224 */ /* 0x000fe400078e0032 */
[----:B------:R-:W-:Y:S01]  /*21f0*/  IMAD.MOV R49, RZ, RZ, -R49 ;  /* 0x000000ffff317224 */ /* 0x000fe200078e0a31 */
[----:B-1----:R-:W-:Y:S01]  /*2200*/  LOP3.LUT R2, R0, 0x70, RZ, 0xfc, !PT ;  /* 0x0000007000027812 */ /* 0x002fe200078efcff */
[----:B------:R-:W-:-:S03]  /*2210*/  IMAD.HI.U32 R51, R13, R54, RZ ;  /* 0x000000360d337227 */ /* 0x000fc600078e00ff */
[----:B------:R-:W-:Y:S01]  /*2220*/  IABS R58, R2 ;  /* 0x00000002003a7213 */ /* 0x000fe20000000000 */
[----:B------:R1:W-:Y:S01]  /*2230*/  STL [R1+0xba4], R2 ;  /* 0x000ba40201007387 */ /* 0x0003e20000100800 */
[----:B------:R-:W-:-:S03]  /*2240*/  IMAD.HI.U32 R50, R13, R56, RZ ;  /* 0x000000380d327227 */ /* 0x000fc600078e00ff */
[----:B------:R2:W-:Y:S01]  /*2250*/  STL [R1+0xba8], R3 ;  /* 0x000ba80301007387 */ /* 0x0005e20000100800 */
[----:B------:R-:W-:Y:S02]  /*2260*/  IMAD R49, R251, R49, R52 ;  /* 0x00000031fb317224 */ /* 0x000fe400078e0234 */
[----:B------:R-:W-:Y:S02]  /*2270*/  IMAD.MOV R51, RZ, RZ, -R51 ;  /* 0x000000ffff337224 */ /* 0x000fe400078e0a33 */
[----:B------:R-:W-:Y:S01]  /*2280*/  IMAD.HI.U32 R52, R13, R58, RZ ;  /* 0x0000003a0d347227 */ /* 0x000fe200078e00ff */
[----:B-1----:R-:W-:-:S03]  /*2290*/  LOP3.LUT R2, R0, 0x74, RZ, 0xfc, !PT ;  /* 0x0000007400027812 */ /* 0x002fc600078efcff */
[----:B------:R-:W-:Y:S01]  /*22a0*/  IMAD.MOV R50, RZ, RZ, -R50 ;  /* 0x000000ffff327224 */ /* 0x000fe200078e0a32 */
[----:B------:R-:W-:Y:S01]  /*22b0*/  IABS R60, R2 ;  /* 0x00000002003c7213 */ /* 0x000fe20000000000 */
        /* <DEDUP_REMOVED lines=248> */
[----:B------:R-:W-:Y:S01]  /*3240*/  IMAD.MOV R90, RZ, RZ, -R90 ;  /* 0x000000ffff5a7224 */ /* 0x000fe200078e0a5a */
[----:B-1----:R-:W-:Y:S01]  /*3250*/  LOP3.LUT R2, R0, 0xc4, RZ, 0xfc, !PT ;  /* 0x000000c400027812 */ /* 0x002fe200078efcff */
[----:B------:R-:W-:-:S03]  /*3260*/  IMAD.HI.U32 R92, R13, R98, RZ ;  /* 0x000000620d5c7227 */ /* 0x000fc600078e00ff */
[----:B------:R-:W-:Y:S01]  /*3270*/  IABS R100, R2 ;  /* 0x0000000200647213 */ /* 0x000fe20000000000 */
[----:B------:R1:W-:Y:S01]  /*3280*/  STL [R1+0xcc4], R2 ;  /* 0x000cc40201007387 */ /* 0x0003e20000100800 */
[C---:B--2---:R-:W-:Y:S01]  /*3290*/  LOP3.LUT R3, R0.reuse, 0xc6, RZ, 0xfc, !PT ;  /* 0x000000c600037812 */ /* 0x044fe200078efcff */
[C---:B------:R-:W-:Y:S02]  /*32a0*/  IMAD R91, R251.reuse, R91, R94 ;  /* 0x0000005bfb5b7224 */ /* 0x040fe400078e025e */
[----:B------:R-:W-:Y:S02]  /*32b0*/  IMAD R90, R251, R90, R96 ;  /* 0x0000005afb5a7224 */ /* 0x000fe400078e0260 */
[----:B------:R-:W-:Y:S01]  /*32c0*/  IMAD.MOV R92, RZ, RZ, -R92 ;  /* 0x000000ffff5c7224 */ /* 0x000fe200078e0a5c */
[----:B------:R2:W-:Y:S01]  /*32d0*/  STL [R1+0xcc8], R3 ;  /* 0x000cc80301007387 */ /* 0x0005e20000100800 */
[----:B------:R-:W-:Y:S01]  /*32e0*/  IMAD.HI.U32 R94, R13, R100, RZ ;  /* 0x000000640d5e7227 */ /* 0x000fe200078e00ff */
[----:B-1----:R-:W-:-:S03]  /*32f0*/  LOP3.LUT R2, R0, 0xc8, RZ, 0xfc, !PT ;  /* 0x000000c800027812 */ /* 0x002fc600078efcff */
[----:B------:R-:W-:Y:S02]  /*3300*/  IMAD.MOV.U32 R96, RZ, RZ, R93 ;  /* 0x000000ffff607224 */ /* 0x000fe400078e005d */
[----:B------:R-:W-:Y:S01]  /*3310*/  IMAD R92, R251, R92, R98 ;  /* 0x0000005cfb5c7224 */ /* 0x000fe200078e0262 */
[----:B------:R1:W-:Y:S01]  /*3320*/  STL [R1+0xcd0], R2 ;  /* 0x000cd00201007387 */ /* 0x0003e20000100800 */
[----:B------:R-:W-:Y:S01]  /*3330*/  IABS R102, R2 ;  /* 0x0000000200667213 */ /* 0x000fe20000000000 */
        /* <DEDUP_REMOVED lines=12> */
[C---:B------:R-:W-:Y:S01]  /*3400*/  IMAD.HI.U32 R96, R13.reuse, R102, RZ ;  /* 0x000000660d607227 */ /* 0x040fe200078e00ff */
[----:B------:R2:W-:Y:S03]  /*3410*/  STL [R1+0xce0], R3 ;  /* 0x000ce00301007387 */ /* 0x0005e60000100800 */
[----:B------:R-:W-:Y:S02]  /*3420*/  IMAD.MOV R95, RZ, RZ, -R95 ;  /* 0x000000ffff5f7224 */ /* 0x000fe400078e0a5f */
[----:B------:R-:W-:Y:S01]  /*3430*/  IMAD.HI.U32 R97, R13, R100, RZ ;  /* 0x000000640d617227 */ /* 0x000fe200078e00ff */
[----:B-1----:R-:W-:-:S03]  /*3440*/  LOP3.LUT R2, R0, 0xce, RZ, 0xfc, !PT ;  /* 0x000000ce00027812 */ /* 0x002fc600078efcff */
[----:B------:R-:W-:Y:S01]  /*3450*/  IMAD.MOV R96, RZ, RZ, -R96 ;  /* 0x000000ffff607224 */ /* 0x000fe200078e0a60 */
[----:B------:R-:W-:Y:S01]  /*3460*/  IABS R99, R2 ;  /* 0x0000000200637213 */ /* 0x000fe20000000000 */
[----:B------:R1:W-:Y:S01]  /*3470*/  STL [R1+0xcec], R2 ;  /* 0x000cec0201007387 */ /* 0x0003e20000100800 */
[----:B------:R-:W-:Y:S01]  /*3480*/  IMAD R95, R251, R95, R98 ;  /* 0x0000005ffb5f7224 */ /* 0x000fe200078e0262 */
        /* <DEDUP_REMOVED lines=8> */
[----:B------:R-:W-:Y:S01]  /*3510*/  IMAD.MOV.U32 R102, RZ, RZ, R99 ;  /* 0x000000ffff667224 */ /* 0x000fe200078e0063 */
[----:B------:R-:W-:Y:S01]  /*3520*/  IABS R100, R2 ;  /* 0x0000000200647213 */ /* 0x000fe20000000000 */
[----:B------:R-:W-:Y:S01]  /*3530*/  IMAD.MOV R98, RZ, RZ, -R98 ;  /* 0x000000ffff627224 */ /* 0x000fe200078e0a62 */
[----:B------:R1:W-:Y:S01]  /*3540*/  STL [R1+0xd08], R2 ;  /* 0x000d080201007387 */ /* 0x0003e20000100800 */
[----:B------:R-:W-:Y:S01]  /*3550*/  IMAD.HI.U32 R99, R13, R102, RZ ;  /* 0x000000660d637227 */ /* 0x000fe200078e00ff */
[----:B--2---:R-:W-:-:S03]  /*3560*/  LOP3.LUT R3, R0, 0xd6, RZ, 0xfc, !PT ;  /* 0x000000d600037812 */ /* 0x004fc600078efcff */
[----:B------:R-:W-:Y:S01]  /*3570*/  IMAD R98, R251, R98, R104 ;  /* 0x00000062fb627224 */ /* 0x000fe200078e0268 */
[----:B------:R-:W-:Y:S01]  /*3580*/  IABS R103, R3 ;  /* 0x0000000300677213 */ /* 0x000fe20000000000 */
[----:B------:R-:W-:Y:S02]  /*3590*/  IMAD.MOV.U32 R104, RZ, RZ, R100 ;  /* 0x000000ffff687224 */ /* 0x000fe400078e0064 */
[----:B------:R-:W-:Y:S01]  /*35a0*/  IMAD.HI.U32 R100, R13, R106, RZ ;  /* 0x0000006a0d647227 */ /* 0x000fe200078e00ff */
[----:B-1----:R-:W-:-:S03]  /*35b0*/  LOP3.LUT R2, R0, 0xd4, RZ, 0xfc, !PT ;  /* 0x000000d400027812 */ /* 0x002fc600078efcff */
[----:B------:R-:W-:Y:S01]  /*35c0*/  IMAD.MOV R99, RZ, RZ, -R99 ;  /* 0x000000ffff637224 */ /* 0x000fe200078e0a63 */
[----:B------:R-:W-:Y:S01]  /*35d0*/  IABS R108, R2 ;  /* 0x00000002006c7213 */ /* 0x000fe20000000000 */
[----:B------:R1:W-:Y:S01]  /*35e0*/  STL [R1+0xd24], R2 ;  /* 0x000d240201007387 */ /* 0x0003e20000100800 */
[----:B------:R-:W-:Y:S02]  /*35f0*/  IMAD.MOV R100, RZ, RZ, -R100 ;  /* 0x000000ffff647224 */ /* 0x000fe400078e0a64 */
[----:B------:R-:W-:Y:S01]  /*3600*/  IMAD R99, R251, R99, R102 ;  /* 0x00000063fb637224 */ /* 0x000fe200078e0266 */
[----:B------:R2:W-:Y:S01]  /*3610*/  STL [R1+0xd2c], R3 ;  /* 0x000d2c0301007387 */ /* 0x0005e20000100800 */
[----:B------:R-:W-:-:S04]  /*3620*/  IMAD.HI.U32 R102, R13, R108, RZ ;  /* 0x0000006c0d667227 */ /* 0x000fc800078e00ff */
[----:B------:R-:W-:Y:S01]  /*3630*/  IMAD.HI.U32 R101, R13, R104, RZ ;  /* 0x000000680d657227 */ /* 0x000fe200078e00ff */
[----:B-1----:R-:W-:-:S03]  /*3640*/  LOP3.LUT R2, R0, 0xd8, RZ, 0xfc, !PT ;  /* 0x000000d800027812 */ /* 0x002fc600078efcff */
[----:B------:R-:W-:Y:S01]  /*3650*/  IMAD R100, R251, R100, R106 ;  /* 0x00000064fb647224 */ /* 0x000fe200078e026a */
[----:B------:R-:W-:Y:S01]  /*3660*/  IABS R110, R2 ;  /* 0x00000002006e7213 */ /* 0x000fe20000000000 */
[----:B------:R1:W-:Y:S01]  /*3670*/  STL [R1+0xd3c], R2 ;  /* 0x000d3c0201007387 */ /* 0x0003e20000100800 */
[----:B------:R-:W-:Y:S01]  /*3680*/  IMAD.MOV.U32 R106, RZ, RZ, R103 ;  /* 0x000000ffff6a7224 */ /* 0x000fe200078e0067 */
[C---:B--2---:R-:W-:Y:S01]  /*3690*/  LOP3.LUT R3, R0.reuse, 0xda, RZ, 0xfc, !PT ;  /* 0x000000da00037812 */ /* 0x044fe200078efcff */
[----:B------:R-:W-:Y:S02]  /*36a0*/  IMAD.MOV R102, RZ, RZ, -R102 ;  /* 0x000000ffff667224 */ /* 0x000fe400078e0a66 */
[----:B------:R-:W-:Y:S02]  /*36b0*/  IMAD.MOV R101, RZ, RZ, -R101 ;  /* 0x000000ffff657224 */ /* 0x000fe400078e0a65 */
[----:B------:R-:W-:Y:S01]  /*36c0*/  IMAD.HI.U32 R103, R13, R106, RZ ;  /* 0x0000006a0d677227 */ /* 0x000fe200078e00ff */
[----:B------:R2:W-:Y:S01]  /*36d0*/  STL [R1+0xd44], R3 ;  /* 0x000d440301007387 */ /* 0x0005e20000100800 */
[----:B-1----:R-:W-:-:S02]  /*36e0*/  LOP3.LUT R2, R0, 0xdc, RZ, 0xfc, !PT ;  /* 0x000000dc00027812 */ /* 0x002fc400078efcff */
[C---:B------:R-:W-:Y:S01]  /*36f0*/  IMAD R102, R251.reuse, R102, R108 ;  /* 0x00000066fb667224 */ /* 0x040fe200078e026c */
[----:B------:R-:W-:Y:S01]  /*3700*/  IABS R108, R3 ;  /* 0x00000003006c7213 */ /* 0x000fe20000000000 */
[----:B------:R-:W-:Y:S01]  /*3710*/  IMAD R101, R251, R101, R104 ;  /* 0x00000065fb657224 */ /* 0x000fe200078e0268 */
[----:B------:R-:W-:Y:S01]  /*3720*/  IABS R112, R2 ;  /* 0x0000000200707213 */ /* 0x000fe20000000000 */
[----:B------:R1:W-:Y:S01]  /*3730*/  STL [R1+0xd58], R2 ;  /* 0x000d580201007387 */ /* 0x0003e20000100800 */
[----:B------:R-:W-:Y:S01]  /*3740*/  IMAD.HI.U32 R104, R13, R110, RZ ;  /* 0x0000006e0d687227 */ /* 0x000fe200078e00ff */
[----:B--2---:R-:W-:-:S03]  /*3750*/  LOP3.LUT R3, R0, 0xe0, RZ, 0xfc, !PT ;  /* 0x000000e000037812 */ /* 0x004fc600078efcff */
[----:B------:R-:W-:Y:S02]  /*3760*/  IMAD.MOV R103, RZ, RZ, -R103 ;  /* 0x000000ffff677224 */ /* 0x000fe400078e0a67 */
[----:B------:R-:W-:Y:S01]  /*3770*/  IMAD.MOV R104, RZ, RZ, -R104 ;  /* 0x000000ffff687224 */ /* 0x000fe200078e0a68 */
[----:B------:R-:W-:Y:S01]  /*3780*/  IABS R109, R3 ;  /* 0x00000003006d7213 */ /* 0x000fe20000000000 */
[----:B------:R-:W-:Y:S01]  /*3790*/  IMAD R103, R251, R103, R106 ;  /* 0x00000067fb677224 */ /* 0x000fe200078e026a */
[----:B-1----:R-:W-:Y:S01]  /*37a0*/  LOP3.LUT R2, R0, 0xde, RZ, 0xfc, !PT ;  /* 0x000000de00027812 */ /* 0x002fe200078efcff */
[----:B------:R-:W-:-:S03]  /*37b0*/  IMAD.HI.U32 R105, R13, R108, RZ ;  /* 0x0000006c0d697227 */ /* 0x000fc600078e00ff */
[----:B------:R-:W-:Y:S01]  /*37c0*/  IABS R114, R2 ;  /* 0x0000000200727213 */ /* 0x000fe20000000000 */
[----:B------:R1:W-:Y:S01]  /*37d0*/  STL [R1+0xd70], R2 ;  /* 0x000d700201007387 */ /* 0x0003e20000100800 */
[----:B------:R-:W-:-:S03]  /*37e0*/  IMAD.HI.U32 R106, R13, R112, RZ ;  /* 0x000000700d6a7227 */ /* 0x000fc600078e00ff */
[----:B------:R2:W-:Y:S01]  /*37f0*/  STL [R1+0xd74], R3 ;  /* 0x000d740301007387 */ /* 0x0005e20000100800 */
[C---:B------:R-:W-:Y:S02]  /*3800*/  IMAD R104, R251.reuse, R104, R110 ;  /* 0x00000068fb687224 */ /* 0x040fe400078e026e */
[----:B------:R-:W-:Y:S02]  /*3810*/  IMAD.MOV R105, RZ, RZ, -R105 ;  /* 0x000000ffff697224 */ /* 0x000fe400078e0a69 */
[----:B------:R-:W-:Y:S01]  /*3820*/  IMAD.MOV R106, RZ, RZ, -R106 ;  /* 0x000000ffff6a7224 */ /* 0x000fe200078e0a6a */
[C---:B-1----:R-:W-:Y:S01]  /*3830*/  LOP3.LUT R2, R0.reuse, 0xe2, RZ, 0xfc, !PT ;  /* 0x000000e200027812 */ /* 0x042fe200078efcff */
[C---:B------:R-:W-:Y:S02]  /*3840*/  IMAD R105, R251.reuse, R105, R108 ;  /* 0x00000069fb697224 */ /* 0x040fe400078e026c */
[----:B------:R-:W-:Y:S01]  /*3850*/  IMAD.MOV.U32 R108, RZ, RZ, R109 ;  /* 0x000000ffff6c7224 */ /* 0x000fe200078e006d */
[----:B------:R-:W-:Y:S01]  /*3860*/  IABS R110, R2 ;  /* 0x00000002006e7213 */ /* 0x000fe20000000000 */
[----:B------:R-:W-:Y:S01]  /*3870*/  IMAD R106, R251, R106, R112 ;  /* 0x0000006afb6a7224 */ /* 0x000fe200078e0270 */
[----:B--2---:R-:W-:Y:S01]  /*3880*/  LOP3.LUT R3, R0, 0xe4, RZ, 0xfc, !PT ;  /* 0x000000e400037812 */ /* 0x004fe200078efcff */
[----:B------:R1:W-:Y:S01]  /*3890*/  STL [R1+0xd7c], R2 ;  /* 0x000d7c0201007387 */ /* 0x0003e20000100800 */
[----:B------:R-:W-:-:S02]  /*38a0*/  IMAD.HI.U32 R109, R13, R108, RZ ;  /* 0x0000006c0d6d7227 */ /* 0x000fc400078e00ff */
[----:B------:R-:W-:Y:S01]  /*38b0*/  IABS R113, R3 ;  /* 0x0000000300717213 */ /* 0x000fe20000000000 */
[----:B------:R2:W-:Y:S01]  /*38c0*/  STL [R1+0xd88], R3 ;  /* 0x000d880301007387 */ /* 0x0005e20000100800 */
[----:B------:R-:W-:Y:S02]  /*38d0*/  IMAD.MOV.U32 R112, RZ, RZ, R110 ;  /* 0x000000ffff707224 */ /* 0x000fe400078e006e */
[----:B------:R-:W-:Y:S01]  /*38e0*/  IMAD.HI.U32 R107, R13, R114, RZ ;  /* 0x000000720d6b7227 */ /* 0x000fe200078e00ff */
[----:B-1----:R-:W-:-:S03]  /*38f0*/  LOP3.LUT R2, R0, 0xe6, RZ, 0xfc, !PT ;  /* 0x000000e600027812 */ /* 0x002fc600078efcff */
[----:B------:R-:W-:Y:S01]  /*3900*/  IMAD.HI.U32 R110, R13, R112, RZ ;  /* 0x000000700d6e7227 */ /* 0x000fe200078e00ff */
[----:B------:R-:W-:-:S03]  /*3910*/  IABS R116, R2 ;  /* 0x0000000200747213 */ /* 0x000fc60000000000 */
[----:B------:R-:W-:Y:S01]  /*3920*/  IMAD.MOV R109, RZ, RZ, -R109 ;  /* 0x000000ffff6d7224 */ /* 0x000fe200078e0a6d */
[----:B------:R1:W-:Y:S01]  /*3930*/  STL [R1+0xd94], R2 ;  /* 0x000d940201007387 */ /* 0x0003e20000100800 */
[----:B------:R-:W-:Y:S01]  /*3940*/  IMAD.MOV R111, RZ, RZ, -R110 ;  /* 0x000000ffff6f7224 */ /* 0x000fe200078e0a6e */
[C---:B--2---:R-:W-:Y:S01]  /*3950*/  LOP3.LUT R3, R0.reuse, 0xea, RZ, 0xfc, !PT ;  /* 0x000000ea00037812 */ /* 0x044fe200078efcff */
[----:B------:R-:W-:Y:S02]  /*3960*/  IMAD.MOV R107, RZ, RZ, -R107 ;  /* 0x000000ffff6b7224 */ /* 0x000fe400078e0a6b */
[----:B------:R-:W-:Y:S01]  /*3970*/  IMAD.MOV.U32 R110, RZ, RZ, R113 ;  /* 0x000000ffff6e7224 */ /* 0x000fe200078e0071 */
[----:B------:R-:W-:Y:S01]  /*3980*/  IABS R113, R3 ;  /* 0x0000000300717213 */ /* 0x000fe20000000000 */
[C---:B------:R-:W-:Y:S02]  /*3990*/  IMAD R108, R251.reuse, R109, R108 ;  /* 0x0000006dfb6c7224 */ /* 0x040fe400078e026c */
[C---:B------:R-:W-:Y:S01]  /*39a0*/  IMAD R109, R251.reuse, R111, R112 ;  /* 0x0000006ffb6d7224 */ /* 0x040fe200078e0270 */
[----:B-1----:R-:W-:Y:S01]  /*39b0*/  LOP3.LUT R2, R0, 0xe8, RZ, 0xfc, !PT ;  /* 0x000000e800027812 */ /* 0x002fe200078efcff */
[----:B------:R-:W-:-:S02]  /*39c0*/  IMAD R107, R251, R107, R114 ;  /* 0x0000006bfb6b7224 */ /* 0x000fc400078e0272 */
[C---:B------:R-:W-:Y:S01]  /*39d0*/  IMAD.HI.U32 R111, R13.reuse, R110, RZ ;  /* 0x0000006e0d6f7227 */ /* 0x040fe200078e00ff */
[----:B------:R-:W-:Y:S01]  /*39e0*/  IABS R112, R2 ;  /* 0x0000000200707213 */ /* 0x000fe20000000000 */
[----:B------:R1:W-:Y:S02]  /*39f0*/  STL [R1+0xdac], R2 ;  /* 0x000dac0201007387 */ /* 0x0003e40000100800 */
[C---:B------:R-:W-:Y:S02]  /*3a00*/  IMAD.HI.U32 R114, R13.reuse, R116, RZ ;  /* 0x000000740d727227 */ /* 0x040fe400078e00ff */
[----:B------:R2:W-:Y:S02]  /*3a10*/  STL [R1+0xdb0], R3 ;  /* 0x000db00301007387 */ /* 0x0005e40000100800 */
[----:B------:R-:W-:Y:S02]  /*3a20*/  IMAD.MOV R117, RZ, RZ, -R111 ;  /* 0x000000ffff757224 */ /* 0x000fe400078e0a6f */
[----:B------:R-:W-:Y:S01]  /*3a30*/  IMAD.MOV R111, RZ, RZ, -R114 ;  /* 0x000000ffff6f7224 */ /* 0x000fe200078e0a72 */
[----:B-1----:R-:W-:Y:S01]  /*3a40*/  LOP3.LUT R2, R0, 0xec, RZ, 0xfc, !PT ;  /* 0x000000ec00027812 */ /* 0x002fe200078efcff */
[----:B------:R-:W-:-:S03]  /*3a50*/  IMAD.HI.U32 R115, R13, R112, RZ ;  /* 0x000000700d737227 */ /* 0x000fc600078e00ff */
[----:B------:R-:W-:Y:S01]  /*3a60*/  IABS R114, R2 ;  /* 0x0000000200727213 */ /* 0x000fe20000000000 */
[----:B------:R1:W-:Y:S01]  /*3a70*/  STL [R1+0xdbc], R2 ;  /* 0x000dbc0201007387 */ /* 0x0003e20000100800 */
[C---:B--2---:R-:W-:Y:S01]  /*3a80*/  LOP3.LUT R3, R0.reuse, 0xee, RZ, 0xfc, !PT ;  /* 0x000000ee00037812 */ /* 0x044fe200078efcff */
[----:B------:R-:W-:Y:S02]  /*3a90*/  IMAD R110, R251, R117, R110 ;  /* 0x00000075fb6e7224 */ /* 0x000fe400078e026e */
[----:B------:R-:W-:Y:S02]  /*3aa0*/  IMAD.MOV R115, RZ, RZ, -R115 ;  /* 0x000000ffff737224 */ /* 0x000fe400078e0a73 */
[----:B------:R-:W-:Y:S01]  /*3ab0*/  IMAD.HI.U32 R117, R13, R114, RZ ;  /* 0x000000720d757227 */ /* 0x000fe200078e00ff */
[----:B------:R2:W-:Y:S01]  /*3ac0*/  STL [R1+0xdc8], R3 ;  /* 0x000dc80301007387 */ /* 0x0005e20000100800 */
[----:B-1----:R-:W-:Y:S02]  /*3ad0*/  LOP3.LUT R2, R0, 0xf0, RZ, 0xfc, !PT ;  /* 0x000000f000027812 */ /* 0x002fe400078efcff */
[----:B------:R-:W-:-:S02]  /*3ae0*/  IMAD R111, R251, R111, R116 ;  /* 0x0000006ffb6f7224 */ /* 0x000fc400078e0274 */
[----:B------:R-:W-:Y:S01]  /*3af0*/  IMAD R112, R251, R115, R112 ;  /* 0x00000073fb707224 */ /* 0x000fe200078e0270 */
[----:B------:R-:W-:Y:S01]  /*3b00*/  IABS R116, R2 ;  /* 0x0000000200747213 */ /* 0x000fe20000000000 */
[----:B------:R1:W-:Y:S01]  /*3b10*/  STL [R1+0xe00], R2 ;  /* 0x000e000201007387 */ /* 0x0003e20000100800 */
[----:B------:R-:W-:Y:S01]  /*3b20*/  IMAD.MOV R117, RZ, RZ, -R117 ;  /* 0x000000ffff757224 */ /* 0x000fe200078e0a75 */
[----:B------:R-:W-:Y:S01]  /*3b30*/  IABS R115, R3 ;  /* 0x0000000300737213 */ /* 0x000fe20000000000 */
[----:B------:R-:W-:Y:S01]  /*3b40*/  IMAD.HI.U32 R118, R13, R113, RZ ;  /* 0x000000710d767227 */ /* 0x000fe200078e00ff */
[----:B--2---:R-:W-:-:S03]  /*3b50*/  LOP3.LUT R3, R0, 0xf4, RZ, 0xfc, !PT ;  /* 0x000000f400037812 */ /* 0x004fc600078efcff */
[----:B------:R-:W-:Y:S02]  /*3b60*/  IMAD R114, R251, R117, R114 ;  /* 0x00000075fb727224 */ /* 0x000fe400078e0272 */
[----:B------:R-:W-:Y:S01]  /*3b70*/  IMAD.MOV R118, RZ, RZ, -R118 ;  /* 0x000000ffff767224 */ /* 0x000fe200078e0a76 */
[----:B-1----:R-:W-:Y:S01]  /*3b80*/  LOP3.LUT R2, R0, 0xf2, RZ, 0xfc, !PT ;  /* 0x000000f200027812 */ /* 0x002fe200078efcff */
[----:B------:R-:W-:-:S03]  /*3b90*/  IMAD.HI.U32 R122, R13, R115, RZ ;  /* 0x000000730d7a7227 */ /* 0x000fc600078e00ff */
[----:B------:R-:W-:Y:S01]  /*3ba0*/  IABS R117, R2 ;  /* 0x0000000200757213 */ /* 0x000fe20000000000 */
[----:B------:R1:W-:Y:S01]  /*3bb0*/  STL [R1+0xdfc], R2 ;  /* 0x000dfc0201007387 */ /* 0x0003e20000100800 */
[----:B------:R-:W-:-:S03]  /*3bc0*/  IMAD.HI.U32 R121, R13, R116, RZ ;  /* 0x000000740d797227 */ /* 0x000fc600078e00ff */
[----:B------:R2:W-:Y:S01]  /*3bd0*/  STL [R1+0xdec], R3 ;  /* 0x000dec0301007387 */ /* 0x0005e20000100800 */
[----:B------:R-:W-:Y:S01]  /*3be0*/  IMAD R113, R251, R118, R113 ;  /* 0x00000076fb717224 */ /* 0x000fe200078e0271 */
[----:B------:R-:W-:Y:S01]  /*3bf0*/  IABS R118, R3 ;  /* 0x0000000300767213 */ /* 0x000fe20000000000 */
        /* <DEDUP_REMOVED lines=668> */
[----:B------:R-:W-:Y:S02]  /*65c0*/  IMAD.HI.U32 R232, R13, R229, RZ ;  /* 0x000000e50de87227 */ /* 0x000fe400078e00ff */
[----:B------:R2:W-:Y:S02]  /*65d0*/  STL [R1+0xae0], R3 ;  /* 0x000ae00301007387 */ /* 0x0005e40000100800 */
[----:B------:R-:W-:Y:S01]  /*65e0*/  IMAD R226, R251, R231, R226 ;  /* 0x000000e7fbe27224 */ /* 0x000fe200078e02e2 */
[----:B-1----:R-:W-:Y:S01]  /*65f0*/  LOP3.LUT R2, R0, 0x1d6, RZ, 0xfc, !PT ;  /* 0x000001d600027812 */ /* 0x002fe200078efcff */
[----:B------:R-:W-:-:S02]  /*6600*/  IMAD.MOV R230, RZ, RZ, -R230 ;  /* 0x000000ffffe67224 */ /* 0x000fc400078e0ae6 */
[----:B------:R-:W-:Y:S01]  /*6610*/  IMAD.MOV R232, RZ, RZ, -R232 ;  /* 0x000000ffffe87224 */ /* 0x000fe200078e0ae8 */
[----:B------:R-:W-:Y:S01]  /*6620*/  IABS R231, R2 ;  /* 0x0000000200e77213 */ /* 0x000fe20000000000 */
[----:B------:R1:W-:Y:S01]  /*6630*/  STL [R1+0xad8], R2 ;  /* 0x000ad80201007387 */ /* 0x0003e20000100800 */
[----:B------:R-:W-:-:S04]  /*6640*/  IMAD.HI.U32 R233, R13, R228, RZ ;  /* 0x000000e40de97227 */ /* 0x000fc800078e00ff */
[C---:B------:R-:W-:Y:S01]  /*6650*/  IMAD R227, R251.reuse, R230, R227 ;  /* 0x000000e6fbe37224 */ /* 0x040fe200078e02e3 */
[----:B------:R-:W-:Y:S01]  /*6660*/  IABS R230, R3 ;  /* 0x0000000300e67213 */ /* 0x000fe20000000000 */
[----:B------:R-:W-:Y:S01]  /*6670*/  IMAD R229, R251, R232, R229 ;  /* 0x000000e8fbe57224 */ /* 0x000fe200078e02e5 */
[C---:B--2---:R-:W-:Y:S01]  /*6680*/  LOP3.LUT R3, R0.reuse, 0x1da, RZ, 0xfc, !PT ;  /* 0x000001da00037812 */ /* 0x044fe200078efcff */
[----:B------:R-:W-:Y:S01]  /*6690*/  IMAD.MOV R233, RZ, RZ, -R233 ;  /* 0x000000ffffe97224 */ /* 0x000fe200078e0ae9 */
[----:B-1----:R-:W-:Y:S01]  /*66a0*/  LOP3.LUT R2, R0, 0x1d8, RZ, 0xfc, !PT ;  /* 0x000001d800027812 */ /* 0x002fe200078efcff */
[----:B------:R-:W-:-:S03]  /*66b0*/  IMAD.HI.U32 R236, R13, R231, RZ ;  /* 0x000000e70dec7227 */ /* 0x000fc600078e00ff */
[----:B------:R-:W-:Y:S01]  /*66c0*/  IABS R232, R2 ;  /* 0x0000000200e87213 */ /* 0x000fe20000000000 */
[----:B------:R1:W-:Y:S01]  /*66d0*/  STL [R1+0xad4], R2 ;  /* 0x000ad40201007387 */ /* 0x0003e20000100800 */
[----:B------:R-:W-:Y:S01]  /*66e0*/  IMAD R228, R251, R233, R228 ;  /* 0x000000e9fbe47224 */ /* 0x000fe200078e02e4 */
[----:B------:R-:W-:Y:S01]  /*66f0*/  IABS R233, R3 ;  /* 0x0000000300e97213 */ /* 0x000fe20000000000 */
[C---:B------:R-:W-:Y:S01]  /*6700*/  IMAD.HI.U32 R237, R13.reuse, R230, RZ ;  /* 0x000000e60ded7227 */ /* 0x040fe200078e00ff */
[----:B------:R2:W-:Y:S03]  /*6710*/  STL [R1+0xad0], R3 ;  /* 0x000ad00301007387 */ /* 0x0005e60000100800 */
[----:B------:R-:W-:Y:S01]  /*6720*/  IMAD.HI.U32 R235, R13, R232, RZ ;  /* 0x000000e80deb7227 */ /* 0x000fe200078e00ff */
[----:B-1----:R-:W-:-:S03]  /*6730*/  LOP3.LUT R2, R0, 0x1dc, RZ, 0xfc, !PT ;  /* 0x000001dc00027812 */ /* 0x002fc600078efcff */
[----:B------:R-:W-:Y:S02]  /*6740*/  IMAD.MOV R236, RZ, RZ, -R236 ;  /* 0x000000ffffec7224 */ /* 0x000fe400078e0aec */
[----:B------:R-:W-:Y:S01]  /*6750*/  IMAD.MOV R237, RZ, RZ, -R237 ;  /* 0x000000ffffed7224 */ /* 0x000fe200078e0aed */
[----:B------:R-:W-:Y:S01]  /*6760*/  IABS R234, R2 ;  /* 0x0000000200ea7213 */ /* 0x000fe20000000000 */
[----:B------:R1:W-:Y:S01]  /*6770*/  STL [R1+0xacc], R2 ;  /* 0x000acc0201007387 */ /* 0x0003e20000100800 */
[----:B--2---:R-:W-:Y:S01]  /*6780*/  LOP3.LUT R3, R0, 0x1de, RZ, 0xfc, !PT ;  /* 0x000001de00037812 */ /* 0x004fe200078efcff */
[----:B------:R-:W-:Y:S02]  /*6790*/  IMAD.MOV R235, RZ, RZ, -R235 ;  /* 0x000000ffffeb7224 */ /* 0x000fe400078e0aeb */
[C---:B------:R-:W-:Y:S02]  /*67a0*/  IMAD R231, R251.reuse, R236, R231 ;  /* 0x000000ecfbe77224 */ /* 0x040fe400078e02e7 */
[----:B------:R2:W-:Y:S01]  /*67b0*/  STL [R1+0xac8], R3 ;  /* 0x000ac80301007387 */ /* 0x0005e20000100800 */
[----:B------:R-:W-:-:S02]  /*67c0*/  IMAD R230, R251, R237, R230 ;  /* 0x000000edfbe67224 */ /* 0x000fc400078e02e6 */
[----:B------:R-:W-:Y:S01]  /*67d0*/  IMAD.HI.U32 R237, R13, R234, RZ ;  /* 0x000000ea0ded7227 */ /* 0x000fe200078e00ff */
[----:B-1----:R-:W-:-:S03]  /*67e0*/  LOP3.LUT R2, R0, 0x1e0, RZ, 0xfc, !PT ;  /* 0x000001e000027812 */ /* 0x002fc600078efcff */
[----:B------:R-:W-:Y:S01]  /*67f0*/  IMAD R232, R251, R235, R232 ;  /* 0x000000ebfbe87224 */ /* 0x000fe200078e02e8 */
[----:B------:R-:W-:Y:S01]  /*6800*/  IABS R236, R2 ;  /* 0x0000000200ec7213 */ /* 0x000fe20000000000 */
[----:B------:R1:W-:Y:S01]  /*6810*/  STL [R1+0xac4], R2 ;  /* 0x000ac40201007387 */ /* 0x0003e20000100800 */
[----:B------:R-:W-:Y:S01]  /*6820*/  IABS R235, R3 ;  /* 0x0000000300eb7213 */ /* 0x000fe20000000000 */
[----:B------:R-:W-:Y:S01]  /*6830*/  IMAD.MOV R237, RZ, RZ, -R237 ;  /* 0x000000ffffed7224 */ /* 0x000fe200078e0aed */
[----:B--2---:R-:W-:Y:S01]  /*6840*/  LOP3.LUT R3, R0, 0x1e4, RZ, 0xfc, !PT ;  /* 0x000001e400037812 */ /* 0x004fe200078efcff */
[----:B------:R-:W-:-:S04]  /*6850*/  IMAD.HI.U32 R238, R13, R233, RZ ;  /* 0x000000e90dee7227 */ /* 0x000fc800078e00ff */
        /* <DEDUP_REMOVED lines=9> */
[----:B------:R-:W-:Y:S01]  /*68f0*/  IMAD.MOV R237, RZ, RZ, -R237 ;  /* 0x000000ffffed7224 */ /* 0x000fe200078e0aed */
[C---:B-1----:R-:W-:Y:S01]  /*6900*/  LOP3.LUT R2, R0.reuse, 0x1e6, RZ, 0xfc, !PT ;  /* 0x000001e600027812 */ /* 0x042fe200078efcff */
[----:B------:R-:W-:Y:S01]  /*6910*/  IMAD R233, R251, R238, R233 ;  /* 0x000000eefbe97224 */ /* 0x000fe200078e02e9 */
[----:B------:R-:W-:Y:S01]  /*6920*/  IABS R238, R3 ;  /* 0x0000000300ee7213 */ /* 0x000fe20000000000 */
[----:B------:R-:W-:Y:S01]  /*6930*/  IMAD.HI.U32 R242, R13, R240, RZ ;  /* 0x000000f00df27227 */ /* 0x000fe200078e00ff */
[----:B------:R-:W-:Y:S01]  /*6940*/  IABS R241, R2 ;  /* 0x0000000200f17213 */ /* 0x000fe20000000000 */
[----:B------:R1:W-:Y:S01]  /*6950*/  STL [R1+0xab8], R2 ;  /* 0x000ab80201007387 */ /* 0x0003e20000100800 */
[----:B--2---:R-:W-:Y:S01]  /*6960*/  LOP3.LUT R3, R0, 0x1e8, RZ, 0xfc, !PT ;  /* 0x000001e800037812 */ /* 0x004fe200078efcff */
[----:B------:R-:W-:-:S02]  /*6970*/  IMAD R235, R251, R239, R235 ;  /* 0x000000effbeb7224 */ /* 0x000fc400078e02eb */
[----:B------:R-:W-:Y:S02]  /*6980*/  IMAD.MOV.U32 R239, RZ, RZ, R241 ;  /* 0x000000ffffef7224 */ /* 0x000fe400078e00f1 */
[----:B------:R-:W-:Y:S01]  /*6990*/  IMAD R236, R251, R237, R236 ;  /* 0x000000edfbec7224 */ /* 0x000fe200078e02ec */
[----:B------:R2:W-:Y:S01]  /*69a0*/  STL [R1+0xab4], R3 ;  /* 0x000ab40301007387 */ /* 0x0005e20000100800 */
[----:B------:R-:W-:Y:S02]  /*69b0*/  IMAD.MOV R237, RZ, RZ, -R242 ;  /* 0x000000ffffed7224 */ /* 0x000fe400078e0af2 */
[----:B------:R-:W-:Y:S01]  /*69c0*/  IMAD.HI.U32 R243, R13, R239, RZ ;  /* 0x000000ef0df37227 */ /* 0x000fe200078e00ff */
[----:B-1----:R-:W-:-:S03]  /*69d0*/  LOP3.LUT R2, R0, 0x1ea, RZ, 0xfc, !PT ;  /* 0x000001ea00027812 */ /* 0x002fc600078efcff */
[----:B------:R-:W-:Y:S01]  /*69e0*/  IMAD.HI.U32 R241, R13, R238, RZ ;  /* 0x000000ee0df17227 */ /* 0x000fe200078e00ff */
[----:B------:R-:W-:Y:S01]  /*69f0*/  IABS R242, R2 ;  /* 0x0000000200f27213 */ /* 0x000fe20000000000 */
[----:B------:R1:W-:Y:S02]  /*6a00*/  STL [R1+0xab0], R2 ;  /* 0x000ab00201007387 */ /* 0x0003e40000100800 */
[C---:B------:R-:W-:Y:S01]  /*6a10*/  IMAD R237, R251.reuse, R237, R240 ;  /* 0x000000edfbed7224 */ /* 0x040fe200078e02f0 */
[----:B------:R-:W-:Y:S01]  /*6a20*/  IABS R240, R3 ;  /* 0x0000000300f07213 */ /* 0x000fe20000000000 */
[----:B------:R-:W-:Y:S01]  /*6a30*/  IMAD.MOV R243, RZ, RZ, -R243 ;  /* 0x000000fffff37224 */ /* 0x000fe200078e0af3 */
[----:B--2---:R-:W-:Y:S01]  /*6a40*/  LOP3.LUT R3, R0, 0x1ec, RZ, 0xfc, !PT ;  /* 0x000001ec00037812 */ /* 0x004fe200078efcff */
[----:B------:R-:W-:Y:S02]  /*6a50*/  IMAD.MOV R241, RZ, RZ, -R241 ;  /* 0x000000fffff17224 */ /* 0x000fe400078e0af1 */
[----:B------:R-:W-:-:S02]  /*6a60*/  IMAD R239, R251, R243, R239 ;  /* 0x000000f3fbef7224 */ /* 0x000fc400078e02ef */
[----:B------:R-:W-:Y:S01]  /*6a70*/  IMAD R238, R251, R241, R238 ;  /* 0x000000f1fbee7224 */ /* 0x000fe200078e02ee */
[----:B------:R2:W-:Y:S01]  /*6a80*/  STL [R1+0xaac], R3 ;  /* 0x000aac0301007387 */ /* 0x0005e20000100800 */
[----:B------:R-:W-:-:S03]  /*6a90*/  IMAD.HI.U32 R243, R13, R240, RZ ;  /* 0x000000f00df37227 */ /* 0x000fc600078e00ff */
[----:B------:R4:W-:Y:S01]  /*6aa0*/  STL [R1+0xaa8], R4 ;  /* 0x000aa80401007387 */ /* 0x0009e20000100800 */
[----:B------:R-:W-:Y:S01]  /*6ab0*/  IMAD.MOV.U32 R241, RZ, RZ, R242 ;  /* 0x000000fffff17224 */ /* 0x000fe200078e00f2 */
[----:B------:R-:W-:Y:S01]  /*6ac0*/  IABS R242, R3 ;  /* 0x0000000300f27213 */ /* 0x000fe20000000000 */
[----:B-1----:R-:W-:Y:S01]  /*6ad0*/  IMAD.MOV.U32 R2, RZ, RZ, R244 ;  /* 0x000000ffff027224 */ /* 0x002fe200078e00f4 */
[----:B------:R-:W-:Y:S01]  /*6ae0*/  IABS R244, R4 ;  /* 0x0000000400f47213 */ /* 0x000fe20000000000 */
[----:B------:R-:W-:Y:S01]  /*6af0*/  IMAD.MOV R243, RZ, RZ, -R243 ;  /* 0x000000fffff37224 */ /* 0x000fe200078e0af3 */
[----:B--2---:R-:W-:Y:S01]  /*6b00*/  LOP3.LUT R3, R0, 0x1f0, RZ, 0xfc, !PT ;  /* 0x000001f000037812 */ /* 0x004fe200078efcff */
[----:B------:R-:W-:-:S03]  /*6b10*/  IMAD.HI.U32 R245, R13, R241, RZ ;  /* 0x000000f10df57227 */ /* 0x000fc600078e00ff */
[----:B------:R-:W-:Y:S01]  /*6b20*/  IABS R246, R3 ;  /* 0x0000000300f67213 */ /* 0x000fe20000000000 */
[----:B------:R-:W-:Y:S01]  /*6b30*/  IMAD R240, R251, R243, R240 ;  /* 0x000000f3fbf07224 */ /* 0x000fe200078e02f0 */
[----:B------:R1:W-:Y:S01]  /*6b40*/  STL [R1+0xaa4], R3 ;  /* 0x000aa40301007387 */ /* 0x0003e20000100800 */
[----:B------:R-:W-:Y:S01]  /*6b50*/  IMAD.MOV R245, RZ, RZ, -R245 ;  /* 0x000000fffff57224 */ /* 0x000fe200078e0af5 */
[C---:B----4-:R-:W-:Y:S01]  /*6b60*/  LOP3.LUT R4, R0.reuse, 0x1f2, RZ, 0xfc, !PT ;  /* 0x000001f200047812 */ /* 0x050fe200078efcff */
[----:B------:R-:W-:Y:S02]  /*6b70*/  IMAD.MOV.U32 R243, RZ, RZ, R244 ;  /* 0x000000fffff37224 */ /* 0x000fe400078e00f4 */
[----:B------:R-:W-:Y:S02]  /*6b80*/  IMAD.HI.U32 R247, R13, R242, RZ ;  /* 0x000000f20df77227 */ /* 0x000fe400078e00ff */
[----:B------:R2:W-:Y:S02]  /*6b90*/  STL [R1+0xa9c], R4 ;  /* 0x000a9c0401007387 */ /* 0x0005e40000100800 */
[----:B------:R-:W-:Y:S01]  /*6ba0*/  IMAD.MOV.U32 R244, RZ, RZ, R246 ;  /* 0x000000fffff47224 */ /* 0x000fe200078e00f6 */
[----:B-1----:R-:W-:Y:S01]  /*6bb0*/  LOP3.LUT R3, R0, 0x1f4, RZ, 0xfc, !PT ;  /* 0x000001f400037812 */ /* 0x002fe200078efcff */
[----:B------:R-:W-:-:S02]  /*6bc0*/  IMAD R241, R251, R245, R241 ;  /* 0x000000f5fbf17224 */ /* 0x000fc400078e02f1 */
[----:B------:R-:W-:Y:S02]  /*6bd0*/  IMAD.HI.U32 R246, R13, R243, RZ ;  /* 0x000000f30df67227 */ /* 0x000fe400078e00ff */
[----:B------:R-:W-:Y:S02]  /*6be0*/  STL [R1+0xa98], R3 ;  /* 0x000a980301007387 */ /* 0x000fe40000100800 */
[----:B------:R-:W-:Y:S01]  /*6bf0*/  IMAD.MOV.U32 R5, RZ, RZ, R2 ;  /* 0x000000ffff057224 */ /* 0x000fe200078e0002 */
[----:B------:R-:W-:Y:S01]  /*6c00*/  LOP3.LUT R2, R0, 0x1f6, RZ, 0xfc, !PT ;  /* 0x000001f600027812 */ /* 0x000fe200078efcff */
[----:B------:R-:W-:Y:S01]  /*6c10*/  IMAD.MOV R245, RZ, RZ, -R247 ;  /* 0x000000fffff57224 */ /* 0x000fe200078e0af7 */
[----:B------:R-:W-:Y:S01]  /*6c20*/  IABS R247, R3 ;  /* 0x0000000300f77213 */ /* 0x000fe20000000000 */
[----:B------:R-:W-:Y:S02]  /*6c30*/  IMAD.MOV R246, RZ, RZ, -R246 ;  /* 0x000000fffff67224 */ /* 0x000fe400078e0af6 */
[----:B------:R-:W-:Y:S01]  /*6c40*/  IMAD R242, R251, R245, R242 ;  /* 0x000000f5fbf27224 */ /* 0x000fe200078e02f2 */
[----:B------:R-:W-:Y:S01]  /*6c50*/  IABS R245, R4 ;  /* 0x0000000400f57213 */ /* 0x000fe20000000000 */
[----:B------:R1:W-:Y:S01]  /*6c60*/  STL [R1+0xa94], R2 ;  /* 0x000a940201007387 */ /* 0x0003e20000100800 */
[----:B------:R-:W-:Y:S01]  /*6c70*/  IMAD.HI.U32 R248, R13, R244, RZ ;  /* 0x000000f40df87227 */ /* 0x000fe200078e00ff */
[----:B------:R-:W-:-:S02]  /*6c80*/  LOP3.LUT R6, R249, 0x3f, RZ, 0xc0, !PT ;  /* 0x0000003ff9067812 */ /* 0x000fc400078ec0ff */
[----:B--2---:R-:W2:Y:S01]  /*6c90*/  LDL.LU R4, [R1+0x20] ;  /* 0x0000200001047983 */ /* 0x004ea20000300800 */
[C---:B------:R-:W-:Y:S02]  /*6ca0*/  IMAD R243, R251.reuse, R246, R243 ;  /* 0x000000f6fbf37224 */ /* 0x040fe400078e02f3 */
[----:B------:R-:W-:Y:S01]  /*6cb0*/  IMAD.MOV.U32 R246, RZ, RZ, R247 ;  /* 0x000000fffff67224 */ /* 0x000fe200078e00f7 */
[----:B------:R-:W-:Y:S01]  /*6cc0*/  IABS R247, R2 ;  /* 0x0000000200f77213 */ /* 0x000fe20000000000 */
[----:B------:R-:W-:Y:S01]  /*6cd0*/  IMAD.MOV R248, RZ, RZ, -R248 ;  /* 0x000000fffff87224 */ /* 0x000fe200078e0af8 */
[----:B-1----:R-:W4:Y:S01]  /*6ce0*/  LDL.LU R2, [R1+0x1c] ;  /* 0x00001c0001027983 */ /* 0x002f220000300800 */
[----:B------:R-:W-:Y:S01]  /*6cf0*/  LOP3.LUT R3, R0, 0x1f8, RZ, 0xfc, !PT ;  /* 0x000001f800037812 */ /* 0x000fe200078efcff */
[----:B------:R-:W-:Y:S02]  /*6d00*/  IMAD R6, R250, 0x40, R6 ;  /* 0x00000040fa067824 */ /* 0x000fe400078e0206 */
[----:B------:R-:W-:Y:S01]  /*6d10*/  IMAD R244, R251, R248, R244 ;  /* 0x000000f8fbf47224 */ /* 0x000fe200078e02f4 */
[----:B------:R-:W-:Y:S01]  /*6d20*/  IABS R250, R3 ;  /* 0x0000000300fa7213 */ /* 0x000fe20000000000 */
[C---:B------:R-:W-:Y:S01]  /*6d30*/  IMAD.HI.U32 R248, R13.reuse, R245, RZ ;  /* 0x000000f50df87227 */ /* 0x040fe200078e00ff */
[----:B------:R1:W-:Y:S03]  /*6d40*/  STL [R1+0xa90], R3 ;  /* 0x000a900301007387 */ /* 0x0003e60000100800 */
[----:B------:R-:W-:-:S04]  /*6d50*/  IMAD.HI.U32 R249, R13, R246, RZ ;  /* 0x000000f60df97227 */ /* 0x000fc800078e00ff */
[----:B------:R-:W-:Y:S01]  /*6d60*/  IMAD.MOV R248, RZ, RZ, -R248 ;  /* 0x000000fffff87224 */ /* 0x000fe200078e0af8 */
[----:B-1----:R-:W3:Y:S04]  /*6d70*/  LDL.LU R3, [R1+0x18] ;  /* 0x0000180001037983 */ /* 0x002ee80000300800 */
[----:B------:R1:W-:Y:S04]  /*6d80*/  STL [R1+0x9fc], R6 ;  /* 0x0009fc0601007387 */ /* 0x0003e80000100800 */
[----:B------:R-:W3:Y:S01]  /*6d90*/  LDL.LU R9, [R1+0x14] ;  /* 0x0000140001097983 */ /* 0x000ee20000300800 */
[----:B------:R-:W-:Y:S01]  /*6da0*/  IMAD.MOV R249, RZ, RZ, -R249 ;  /* 0x000000fffff97224 */ /* 0x000fe200078e0af9 */
[----:B------:R-:W-:Y:S01]  /*6db0*/  LOP3.LUT R10, R0, 0x1fa, RZ, 0xfc, !PT ;  /* 0x000001fa000a7812 */ /* 0x000fe200078efcff */
[----:B------:R-:W-:Y:S01]  /*6dc0*/  IMAD R245, R251, R248, R245 ;  /* 0x000000f8fbf57224 */ /* 0x000fe200078e02f5 */
[----:B-1----:R-:W-:Y:S01]  /*6dd0*/  IABS R6, R6 ;  /* 0x0000000600067213 */ /* 0x002fe20000000000 */
[----:B------:R-:W-:-:S04]  /*6de0*/  IMAD.HI.U32 R7, R13, R247, RZ ;  /* 0x000000f70d077227 */ /* 0x000fc800078e00ff */
[----:B------:R-:W-:Y:S02]  /*6df0*/  IMAD.MOV.U32 R248, RZ, RZ, R250 ;  /* 0x000000fffff87224 */ /* 0x000fe400078e00fa */
[----:B------:R-:W-:Y:S02]  /*6e00*/  IMAD.MOV.U32 R250, RZ, RZ, R6 ;  /* 0x000000fffffa7224 */ /* 0x000fe400078e0006 */
[----:B------:R-:W-:Y:S01]  /*6e10*/  IMAD R246, R251, R249, R246 ;  /* 0x000000f9fbf67224 */ /* 0x000fe200078e02f6 */
[----:B------:R1:W-:Y:S01]  /*6e20*/  STL [R1+0xa8c], R10 ;  /* 0x000a8c0a01007387 */ /* 0x0003e20000100800 */
[----:B------:R-:W-:Y:S02]  /*6e30*/  IMAD.MOV R249, RZ, RZ, -R7 ;  /* 0x000000fffff97224 */ /* 0x000fe400078e0a07 */
[----:B------:R-:W-:-:S04]  /*6e40*/  IMAD.HI.U32 R6, R13, R248, RZ ;  /* 0x000000f80d067227 */ /* 0x000fc800078e00ff */
[----:B------:R-:W-:Y:S02]  /*6e50*/  IMAD.HI.U32 R7, R5, R250, RZ ;  /* 0x000000fa05077227 */ /* 0x000fe400078e00ff */
[----:B------:R-:W3:Y:S02]  /*6e60*/  LDL.LU R5, [R1+0x10] ;  /* 0x0000100001057983 */ /* 0x000ee40000300800 */
[----:B------:R-:W-:Y:S02]  /*6e70*/  IMAD.MOV R11, RZ, RZ, -R6 ;  /* 0x000000ffff0b7224 */ /* 0x000fe400078e0a06 */
[----:B------:R-:W3:Y:S01]  /*6e80*/  LDL.LU R8, [R1+0xc] ;  /* 0x00000c0001087983 */ /* 0x000ee20000300800 */
[----:B------:R-:W-:Y:S01]  /*6e90*/  IMAD R247, R251, R249, R247 ;  /* 0x000000f9fbf77224 */ /* 0x000fe200078e02f7 */
[----:B------:R-:W-:Y:S02]  /*6ea0*/  IABS R249, R10 ;  /* 0x0000000a00f97213 */ /* 0x000fe40000000000 */
[----:B------:R-:W3:Y:S01]  /*6eb0*/  LDL.LU R6, [R1+0x8] ;  /* 0x0000080001067983 */ /* 0x000ee20000300800 */
[----:B-1----:R-:W-:-:S03]  /*6ec0*/  IMAD.MOV R10, RZ, RZ, -R7 ;  /* 0x000000ffff0a7224 */ /* 0x002fc600078e0a07 */
[----:B------:R-:W3:Y:S04]  /*6ed0*/  LDL.LU R7, [R1+0x4] ;  /* 0x0000040001077983 */ /* 0x000ee80000300800 */
[----:B------:R-:W3:Y:S01]  /*6ee0*/  LDL.LU R12, [R1] ;  /* 0x00000000010c7983 */ /* 0x000ee20000300800 */
[----:B------:R-:W-:Y:S01]  /*6ef0*/  IMAD R10, R252, R10, R250 ;  /* 0x0000000afc0a7224 */ /* 0x000fe200078e02fa */
[----:B------:R-:W-:-:S04]  /*6f00*/  ISETP.GT.U32.AND P3, PT, R251, R27, PT ;  /* 0x0000001bfb00720c */ /* 0x000fc80003f64070 */
[----:B------:R-:W-:Y:S01]  /*6f10*/  ISETP.GT.U32.AND P4, PT, R252, R10, PT ;  /* 0x0000000afc00720c */ /* 0x000fe20003f84070 */
[----:B------:R-:W-:-:S08]  /*6f20*/  IMAD.HI.U32 R250, R13, R249, RZ ;  /* 0x000000f90dfa7227 */ /* 0x000fd000078e00ff */
[----:B------:R-:W-:-:S04]  /*6f30*/  @!P3 IMAD.IADD R27, R27, 0x1, -R251 ;  /* 0x000000011b1bb824 */ /* 0x000fc800078e0afb */
[----:B------:R-:W-:Y:S02]  /*6f40*/  @!P4 IMAD.IADD R10, R10, 0x1, -R252 ;  /* 0x000000010a0ac824 */ /* 0x000fe400078e0afc */
[----:B------:R-:W-:Y:S01]  /*6f50*/  IMAD R248, R251, R11, R248 ;  /* 0x0000000bfbf87224 */ /* 0x000fe200078e02f8 */
[----:B------:R-:W-:Y:S01]  /*6f60*/  LOP3.LUT R11, R0, 0x1fc, RZ, 0xfc, !PT ;  /* 0x000001fc000b7812 */ /* 0x000fe200078efcff */
[----:B------:R-:W-:-:S04]  /*6f70*/  IMAD.MOV R250, RZ, RZ, -R250 ;  /* 0x000000fffffa7224 */ /* 0x000fc800078e0afa */
[----:B------:R-:W-:Y:S01]  /*6f80*/  IMAD R249, R251, R250, R249 ;  /* 0x000000fafbf97224 */ /* 0x000fe200078e02f9 */
[----:B------:R1:W-:Y:S01]  /*6f90*/  STL [R1+0xa88], R11 ;  /* 0x000a880b01007387 */ /* 0x0003e20000100800 */
[----:B------:R-:W-:-:S03]  /*6fa0*/  IABS R250, R11 ;  /* 0x0000000b00fa7213 */ /* 0x000fc60000000000 */
[----:B-1----:R-:W3:Y:S04]  /*6fb0*/  LDL.LU R11, [R1+0x101c] ;  /* 0x00101c00010b7983 */ /* 0x002ee80000300800 */
[----:B------:R1:W-:Y:S04]  /*6fc0*/  STL [R1+0x24], R10 ;  /* 0x0000240a01007387 */ /* 0x0003e80000100800 */
[----:B-1----:R-:W3:Y:S01]  /*6fd0*/  LDL.LU R10, [R1+0x1018] ;  /* 0x00101800010a7983 */ /* 0x002ee20000300800 */
[C---:B--2---:R-:W-:Y:S02]  /*6fe0*/  ISETP.GT.U32.AND P0, PT, R251.reuse, R4, PT ;  /* 0x00000004fb00720c */ /* 0x044fe40003f04070 */
[----:B----4-:R-:W-:-:S11]  /*6ff0*/  ISETP.GT.U32.AND P1, PT, R251, R2, PT ;  /* 0x00000002fb00720c */ /* 0x010fd60003f24070 */
[--C-:B------:R-:W-:Y:S01]  /*7000*/  @!P0 IMAD.IADD R4, R4, 0x1, -R251.reuse ;  /* 0x0000000104048824 */ /* 0x100fe200078e0afb */
[----:B---3--:R-:W-:Y:S01]  /*7010*/  ISETP.GT.U32.AND P5, PT, R251, R3, PT ;  /* 0x00000003fb00720c */ /* 0x008fe20003fa4070 */
[----:B------:R-:W-:-:S03]  /*7020*/  @!P1 IMAD.IADD R2, R2, 0x1, -R251 ;  /* 0x0000000102029824 */ /* 0x000fc600078e0afb */
[C---:B------:R-:W-:Y:S02]  /*7030*/  ISETP.GT.U32.AND P1, PT, R251.reuse, R4, PT ;  /* 0x00000004fb00720c */ /* 0x040fe40003f24070 */
[C---:B------:R-:W-:Y:S02]  /*7040*/  ISETP.GT.U32.AND P2, PT, R251.reuse, R9, PT ;  /* 0x00000009fb00720c */ /* 0x040fe40003f44070 */
[----:B------:R-:W-:-:S05]  /*7050*/  ISETP.GT.U32.AND P0, PT, R251, R2, PT ;  /* 0x00000002fb00720c */ /* 0x000fca0003f04070 */
[----:B------:R-:W-:-:S04]  /*7060*/  @!P5 IMAD.IADD R3, R3, 0x1, -R251 ;  /* 0x000000010303d824 */ /* 0x000fc800078e0afb */
[--C-:B------:R-:W-:Y:S01]  /*7070*/  @!P1 IMAD.IADD R4, R4, 0x1, -R251.reuse ;  /* 0x0000000104049824 */ /* 0x100fe200078e0afb */
[----:B------:R-:W-:Y:S01]  /*7080*/  ISETP.GT.U32.AND P6, PT, R251, R3, PT ;  /* 0x00000003fb00720c */ /* 0x000fe20003fc4070 */
[----:B------:R-:W-:-:S05]  /*7090*/  @!P2 IMAD.IADD R9, R9, 0x1, -R251 ;  /* 0x000000010909a824 */ /* 0x000fca00078e0afb */
[C---:B------:R-:W-:Y:S02]  /*70a0*/  ISETP.GT.U32.AND P4, PT, R251.reuse, R9, PT ;  /* 0x00000009fb00720c */ /* 0x040fe40003f84070 */
[C---:B------:R-:W-:Y:S02]  /*70b0*/  ISETP.GT.U32.AND P5, PT, R251.reuse, R5, PT ;  /* 0x00000005fb00720c */ /* 0x040fe40003fa4070 */
[C---:B------:R-:W-:Y:S02]  /*70c0*/  ISETP.GT.U32.AND P3, PT, R251.reuse, R8, PT ;  /* 0x00000008fb00720c */ /* 0x040fe40003f64070 */
[C---:B------:R-:W-:Y:S02]  /*70d0*/  ISETP.GT.U32.AND P2, PT, R251.reuse, R6, PT ;  /* 0x00000006fb00720c */ /* 0x040fe40003f44070 */
[----:B------:R-:W-:Y:S01]  /*70e0*/  ISETP.GT.U32.AND P1, PT, R251, R7, PT ;  /* 0x00000007fb00720c */ /* 0x000fe20003f24070 */
[----:B------:R-:W-:-:S06]  /*70f0*/  @!P0 IMAD.IADD R2, R2, 0x1, -R251 ;  /* 0x0000000102028824 */ /* 0x000fcc00078e0afb */
[--C-:B------:R-:W-:Y:S01]  /*7100*/  @!P5 IMAD.IADD R5, R5, 0x1, -R251.reuse ;  /* 0x000000010505d824 */ /* 0x100fe200078e0afb */
[----:B------:R-:W-:Y:S01]  /*7110*/  ISETP.GT.U32.AND P0, PT, R251, R12, PT ;  /* 0x0000000cfb00720c */ /* 0x000fe20003f04070 */
[--C-:B------:R-:W-:Y:S01]  /*7120*/  @!P3 IMAD.IADD R8, R8, 0x1, -R251.reuse ;  /* 0x000000010808b824 */ /* 0x100fe200078e0afb */
[----:B------:R1:W-:Y:S01]  /*7130*/  STL [R1+0x20], R4 ;  /* 0x0000200401007387 */ /* 0x0003e20000100800 */
[--C-:B------:R-:W-:Y:S01]  /*7140*/  @!P6 IMAD.IADD R3, R3, 0x1, -R251.reuse ;  /* 0x000000010303e824 */ /* 0x100fe200078e0afb */
[----:B------:R-:W-:Y:S01]  /*7150*/  ISETP.GT.U32.AND P6, PT, R251, R5, PT ;  /* 0x00000005fb00720c */ /* 0x000fe20003fc4070 */
[--C-:B------:R-:W-:Y:S02]  /*7160*/  @!P2 IMAD.IADD R6, R6, 0x1, -R251.reuse ;  /* 0x000000010606a824 */ /* 0x100fe400078e0afb */
[--C-:B------:R-:W-:Y:S01]  /*7170*/  @!P4 IMAD.IADD R9, R9, 0x1, -R251.reuse ;  /* 0x000000010909c824 */ /* 0x100fe200078e0afb */
[----:B------:R-:W-:Y:S01]  /*7180*/  ISETP.GT.U32.AND P4, PT, R251, R8, PT ;  /* 0x00000008fb00720c */ /* 0x000fe20003f84070 */
[----:B------:R-:W-:Y:S01]  /*7190*/  @!P1 IMAD.IADD R7, R7, 0x1, -R251 ;  /* 0x0000000107079824 */ /* 0x000fe200078e0afb */
[----:B-1----:R-:W2:Y:S01]  /*71a0*/  LDL.LU R4, [R1+0x1014] ;  /* 0x0010140001047983 */ /* 0x002ea20000300800 */
[----:B------:R-:W-:-:S03]  /*71b0*/  ISETP.GT.U32.AND P1, PT, R251, R6, PT ;  /* 0x00000006fb00720c */ /* 0x000fc60003f24070 */
[----:B------:R1:W-:Y:S01]  /*71c0*/  STL [R1+0x1c], R2 ;  /* 0x00001c0201007387 */ /* 0x0003e20000100800 */
[--C-:B------:R-:W-:Y:S01]  /*71d0*/  @!P0 IMAD.IADD R12, R12, 0x1, -R251.reuse ;  /* 0x000000010c0c8824 */ /* 0x100fe200078e0afb */
[----:B------:R-:W-:Y:S02]  /*71e0*/  ISETP.GT.U32.AND P0, PT, R251, R7, PT ;  /* 0x00000007fb00720c */ /* 0x000fe40003f04070 */
[----:B-1----:R-:W3:Y:S04]  /*71f0*/  LDL.LU R2, [R1+0x1010] ;  /* 0x0010100001027983 */ /* 0x002ee80000300800 */
[----:B------:R1:W-:Y:S01]  /*7200*/  STL [R1+0x18], R3 ;  /* 0x0000180301007387 */ /* 0x0003e20000100800 */
[----:B------:R-:W-:-:S03]  /*7210*/  @!P6 IMAD.IADD R5, R5, 0x1, -R251 ;  /* 0x000000010505e824 */ /* 0x000fc600078e0afb */
[----:B-1----:R-:W4:Y:S01]  /*7220*/  LDL.LU R3, [R1+0x100c] ;  /* 0x00100c0001037983 */ /* 0x002f220000300800 */
[--C-:B------:R-:W-:Y:S02]  /*7230*/  @!P4 IMAD.IADD R8, R8, 0x1, -R251.reuse ;  /* 0x000000010808c824 */ /* 0x100fe400078e0afb */
[--C-:B------:R-:W-:Y:S01]  /*7240*/  @!P1 IMAD.IADD R6, R6, 0x1, -R251.reuse ;  /* 0x0000000106069824 */ /* 0x100fe200078e0afb */
[----:B------:R1:W-:Y:S01]  /*7250*/  STL [R1+0x14], R9 ;  /* 0x0000140901007387 */ /* 0x0003e20000100800 */
[----:B------:R-:W-:-:S03]  /*7260*/  @!P0 IMAD.IADD R7, R7, 0x1, -R251 ;  /* 0x0000000107078824 */ /* 0x000fc600078e0afb */
[----:B-1----:R-:W4:Y:S04]  /*7270*/  LDL.LU R9, [R1+0x1008] ;  /* 0x0010080001097983 */ /* 0x002f280000300800 */
[----:B------:R1:W-:Y:S04]  /*7280*/  STL [R1+0x10], R5 ;  /* 0x0000100501007387 */ /* 0x0003e80000100800 */
[----:B-1----:R-:W4:Y:S04]  /*7290*/  LDL.LU R5, [R1+0x1004] ;  /* 0x0010040001057983 */ /* 0x002f280000300800 */
[----:B------:R1:W-:Y:S04]  /*72a0*/  STL [R1+0xc], R8 ;  /* 0x00000c0801007387 */ /* 0x0003e80000100800 */
[----:B-1----:R-:W4:Y:S04]  /*72b0*/  LDL.LU R8, [R1+0x1000] ;  /* 0x0010000001087983 */ /* 0x002f280000300800 */
[----:B------:R1:W-:Y:S04]  /*72c0*/  STL [R1+0x8], R6 ;  /* 0x0000080601007387 */ /* 0x0003e80000100800 */
[----:B-1----:R-:W4:Y:S04]  /*72d0*/  LDL.LU R6, [R1+0xffc] ;  /* 0x000ffc0001067983 */ /* 0x002f280000300800 */
[----:B------:R1:W-:Y:S04]  /*72e0*/  STL [R1+0x4], R7 ;  /* 0x0000040701007387 */ /* 0x0003e80000100800 */
[----:B-1----:R-:W4:Y:S01]  /*72f0*/  LDL.LU R7, [R1+0xff8] ;  /* 0x000ff80001077983 */ /* 0x002f220000300800 */
[----:B------:R-:W-:-:S13]  /*7300*/  ISETP.GT.U32.AND P6, PT, R251, R12, PT ;  /* 0x0000000cfb00720c */ /* 0x000fda0003fc4070 */
[----:B------:R-:W-:Y:S01]  /*7310*/  @!P6 IMAD.IADD R12, R12, 0x1, -R251 ;  /* 0x000000010c0ce824 */ /* 0x000fe200078e0afb */
[C---:B--2---:R-:W-:Y:S02]  /*7320*/  ISETP.GT.U32.AND P2, PT, R251.reuse, R4, PT ;  /* 0x00000004fb00720c */ /* 0x044fe40003f44070 */
[C---:B---3--:R-:W-:Y:S02]  /*7330*/  ISETP.GT.U32.AND P5, PT, R251.reuse, R2, PT ;  /* 0x00000002fb00720c */ /* 0x048fe40003fa4070 */
[----:B----4-:R-:W-:-:S11]  /*7340*/  ISETP.GT.U32.AND P3, PT, R251, R3, PT ;  /* 0x00000003fb00720c */ /* 0x010fd60003f64070 */
[--C-:B------:R-:W-:Y:S02]  /*7350*/  @!P5 IMAD.IADD R2, R2, 0x1, -R251.reuse ;  /* 0x000000010202d824 */ /* 0x100fe400078e0afb */
[--C-:B------:R-:W-:Y:S02]  /*7360*/  @!P2 IMAD.IADD R4, R4, 0x1, -R251.reuse ;  /* 0x000000010404a824 */ /* 0x100fe400078e0afb */
[----:B------:R-:W-:Y:S01]  /*7370*/  @!P3 IMAD.IADD R3, R3, 0x1, -R251 ;  /* 0x000000010303b824 */ /* 0x000fe200078e0afb */
[----:B------:R-:W-:-:S04]  /*7380*/  ISETP.GT.U32.AND P3, PT, R251, R2, PT ;  /* 0x00000002fb00720c */ /* 0x000fc80003f64070 */
[C---:B------:R-:W-:Y:S02]  /*7390*/  ISETP.GT.U32.AND P4, PT, R251.reuse, R3, PT ;  /* 0x00000003fb00720c */ /* 0x040fe40003f84070 */
[----:B------:R-:W-:-:S07]  /*73a0*/  ISETP.GT.U32.AND P2, PT, R251, R4, PT ;  /* 0x00000004fb00720c */ /* 0x000fce0003f44070 */
[----:B------:R-:W-:-:S04]  /*73b0*/  @!P3 IMAD.IADD R2, R2, 0x1, -R251 ;  /* 0x000000010202b824 */ /* 0x000fc800078e0afb */
[--C-:B------:R-:W-:Y:S01]  /*73c0*/  @!P4 IMAD.IADD R3, R3, 0x1, -R251.reuse ;  /* 0x000000010303c824 */ /* 0x100fe200078e0afb */
[C---:B------:R-:W-:Y:S01]  /*73d0*/  ISETP.GT.U32.AND P4, PT, R251.reuse, R10, PT ;  /* 0x0000000afb00720c */ /* 0x040fe20003f84070 */
[----:B------:R-:W-:Y:S01]  /*73e0*/  @!P2 IMAD.IADD R4, R4, 0x1, -R251 ;  /* 0x000000010404a824 */ /* 0x000fe200078e0afb */
[C---:B------:R-:W-:Y:S02]  /*73f0*/  ISETP.GT.U32.AND P3, PT, R251.reuse, R9, PT ;  /* 0x00000009fb00720c */ /* 0x040fe40003f64070 */
[C---:B------:R-:W-:Y:S02]  /*7400*/  ISETP.GT.U32.AND P5, PT, R251.reuse, R5, PT ;  /* 0x00000005fb00720c */ /* 0x040fe40003fa4070 */
[C---:B------:R-:W-:Y:S02]  /*7410*/  ISETP.GT.U32.AND P6, PT, R251.reuse, R8, PT ;  /* 0x00000008fb00720c */ /* 0x040fe40003fc4070 */
[C---:B------:R-:W-:Y:S02]  /*7420*/  ISETP.GT.U32.AND P1, PT, R251.reuse, R6, PT ;  /* 0x00000006fb00720c */ /* 0x040fe40003f24070 */
[----:B------:R-:W-:-:S11]  /*7430*/  ISETP.GT.U32.AND P0, PT, R251, R7, PT ;  /* 0x00000007fb00720c */ /* 0x000fd60003f04070 */
[----:B------:R-:W-:Y:S01]  /*7440*/  @!P1 IMAD.IADD R6, R6, 0x1, -R251 ;  /* 0x0000000106069824 */ /* 0x000fe200078e0afb */
[----:B------:R-:W-:-:S04]  /*7450*/  ISETP.GT.U32.AND P1, PT, R251, R11, PT ;  /* 0x0000000bfb00720c */ /* 0x000fc80003f24070 */
[----:B------:R-:W-:Y:S01]  /*7460*/  ISETP.GT.U32.AND P2, PT, R251, R6, PT ;  /* 0x00000006fb00720c */ /* 0x000fe20003f44070 */
[--C-:B------:R-:W-:Y:S02]  /*7470*/  @!P0 IMAD.IADD R7, R7, 0x1, -R251.reuse ;  /* 0x0000000107078824 */ /* 0x100fe400078e0afb */
[----:B------:R-:W-:-:S03]  /*7480*/  @!P6 IMAD.IADD R8, R8, 0x1, -R251 ;  /* 0x000000010808e824 */ /* 0x000fc600078e0afb */
[C---:B------:R-:W-:Y:S01]  /*7490*/  ISETP.GT.U32.AND P0, PT, R251.reuse, R7, PT ;  /* 0x00000007fb00720c */ /* 0x040fe20003f04070 */
[--C-:B------:R-:W-:Y:S01]  /*74a0*/  @!P4 IMAD.IADD R10, R10, 0x1, -R251.reuse ;  /* 0x000000010a0ac824 */ /* 0x100fe200078e0afb */
[----:B------:R-:W-:Y:S01]  /*74b0*/  ISETP.GT.U32.AND P6, PT, R251, R14, PT ;  /* 0x0000000efb00720c */ /* 0x000fe20003fc4070 */
[--C-:B------:R-:W-:Y:S01]  /*74c0*/  @!P3 IMAD.IADD R9, R9, 0x1, -R251.reuse ;  /* 0x000000010909b824 */ /* 0x100fe200078e0afb */
[----:B------:R-:W-:Y:S01]  /*74d0*/  ISETP.GT.U32.AND P3, PT, R251, R15, PT ;  /* 0x0000000ffb00720c */ /* 0x000fe20003f64070 */
[--C-:B------:R-:W-:Y:S01]  /*74e0*/  @!P1 IMAD.IADD R11, R11, 0x1, -R251.reuse ;  /* 0x000000010b0b9824 */ /* 0x100fe200078e0afb */
[C---:B------:R-:W-:Y:S01]  /*74f0*/  ISETP.GT.U32.AND P1, PT, R251.reuse, R16, PT ;  /* 0x00000010fb00720c */ /* 0x040fe20003f24070 */
[--C-:B------:R-:W-:Y:S01]  /*7500*/  @!P2 IMAD.IADD R6, R6, 0x1, -R251.reuse ;  /* 0x000000010606a824 */ /* 0x100fe200078e0afb */
[----:B------:R-:W-:Y:S01]  /*7510*/  ISETP.GT.U32.AND P2, PT, R251, R10, PT ;  /* 0x0000000afb00720c */ /* 0x000fe20003f44070 */
[----:B------:R-:W-:-:S04]  /*7520*/  @!P5 IMAD.IADD R5, R5, 0x1, -R251 ;  /* 0x000000010505d824 */ /* 0x000fc800078e0afb */
[--C-:B------:R-:W-:Y:S01]  /*7530*/  @!P0 IMAD.IADD R7, R7, 0x1, -R251.reuse ;  /* 0x0000000107078824 */ /* 0x100fe200078e0afb */
[C---:B------:R-:W-:Y:S02]  /*7540*/  ISETP.GT.U32.AND P5, PT, R251.reuse, R5, PT ;  /* 0x00000005fb00720c */ /* 0x040fe40003fa4070 */
[C---:B------:R-:W-:Y:S01]  /*7550*/  ISETP.GT.U32.AND P0, PT, R251.reuse, R17, PT ;  /* 0x00000011fb00720c */ /* 0x040fe20003f04070 */
[--C-:B------:R-:W-:Y:S01]  /*7560*/  @!P6 IMAD.IADD R14, R14, 0x1, -R251.reuse ;  /* 0x000000010e0ee824 */ /* 0x100fe200078e0afb */
[----:B------:R-:W-:Y:S01]  /*7570*/  ISETP.GT.U32.AND P4, PT, R251, R9, PT ;  /* 0x00000009fb00720c */ /* 0x000fe20003f84070 */
[--C-:B------:R-:W-:Y:S02]  /*7580*/  @!P3 IMAD.IADD R15, R15, 0x1, -R251.reuse ;  /* 0x000000010f0fb824 */ /* 0x100fe400078e0afb */
[--C-:B------:R-:W-:Y:S01]  /*7590*/  @!P2 IMAD.IADD R10, R10, 0x1, -R251.reuse ;  /* 0x000000010a0aa824 */ /* 0x100fe200078e0afb */
[C---:B------:R-:W-:Y:S01]  /*75a0*/  ISETP.GT.U32.AND P3, PT, R251.reuse, R14, PT ;  /* 0x0000000efb00720c */ /* 0x040fe20003f64070 */
[----:B------:R-:W-:Y:S01]  /*75b0*/  @!P1 IMAD.IADD R16, R16, 0x1, -R251 ;  /* 0x0000000110109824 */ /* 0x000fe200078e0afb */
[----:B------:R-:W-:-:S02]  /*75c0*/  ISETP.GT.U32.AND P2, PT, R251, R19, PT ;  /* 0x00000013fb00720c */ /* 0x000fc40003f44070 */
[----:B------:R-:W-:Y:S01]  /*75d0*/  ISETP.GT.U32.AND P1, PT, R251, R20, PT ;  /* 0x00000014fb00720c */ /* 0x000fe20003f24070 */
[--C-:B------:R-:W-:Y:S01]  /*75e0*/  @!P5 IMAD.IADD R5, R5, 0x1, -R251.reuse ;  /* 0x000000010505d824 */ /* 0x100fe200078e0afb */
[----:B------:R-:W-:Y:S01]  /*75f0*/  ISETP.GT.U32.AND P5, PT, R251, R8, PT ;  /* 0x00000008fb00720c */ /* 0x000fe20003fa4070 */
[--C-:B------:R-:W-:Y:S01]  /*7600*/  @!P0 IMAD.IADD R17, R17, 0x1, -R251.reuse ;  /* 0x0000000111118824 */ /* 0x100fe200078e0afb */
[----:B------:R-:W-:Y:S01]  /*7610*/  ISETP.GT.U32.AND P6, PT, R251, R11, PT ;  /* 0x0000000bfb00720c */ /* 0x000fe20003fc4070 */
[--C-:B------:R-:W-:Y:S01]  /*7620*/  @!P4 IMAD.IADD R9, R9, 0x1, -R251.reuse ;  /* 0x000000010909c824 */ /* 0x100fe200078e0afb */
[C---:B------:R-:W-:Y:S02]  /*7630*/  ISETP.GT.U32.AND P4, PT, R251.reuse, R15, PT ;  /* 0x0000000ffb00720c */ /* 0x040fe40003f84070 */
[C---:B------:R-:W-:Y:S01]  /*7640*/  ISETP.GT.U32.AND P0, PT, R251.reuse, R17, PT ;  /* 0x00000011fb00720c */ /* 0x040fe20003f04070 */
[--C-:B------:R-:W-:Y:S01]  /*7650*/  @!P3 IMAD.IADD R14, R14, 0x1, -R251.reuse ;  /* 0x000000010e0eb824 */ /* 0x100fe200078e0afb */
[----:B------:R-:W-:Y:S01]  /*7660*/  ISETP.GT.U32.AND P3, PT, R251, R21, PT ;  /* 0x00000015fb00720c */ /* 0x000fe20003f64070 */
[--C-:B------:R-:W-:Y:S01]  /*7670*/  @!P2 IMAD.IADD R19, R19, 0x1, -R251.reuse ;  /* 0x000000011313a824 */ /* 0x100fe200078e0afb */
[----:B------:R-:W-:Y:S01]  /*7680*/  ISETP.GT.U32.AND P2, PT, R251, R24, PT ;  /* 0x00000018fb00720c */ /* 0x000fe20003f44070 */
[----:B------:R-:W-:-:S02]  /*7690*/  @!P1 IMAD.IADD R20, R20, 0x1, -R251 ;  /* 0x0000000114149824 */ /* 0x000fc400078e0afb */
[--C-:B------:R-:W-:Y:S01]  /*76a0*/  @!P5 IMAD.IADD R8, R8, 0x1, -R251.reuse ;  /* 0x000000010808d824 */ /* 0x100fe200078e0afb */
[C---:B------:R-:W-:Y:S02]  /*76b0*/  ISETP.GT.U32.AND P5, PT, R251.reuse, R18, PT ;  /* 0x00000012fb00720c */ /* 0x040fe40003fa4070 */
[----:B------:R-:W-:Y:S01]  /*76c0*/  ISETP.GT.U32.AND P1, PT, R251, R20, PT ;  /* 0x00000014fb00720c */ /* 0x000fe20003f24070 */
[--C-:B------:R-:W-:Y:S01]  /*76d0*/  @!P6 IMAD.IADD R11, R11, 0x1, -R251.reuse ;  /* 0x000000010b0be824 */ /* 0x100fe200078e0afb */
[----:B------:R-:W-:Y:S01]  /*76e0*/  ISETP.GT.U32.AND P6, PT, R251, R16, PT ;  /* 0x00000010fb00720c */ /* 0x000fe20003fc4070 */
        /* <DEDUP_REMOVED lines=8> */
[----:B------:R-:W-:-:S02]  /*7770*/  @!P5 IMAD.IADD R18, R18, 0x1, -R251 ;  /* 0x000000011212d824 */ /* 0x000fc400078e0afb */
[--C-:B------:R-:W-:Y:S01]  /*7780*/  @!P1 IMAD.IADD R20, R20, 0x1, -R251.reuse ;  /* 0x0000000114149824 */ /* 0x100fe200078e0afb */
[C---:B------:R-:W-:Y:S02]  /*7790*/  ISETP.GT.U32.AND P1, PT, R251.reuse, R30, PT ;  /* 0x0000001efb00720c */ /* 0x040fe40003f24070 */
[C---:B------:R-:W-:Y:S01]  /*77a0*/  ISETP.GT.U32.AND P5, PT, R251.reuse, R23, PT ;  /* 0x00000017fb00720c */ /* 0x040fe20003fa4070 */
[--C-:B------:R-:W-:Y:S01]  /*77b0*/  @!P6 IMAD.IADD R16, R16, 0x1, -R251.reuse ;  /* 0x000000011010e824 */ /* 0x100fe200078e0afb */
[C---:B------:R-:W-:Y:S01]  /*77c0*/  ISETP.GT.U32.AND P6, PT, R251.reuse, R18, PT ;  /* 0x00000012fb00720c */ /* 0x040fe20003fc4070 */
[--C-:B------:R-:W-:Y:S01]  /*77d0*/  @!P4 IMAD.IADD R22, R22, 0x1, -R251.reuse ;  /* 0x000000011616c824 */ /* 0x100fe200078e0afb */
[----:B------:R-:W-:Y:S01]  /*77e0*/  ISETP.GT.U32.AND P4, PT, R251, R26, PT ;  /* 0x0000001afb00720c */ /* 0x000fe20003f84070 */
[--C-:B------:R-:W-:Y:S01]  /*77f0*/  @!P0 IMAD.IADD R19, R19, 0x1, -R251.reuse ;  /* 0x0000000113138824 */ /* 0x100fe200078e0afb */
[----:B------:R-:W-:Y:S01]  /*7800*/  ISETP.GT.U32.AND P0, PT, R251, R29, PT ;  /* 0x0000001dfb00720c */ /* 0x000fe20003f04070 */
[--C-:B------:R-:W-:Y:S01]  /*7810*/  @!P3 IMAD.IADD R25, R25, 0x1, -R251.reuse ;  /* 0x000000011919b824 */ /* 0x100fe200078e0afb */
[----:B------:R-:W-:Y:S01]  /*7820*/  ISETP.GT.U32.AND P3, PT, R251, R27, PT ;  /* 0x0000001bfb00720c */ /* 0x000fe20003f64070 */
[----:B------:R-:W-:-:S02]  /*7830*/  @!P2 IMAD.IADD R28, R28, 0x1, -R251 ;  /* 0x000000011c1ca824 */ /* 0x000fc400078e0afb */
[--C-:B------:R-:W-:Y:S01]  /*7840*/  @!P1 IMAD.IADD R30, R30, 0x1, -R251.reuse ;  /* 0x000000011e1e9824 */ /* 0x100fe200078e0afb */
[----:B------:R-:W-:Y:S01]  /*7850*/  ISETP.GT.U32.AND P2, PT, R251, R25, PT ;  /* 0x00000019fb00720c */ /* 0x000fe20003f44070 */
[--C-:B------:R-:W-:Y:S01]  /*7860*/  @!P5 IMAD.IADD R23, R23, 0x1, -R251.reuse ;  /* 0x000000011717d824 */ /* 0x100fe200078e0afb */
[C---:B------:R-:W-:Y:S02]  /*7870*/  ISETP.GT.U32.AND P1, PT, R251.reuse, R28, PT ;  /* 0x0000001cfb00720c */ /* 0x040fe40003f24070 */
[C---:B------:R-:W-:Y:S01]  /*7880*/  ISETP.GT.U32.AND P5, PT, R251.reuse, R21, PT ;  /* 0x00000015fb00720c */ /* 0x040fe20003fa4070 */
        /* <DEDUP_REMOVED lines=25> */
[C---:B------:R-:W-:Y:S01]  /*7a20*/  ISETP.GT.U32.AND P2, PT, R251.reuse, R40, PT ;  /* 0x00000028fb00720c */ /* 0x040fe20003f44070 */
[--C-:B------:R-:W-:Y:S01]  /*7a30*/  @!P5 IMAD.IADD R24, R24, 0x1, -R251.reuse ;  /* 0x000000011818d824 */ /* 0x100fe200078e0afb */
[C---:B------:R-:W-:Y:S01]  /*7a40*/  ISETP.GT.U32.AND P5, PT, R251.reuse, R32, PT ;  /* 0x00000020fb00720c */ /* 0x040fe20003fa4070 */
[--C-:B------:R-:W-:Y:S01]  /*7a50*/  @!P6 IMAD.IADD R30, R30, 0x1, -R251.reuse ;  /* 0x000000011e1ee824 */ /* 0x100fe200078e0afb */
[----:B------:R-:W-:Y:S01]  /*7a60*/  ISETP.GT.U32.AND P6, PT, R251, R37, PT ;  /* 0x00000025fb00720c */ /* 0x000fe20003fc4070 */
[--C-:B------:R-:W-:Y:S01]  /*7a70*/  @!P4 IMAD.IADD R31, R31, 0x1, -R251.reuse ;  /* 0x000000011f1fc824 */ /* 0x100fe200078e0afb */
[C---:B------:R-:W-:Y:S01]  /*7a80*/  ISETP.GT.U32.AND P4, PT, R251.reuse, R38, PT ;  /* 0x00000026fb00720c */ /* 0x040fe20003f84070 */
        /* <DEDUP_REMOVED lines=9> */
[----:B------:R-:W-:Y:S01]  /*7b20*/  ISETP.GT.U32.AND P5, PT, R251, R39, PT ;  /* 0x00000027fb00720c */ /* 0x000fe20003fa4070 */
[----:B------:R-:W-:-:S02]  /*7b30*/  @!P6 IMAD.IADD R37, R37, 0x1, -R251 ;  /* 0x000000012525e824 */ /* 0x000fc400078e0afb */
        /* <DEDUP_REMOVED lines=54> */
[----:B------:R-:W-:-:S03]  /*7ea0*/  @!P4 IMAD.IADD R52, R52, 0x1, -R251 ;  /* 0x000000013434c824 */ /* 0x000fc600078e0afb */
        /* <DEDUP_REMOVED lines=9> */
[----:B------:R-:W-:Y:S01]  /*7f40*/  @!P5 IMAD.IADD R53, R53, 0x1, -R251 ;  /* 0x000000013535d824 */ /* 0x000fe200078e0afb */
[----:B------:R-:W-:-:S03]  /*7f50*/  ISETP.GT.U32.AND P5, PT, R251, R47, PT ;  /* 0x0000002ffb00720c */ /* 0x000fc60003fa4070 */
        /* <DEDUP_REMOVED lines=118> */
[----:B------:R-:W-:Y:S01]  /*86c0*/  @!P5 IMAD.IADD R75, R75, 0x1, -R251 ;  /* 0x000000014b4bd824 */ /* 0x000fe200078e0afb */
[----:B------:R-:W-:-:S02]  /*86d0*/  ISETP.GT.U32.AND P2, PT, R251, R90, PT ;  /* 0x0000005afb00720c */ /* 0x000fc40003f44070 */
        /* <DEDUP_REMOVED lines=123> */
[----:B------:R-:W-:Y:S01]  /*8e90*/  ISETP.GT.U32.AND P5, PT, R251, R117, PT ;  /* 0x00000075fb00720c */ /* 0x000fe20003fa4070 */
[--C-:B------:R-:W-:Y:S02]  /*8ea0*/  @!P6 IMAD.IADD R115, R115, 0x1, -R251.reuse ;  /* 0x000000017373e824 */ /* 0x100fe400078e0afb */
[--C-:B------:R-:W-:Y:S01]  /*8eb0*/  @!P4 IMAD.IADD R116, R116, 0x1, -R251.reuse ;  /* 0x000000017474c824 */ /* 0x100fe200078e0afb */
[C---:B------:R-:W-:Y:S02]  /*8ec0*/  ISETP.GT.U32.AND P4, PT, R251.reuse, R110, PT ;  /* 0x0000006efb00720c */ /* 0x040fe40003f84070 */
        /* <DEDUP_REMOVED lines=73> */
[--C-:B------:R-:W-:Y:S01]  /*9360*/  @!P2 IMAD.IADD R136, R136, 0x1, -R251.reuse ;  /* 0x000000018888a824 */ /* 0x100fe200078e0afb */
[----:B------:R-:W-:Y:S01]  /*9370*/  ISETP.GT.U32.AND P2, PT, R251, R143, PT ;  /* 0x0000008ffb00720c */ /* 0x000fe20003f44070 */
        /* <DEDUP_REMOVED lines=91> */
[--C-:B------:R-:W-:Y:S02]  /*9930*/  @!P6 IMAD.IADD R154, R154, 0x1, -R251.reuse ;  /* 0x000000019a9ae824 */ /* 0x100fe400078e0afb */
[--C-:B------:R-:W-:Y:S01]  /*9940*/  @!P1 IMAD.IADD R156, R156, 0x1, -R251.reuse ;  /* 0x000000019c9c9824 */ /* 0x100fe200078e0afb */
[----:B------:R-:W-:Y:S01]  /*9950*/  ISETP.GT.U32.AND P1, PT, R251, R163, PT ;  /* 0x000000a3fb00720c */ /* 0x000fe20003f24070 */
        /* <DEDUP_REMOVED lines=141> */
[----:B------:R-:W-:Y:S01]  /*a230*/  ISETP.GT.U32.AND P5, PT, R251, R196, PT ;  /* 0x000000c4fb00720c */ /* 0x000fe20003fa4070 */
[--C-:B------:R-:W-:Y:S02]  /*a240*/  @!P4 IMAD.IADD R195, R195, 0x1, -R251.reuse ;  /* 0x00000001c3c3c824 */ /* 0x100fe400078e0afb */
[--C-:B------:R-:W-:Y:S01]  /*a250*/  @!P0 IMAD.IADD R190, R190, 0x1, -R251.reuse ;  /* 0x00000001bebe8824 */ /* 0x100fe200078e0afb */
[C---:B------:R-:W-:Y:S02]  /*a260*/  ISETP.GT.U32.AND P4, PT, R251.reuse, R189, PT ;  /* 0x000000bdfb00720c */ /* 0x040fe40003f84070 */
[C---:B------:R-:W-:Y:S01]  /*a270*/  ISETP.GT.U32.AND P0, PT, R251.reuse, R197, PT ;  /* 0x000000c5fb00720c */ /* 0x040fe20003f04070 */
        /* <DEDUP_REMOVED lines=50> */
[----:B------:R1:W-:Y:S01]  /*a5a0*/  STL [R1], R12 ;  /* 0x0000000c01007387 */ /* 0x0003e20000100800 */
[--C-:B------:R-:W-:Y:S02]  /*a5b0*/  @!P4 IMAD.IADD R209, R209, 0x1, -R251.reuse ;  /* 0x00000001d1d1c824 */ /* 0x100fe400078e0afb */
[----:B------:R-:W-:Y:S01]  /*a5c0*/  @!P0 IMAD.IADD R204, R204, 0x1, -R251 ;  /* 0x00000001cccc8824 */ /* 0x000fe200078e0afb */
[----:B------:R-:W-:-:S02]  /*a5d0*/  ISETP.GT.U32.AND P4, PT, R251, R203, PT ;  /* 0x000000cbfb00720c */ /* 0x000fc40003f84070 */
[C---:B------:R-:W-:Y:S01]  /*a5e0*/  ISETP.GT.U32.AND P0, PT, R251.reuse, R211, PT ;  /* 0x000000d3fb00720c */ /* 0x040fe20003f04070 */
[--C-:B------:R-:W-:Y:S01]  /*a5f0*/  @!P3 IMAD.IADD R202, R202, 0x1, -R251.reuse ;  /* 0x00000001cacab824 */ /* 0x100fe200078e0afb */
[----:B-1----:R-:W1:Y:S01]  /*a600*/  S2R R12, SR_TID.X ;  /* 0x00000000000c7919 */ /* 0x002e620000002100 */
[C---:B------:R-:W-:Y:S01]  /*a610*/  ISETP.GT.U32.AND P3, PT, R251.reuse, R208, PT ;  /* 0x000000d0fb00720c */ /* 0x040fe20003f64070 */
[--C-:B------:R-:W-:Y:S01]  /*a620*/  @!P1 IMAD.IADD R206, R206, 0x1, -R251.reuse ;  /* 0x00000001cece9824 */ /* 0x100fe200078e0afb */
[----:B------:R-:W-:Y:S01]  /*a630*/  ISETP.GT.U32.AND P1, PT, R251, R213, PT ;  /* 0x000000d5fb00720c */ /* 0x000fe20003f24070 */
[--C-:B------:R-:W-:Y:S01]  /*a640*/  @!P2 IMAD.IADD R207, R207, 0x1, -R251.reuse ;  /* 0x00000001cfcfa824 */ /* 0x100fe200078e0afb */
[C---:B------:R-:W-:Y:S01]  /*a650*/  ISETP.GT.U32.AND P2, PT, R251.reuse, R214, PT ;  /* 0x000000d6fb00720c */ /* 0x040fe20003f44070 */
[--C-:B------:R-:W-:Y:S01]  /*a660*/  @!P5 IMAD.IADD R210, R210, 0x1, -R251.reuse ;  /* 0x00000001d2d2d824 */ /* 0x100fe200078e0afb */
[----:B------:R-:W-:Y:S02]  /*a670*/  ISETP.GT.U32.AND P5, PT, R251, R204, PT ;  /* 0x000000ccfb00720c */ /* 0x000fe40003fa4070 */
[--C-:B------:R-:W-:Y:S01]  /*a680*/  @!P4 IMAD.IADD R203, R203, 0x1, -R251.reuse ;  /* 0x00000001cbcbc824 */ /* 0x100fe200078e0afb */
[----:B------:R-:W-:Y:S01]  /*a690*/  ISETP.GT.U32.AND P4, PT, R251, R209, PT ;  /* 0x000000d1fb00720c */ /* 0x000fe20003f84070 */
[----:B------:R-:W-:Y:S01]  /*a6a0*/  @!P0 IMAD.IADD R211, R211, 0x1, -R251 ;  /* 0x00000001d3d38824 */ /* 0x000fe200078e0afb */
[----:B------:R-:W-:-:S02]  /*a6b0*/  ISETP.GT.U32.AND P0, PT, R251, R205, PT ;  /* 0x000000cdfb00720c */ /* 0x000fc40003f04070 */
        /* <DEDUP_REMOVED lines=13> */
[----:B------:R-:W-:Y:S01]  /*a790*/  @!P3 IMAD.IADD R215, R215, 0x1, -R251 ;  /* 0x00000001d7d7b824 */ /* 0x000fe200078e0afb */
[----:B------:R-:W-:Y:S01]  /*a7a0*/  ISETP.GT.U32.AND P3, PT, R251, R222, PT ;  /* 0x000000defb00720c */ /* 0x000fe20003f64070 */
[----:B------:R-:W-:Y:S01]  /*a7b0*/  IMAD.HI.U32 R13, R13, R250, RZ ;  /* 0x000000fa0d0d7227 */ /* 0x000fe200078e00ff */
[----:B-1----:R-:W-:-:S03]  /*a7c0*/  SHF.R.U32.HI R12, RZ, 0x6, R12 ;  /* 0x00000006ff0c7819 */ /* 0x002fc6000001160c */
[--C-:B------:R-:W-:Y:S01]  /*a7d0*/  @!P6 IMAD.IADD R200, R200, 0x1, -R251.reuse ;  /* 0x00000001c8c8e824 */ /* 0x100fe200078e0afb */
[C---:B------:R-:W-:Y:S01]  /*a7e0*/  ISETP.GT.U32.AND P6, PT, R251.reuse, R212, PT ;  /* 0x000000d4fb00720c */ /* 0x040fe20003fc4070 */
[----:B------:R-:W-:Y:S01]  /*a7f0*/  @!P1 IMAD.IADD R220, R220, 0x1, -R251 ;  /* 0x00000001dcdc9824 */ /* 0x000fe200078e0afb */
[----:B------:R-:W-:Y:S01]  /*a800*/  SGXT.U32 R12, R12, 0x1 ;  /* 0x000000010c0c781a */ /* 0x000fe20000000000 */
[----:B------:R-:W-:Y:S01]  /*a810*/  IMAD.MOV R13, RZ, RZ, -R13 ;  /* 0x000000ffff0d7224 */ /* 0x000fe200078e0a0d */
[----:B------:R-:W-:Y:S01]  /*a820*/  ISETP.GT.U32.AND P1, PT, R251, R214, PT ;  /* 0x000000d6fb00720c */ /* 0x000fe20003f24070 */
[--C-:B------:R-:W-:Y:S01]  /*a830*/  @!P2 IMAD.IADD R221, R221, 0x1, -R251.reuse ;  /* 0x00000001dddda824 */ /* 0x100fe200078e0afb */
[C---:B------:R-:W-:Y:S01]  /*a840*/  ISETP.GT.U32.AND P2, PT, R251.reuse, R215, PT ;  /* 0x000000d7fb00720c */ /* 0x040fe20003f44070 */
[----:B------:R-:W-:Y:S01]  /*a850*/  @!P5 IMAD.IADD R210, R210, 0x1, -R251 ;  /* 0x00000001d2d2d824 */ /* 0x000fe200078e0afb */
[C---:B------:R-:W-:Y:S01]  /*a860*/  ISETP.GT.U32.AND P5, PT, R251.reuse, R217, PT ;  /* 0x000000d9fb00720c */ /* 0x040fe20003fa4070 */
[----:B------:R-:W-:Y:S01]  /*a870*/  STL [R1+0xfec], R2 ;  /* 0x000fec0201007387 */ /* 0x000fe20000100800 */
[----:B------:R-:W-:-:S02]  /*a880*/  IMAD R250, R251, R13, R250 ;  /* 0x0000000dfbfa7224 */ /* 0x000fc400078e02fa */
[----:B------:R-:W-:Y:S01]  /*a890*/  IMAD.U32 R13, RZ, RZ, UR4 ;  /* 0x00000004ff0d7e24 */ /* 0x000fe2000f8e00ff */
[----:B------:R1:W-:Y:S01]  /*a8a0*/  STL [R1+0xff0], R3 ;  /* 0x000ff00301007387 */ /* 0x0003e20000100800 */
[--C-:B------:R-:W-:Y:S01]  /*a8b0*/  @!P4 IMAD.IADD R216, R216, 0x1, -R251.reuse ;  /* 0x00000001d8d8c824 */ /* 0x100fe200078e0afb */
[----:B------:R-:W-:Y:S01]  /*a8c0*/  ISETP.GT.U32.AND P4, PT, R251, R223, PT ;  /* 0x000000dffb00720c */ /* 0x000fe20003f84070 */
[--C-:B------:R-:W-:Y:S01]  /*a8d0*/  @!P0 IMAD.IADD R211, R211, 0x1, -R251.reuse ;  /* 0x00000001d3d38824 */ /* 0x100fe200078e0afb */
[C---:B------:R-:W-:Y:S01]  /*a8e0*/  ISETP.GT.U32.AND P0, PT, R251.reuse, R218, PT ;  /* 0x000000dafb00720c */ /* 0x040fe20003f04070 */
[--C-:B------:R-:W-:Y:S02]  /*a8f0*/  @!P3 IMAD.IADD R222, R222, 0x1, -R251.reuse ;  /* 0x00000001dedeb824 */ /* 0x100fe400078e0afb */
[----:B-1----:R-:W-:Y:S01]  /*a900*/  IMAD R3, R12, UR4, RZ ;  /* 0x000000040c037c24 */ /* 0x002fe2000f8e02ff */
[----:B------:R-:W-:Y:S01]  /*a910*/  ISETP.GT.U32.AND P3, PT, R251, R216, PT ;  /* 0x000000d8fb00720c */ /* 0x000fe20003f64070 */
[----:B------:R-:W-:-:S02]  /*a920*/  @!P6 IMAD.IADD R212, R212, 0x1, -R251 ;  /* 0x00000001d4d4e824 */ /* 0x000fc400078e0afb */
[----:B------:R-:W-:Y:S01]  /*a930*/  IMAD R3, R13, 0x2, R3 ;  /* 0x000000020d037824 */ /* 0x000fe200078e0203 */
[C---:B------:R-:W-:Y:S01]  /*a940*/  ISETP.GT.U32.AND P6, PT, R251.reuse, R219, PT ;  /* 0x000000dbfb00720c */ /* 0x040fe20003fc4070 */
[----:B------:R-:W-:Y:S01]  /*a950*/  @!P1 IMAD.IADD R214, R214, 0x1, -R251 ;  /* 0x00000001d6d69824 */ /* 0x000fe200078e0afb */
[----:B------:R-:W-:Y:S01]  /*a960*/  ISETP.GT.U32.AND P1, PT, R251, R220, PT ;  /* 0x000000dcfb00720c */ /* 0x000fe20003f24070 */
[----:B------:R-:W-:Y:S02]  /*a970*/  IMAD R3, R13, 0x2, R3 ;  /* 0x000000020d037824 */ /* 0x000fe400078e0203 */
[--C-:B------:R-:W-:Y:S01]  /*a980*/  @!P2 IMAD.IADD R215, R215, 0x1, -R251.reuse ;  /* 0x00000001d7d7a824 */ /* 0x100fe200078e0afb */
[----:B------:R-:W-:Y:S01]  /*a990*/  ISETP.GT.U32.AND P2, PT, R251, R221, PT ;  /* 0x000000ddfb00720c */ /* 0x000fe20003f44070 */
[--C-:B------:R-:W-:Y:S01]  /*a9a0*/  @!P5 IMAD.IADD R217, R217, 0x1, -R251.reuse ;  /* 0x00000001d9d9d824 */ /* 0x100fe200078e0afb */
[----:B------:R-:W-:Y:S01]  /*a9b0*/  ISETP.GT.U32.AND P5, PT, R251, R224, PT ;  /* 0x000000e0fb00720c */ /* 0x000fe20003fa4070 */
[----:B------:R-:W-:Y:S01]  /*a9c0*/  STL [R1+0xff4], R4 ;  /* 0x000ff40401007387 */ /* 0x000fe20000100800 */
[----:B------:R-:W-:-:S03]  /*a9d0*/  @!P4 IMAD.IADD R223, R223, 0x1, -R251 ;  /* 0x00000001dfdfc824 */ /* 0x000fc600078e0afb */
[----:B------:R1:W-:Y:S01]  /*a9e0*/  STL [R1+0x50c], R3 ;  /* 0x00050c0301007387 */ /* 0x0003e20000100800 */
[--C-:B------:R-:W-:Y:S01]  /*a9f0*/  @!P0 IMAD.IADD R218, R218, 0x1, -R251.reuse ;  /* 0x00000001dada8824 */ /* 0x100fe200078e0afb */
[C---:B------:R-:W-:Y:S02]  /*aa00*/  ISETP.GT.U32.AND P4, PT, R251.reuse, R217, PT ;  /* 0x000000d9fb00720c */ /* 0x040fe40003f84070 */
[----:B------:R-:W-:Y:S01]  /*aa10*/  ISETP.GT.U32.AND P0, PT, R251, R225, PT ;  /* 0x000000e1fb00720c */ /* 0x000fe20003f04070 */
[----:B------:R-:W-:Y:S02]  /*aa20*/  @!P3 IMAD.IADD R216, R216, 0x1, -R251 ;  /* 0x00000001d8d8b824 */ /* 0x000fe400078e0afb */
[----:B-1----:R-:W-:Y:S01]  /*aa30*/  IMAD R3, R13, 0x2, R3 ;  /* 0x000000020d037824 */ /* 0x002fe200078e0203 */
[----:B------:R-:W-:Y:S01]  /*aa40*/  ISETP.GT.U32.AND P3, PT, R251, R222, PT ;  /* 0x000000defb00720c */ /* 0x000fe20003f64070 */
[----:B------:R-:W-:Y:S01]  /*aa50*/  @!P6 IMAD.IADD R219, R219, 0x1, -R251 ;  /* 0x00000001dbdbe824 */ /* 0x000fe200078e0afb */
[----:B------:R-:W-:-:S02]  /*aa60*/  ISETP.GT.U32.AND P6, PT, R251, R213, PT ;  /* 0x000000d5fb00720c */ /* 0x000fc40003fc4070 */
[----:B------:R1:W-:Y:S01]  /*aa70*/  STL [R1+0x518], R3 ;  /* 0x0005180301007387 */ /* 0x0003e20000100800 */
[--C-:B------:R-:W-:Y:S01]  /*aa80*/  @!P1 IMAD.IADD R220, R220, 0x1, -R251.reuse ;  /* 0x00000001dcdc9824 */ /* 0x100fe200078e0afb */
[----:B------:R-:W-:Y:S01]  /*aa90*/  ISETP.GT.U32.AND P1, PT, R251, R227, PT ;  /* 0x000000e3fb00720c */ /* 0x000fe20003f24070 */
[--C-:B------:R-:W-:Y:S01]  /*aaa0*/  @!P2 IMAD.IADD R221, R221, 0x1, -R251.reuse ;  /* 0x00000001dddda824 */ /* 0x100fe200078e0afb */
[----:B------:R-:W-:Y:S01]  /*aab0*/  ISETP.GT.U32.AND P2, PT, R251, R228, PT ;  /* 0x000000e4fb00720c */ /* 0x000fe20003f44070 */
[----:B------:R-:W-:Y:S02]  /*aac0*/  @!P5 IMAD.IADD R224, R224, 0x1, -R251 ;  /* 0x00000001e0e0d824 */ /* 0x000fe400078e0afb */
[----:B-1----:R-:W-:Y:S01]  /*aad0*/  IMAD R3, R13, 0x2, R3 ;  /* 0x000000020d037824 */ /* 0x002fe200078e0203 */
[----:B------:R-:W-:Y:S01]  /*aae0*/  ISETP.GT.U32.AND P5, PT, R251, R218, PT ;  /* 0x000000dafb00720c */ /* 0x000fe20003fa4070 */
[----:B------:R-:W-:-:S03]  /*aaf0*/  @!P4 IMAD.IADD R217, R217, 0x1, -R251 ;  /* 0x00000001d9d9c824 */ /* 0x000fc600078e0afb */
[----:B------:R1:W-:Y:S01]  /*ab00*/  STL [R1+0x408], R3 ;  /* 0x0004080301007387 */ /* 0x0003e20000100800 */
[----:B------:R-:W-:Y:S01]  /*ab10*/  @!P0 IMAD.IADD R225, R225, 0x1, -R251 ;  /* 0x00000001e1e18824 */ /* 0x000fe200078e0afb */
[C---:B------:R-:W-:Y:S02]  /*ab20*/  ISETP.GT.U32.AND P4, PT, R251.reuse, R223, PT ;  /* 0x000000dffb00720c */ /* 0x040fe40003f84070 */
[----:B------:R-:W-:Y:S01]  /*ab30*/  ISETP.GT.U32.AND P0, PT, R251, R219, PT ;  /* 0x000000dbfb00720c */ /* 0x000fe20003f04070 */
[----:B-1----:R-:W-:Y:S02]  /*ab40*/  IMAD R3, R13, 0x2, R3 ;  /* 0x000000020d037824 */ /* 0x002fe400078e0203 */
[--C-:B------:R-:W-:Y:S01]  /*ab50*/  @!P3 IMAD.IADD R222, R222, 0x1, -R251.reuse ;  /* 0x00000001dedeb824 */ /* 0x100fe200078e0afb */
[----:B------:R-:W-:Y:S02]  /*ab60*/  ISETP.GT.U32.AND P3, PT, R251, R229, PT ;  /* 0x000000e5fb00720c */ /* 0x000fe40003f64070 */
[----:B------:R1:W-:Y:S01]  /*ab70*/  STL [R1+0x40c], R3 ;  /* 0x00040c0301007387 */ /* 0x0003e20000100800 */
[--C-:B------:R-:W-:Y:S01]  /*ab80*/  @!P6 IMAD.IADD R213, R213, 0x1, -R251.reuse ;  /* 0x00000001d5d5e824 */ /* 0x100fe200078e0afb */
[----:B------:R-:W-:Y:S01]  /*ab90*/  ISETP.GT.U32.AND P6, PT, R251, R225, PT ;  /* 0x000000e1fb00720c */ /* 0x000fe20003fc4070 */
[--C-:B------:R-:W-:Y:S01]  /*aba0*/  @!P1 IMAD.IADD R227, R227, 0x1, -R251.reuse ;  /* 0x00000001e3e39824 */ /* 0x100fe200078e0afb */
[----:B------:R-:W-:Y:S01]  /*abb0*/  ISETP.GT.U32.AND P1, PT, R251, R234, PT ;  /* 0x000000eafb00720c */ /* 0x000fe20003f24070 */
[----:B------:R-:W-:-:S02]  /*abc0*/  @!P2 IMAD.IADD R228, R228, 0x1, -R251 ;  /* 0x00000001e4e4a824 */ /* 0x000fc400078e0afb */
[----:B-1----:R-:W-:Y:S01]  /*abd0*/  IMAD R3, R13, 0x2, R3 ;  /* 0x000000020d037824 */ /* 0x002fe200078e0203 */
[C---:B------:R-:W-:Y:S01]  /*abe0*/  ISETP.GT.U32.AND P2, PT, R251.reuse, R235, PT ;  /* 0x000000ebfb00720c */ /* 0x040fe20003f44070 */
[--C-:B------:R-:W-:Y:S01]  /*abf0*/  @!P5 IMAD.IADD R218, R218, 0x1, -R251.reuse ;  /* 0x00000001dadad824 */ /* 0x100fe200078e0afb */
[----:B------:R-:W-:Y:S02]  /*ac00*/  ISETP.GT.U32.AND P5, PT, R251, R224, PT ;  /* 0x000000e0fb00720c */ /* 0x000fe40003fa4070 */
[----:B------:R1:W-:Y:S01]  /*ac10*/  STL [R1+0x418], R3 ;  /* 0x0004180301007387 */ /* 0x0003e20000100800 */
[--C-:B------:R-:W-:Y:S01]  /*ac20*/  @!P4 IMAD.IADD R223, R223, 0x1, -R251.reuse ;  /* 0x00000001dfdfc824 */ /* 0x100fe200078e0afb */
[----:B------:R-:W-:Y:S01]  /*ac30*/  ISETP.GT.U32.AND P4, PT, R251, R230, PT ;  /* 0x000000e6fb00720c */ /* 0x000fe20003f84070 */
[----:B------:R-:W-:Y:S01]  /*ac40*/  @!P0 IMAD.IADD R219, R219, 0x1, -R251 ;  /* 0x00000001dbdb8824 */ /* 0x000fe200078e0afb */
[----:B------:R-:W-:Y:S01]  /*ac50*/  ISETP.GT.U32.AND P0, PT, R251, R226, PT ;  /* 0x000000e2fb00720c */ /* 0x000fe20003f04070 */
[----:B-1----:R-:W-:-:S02]  /*ac60*/  IMAD R3, R13, 0x2, R3 ;  /* 0x000000020d037824 */ /* 0x002fc400078e0203 */
        /* <DEDUP_REMOVED lines=10> */
[C---:B------:R-:W-:Y:S01]  /*ad10*/  ISETP.GT.U32.AND P2, PT, R251.reuse, R229, PT ;  /* 0x000000e5fb00720c */ /* 0x040fe20003f44070 */
[----:B------:R-:W-:Y:S01]  /*ad20*/  @!P5 IMAD.IADD R224, R224, 0x1, -R251 ;  /* 0x00000001e0e0d824 */ /* 0x000fe200078e0afb */
[----:B------:R-:W-:Y:S01]  /*ad30*/  ISETP.GT.U32.AND P5, PT, R251, R231, PT ;  /* 0x000000e7fb00720c */ /* 0x000fe20003fa4070 */
[----:B-1----:R-:W-:-:S02]  /*ad40*/  IMAD R3, R13, 0x2, R3 ;  /* 0x000000020d037824 */ /* 0x002fc400078e0203 */
[--C-:B------:R-:W-:Y:S01]  /*ad50*/  @!P4 IMAD.IADD R230, R230, 0x1, -R251.reuse ;  /* 0x00000001e6e6c824 */ /* 0x100fe200078e0afb */
[C---:B------:R-:W-:Y:S02]  /*ad60*/  ISETP.GT.U32.AND P4, PT, R251.reuse, R237, PT ;  /* 0x000000edfb00720c */ /* 0x040fe40003f84070 */
[----:B------:R1:W-:Y:S01]  /*ad70*/  STL [R1+0x42c], R3 ;  /* 0x00042c0301007387 */ /* 0x0003e20000100800 */
[--C-:B------:R-:W-:Y:S02]  /*ad80*/  @!P0 IMAD.IADD R226, R226, 0x1, -R251.reuse ;  /* 0x00000001e2e28824 */ /* 0x100fe400078e0afb */
[--C-:B------:R-:W-:Y:S01]  /*ad90*/  @!P3 IMAD.IADD R236, R236, 0x1, -R251.reuse ;  /* 0x00000001ececb824 */ /* 0x100fe200078e0afb */
[----:B------:R-:W-:Y:S01]  /*ada0*/  ISETP.GT.U32.AND P3, PT, R251, R230, PT ;  /* 0x000000e6fb00720c */ /* 0x000fe20003f64070 */
[----:B------:R-:W-:Y:S02]  /*adb0*/  @!P6 IMAD.IADD R232, R232, 0x1, -R251 ;  /* 0x00000001e8e8e824 */ /* 0x000fe400078e0afb */
[----:B-1----:R-:W-:Y:S01]  /*adc0*/  IMAD R3, R13, 0x2, R3 ;  /* 0x000000020d037824 */ /* 0x002fe200078e0203 */
[----:B------:R-:W-:Y:S01]  /*add0*/  ISETP.GT.U32.AND P6, PT, R251, R226, PT ;  /* 0x000000e2fb00720c */ /* 0x000fe20003fc4070 */
[----:B------:R-:W-:-:S03]  /*ade0*/  @!P1 IMAD.IADD R228, R228, 0x1, -R251 ;  /* 0x00000001e4e49824 */ /* 0x000fc600078e0afb */
[----:B------:R1:W-:Y:S01]  /*adf0*/  STL [R1+0x450], R3 ;  /* 0x0004500301007387 */ /* 0x0003e20000100800 */
[----:B------:R-:W-:Y:S01]  /*ae00*/  ISETP.GT.U32.AND P1, PT, R251, R234, PT ;  /* 0x000000eafb00720c */ /* 0x000fe20003f24070 */
[--C-:B------:R-:W-:Y:S01]  /*ae10*/  @!P2 IMAD.IADD R229, R229, 0x1, -R251.reuse ;  /* 0x00000001e5e5a824 */ /* 0x100fe200078e0afb */
[----:B------:R-:W-:Y:S01]  /*ae20*/  ISETP.GT.U32.AND P2, PT, R251, R235, PT ;  /* 0x000000ebfb00720c */ /* 0x000fe20003f44070 */
[----:B------:R-:W-:Y:S01]  /*ae30*/  @!P5 IMAD.IADD R231, R231, 0x1, -R251 ;  /* 0x00000001e7e7d824 */ /* 0x000fe200078e0afb */
[----:B------:R-:W-:Y:S01]  /*ae40*/  ISETP.GT.U32.AND P5, PT, R251, R238, PT ;  /* 0x000000eefb00720c */ /* 0x000fe20003fa4070 */
[----:B-1----:R-:W-:Y:S02]  /*ae50*/  IMAD R3, R13, 0x2, R3 ;  /* 0x000000020d037824 */ /* 0x002fe400078e0203 */
[----:B------:R-:W-:-:S03]  /*ae60*/  @!P4 IMAD.IADD R237, R237, 0x1, -R251 ;  /* 0x00000001ededc824 */ /* 0x000fc600078e0afb */
[----:B------:R1:W-:Y:S01]  /*ae70*/  STL [R1+0x454], R3 ;  /* 0x0004540301007387 */ /* 0x0003e20000100800 */
[C---:B------:R-:W-:Y:S01]  /*ae80*/  ISETP.GT.U32.AND P4, PT, R251.reuse, R231, PT ;  /* 0x000000e7fb00720c */ /* 0x040fe20003f84070 */
[----:B------:R-:W-:Y:S01]  /*ae90*/  @!P3 IMAD.IADD R230, R230, 0x1, -R251 ;  /* 0x00000001e6e6b824 */ /* 0x000fe200078e0afb */
[----:B------:R-:W-:Y:S01]  /*aea0*/  ISETP.GT.U32.AND P3, PT, R251, R236, PT ;  /* 0x000000ecfb00720c */ /* 0x000fe20003f64070 */
[----:B-1----:R-:W-:Y:S02]  /*aeb0*/  IMAD R3, R13, 0x2, R3 ;  /* 0x000000020d037824 */ /* 0x002fe400078e0203 */
[----:B------:R-:W-:-:S03]  /*aec0*/  @!P6 IMAD.IADD R226, R226, 0x1, -R251 ;  /* 0x00000001e2e2e824 */ /* 0x000fc600078e0afb */
[----:B------:R1:W-:Y:S01]  /*aed0*/  STL [R1+0x458], R3 ;  /* 0x0004580301007387 */ /* 0x0003e20000100800 */
[C---:B------:R-:W-:Y:S01]  /*aee0*/  ISETP.GT.U32.AND P6, PT, R251.reuse, R237, PT ;  /* 0x000000edfb00720c */ /* 0x040fe20003fc4070 */
[----:B------:R-:W-:Y:S01]  /*aef0*/  ULEA UR7, UR10, UR7, 0x18 ;  /* 0x000000070a077291 */ /* 0x000fe2000f8ec0ff */
[--C-:B------:R-:W-:Y:S01]  /*af00*/  @!P1 IMAD.IADD R234, R234, 0x1, -R251.reuse ;  /* 0x00000001eaea9824 */ /* 0x100fe200078e0afb */
[----:B------:R-:W-:Y:S01]  /*af10*/  ISETP.GT.U32.AND P1, PT, R251, R241, PT ;  /* 0x000000f1fb00720c */ /* 0x000fe20003f24070 */
[----:B------:R-:W-:Y:S02]  /*af20*/  @!P2 IMAD.IADD R235, R235, 0x1, -R251 ;  /* 0x00000001ebeba824 */ /* 0x000fe400078e0afb */
[----:B-1----:R-:W-:Y:S01]  /*af30*/  IMAD R3, R13, 0x2, R3 ;  /* 0x000000020d037824 */ /* 0x002fe200078e0203 */
[----:B------:R-:W-:Y:S01]  /*af40*/  ISETP.GT.U32.AND P2, PT, R251, R242, PT ;  /* 0x000000f2fb00720c */ /* 0x000fe20003f44070 */
[--C-:B------:R-:W-:Y:S02]  /*af50*/  @!P5 IMAD.IADD R238, R238, 0x1, -R251.reuse ;  /* 0x00000001eeeed824 */ /* 0x100fe400078e0afb */
[----:B------:R-:W1:Y:S04]  /*af60*/  LDS R2, [UR7] ;  /* 0x00000007ff027984 */ /* 0x000e680008000800 */
[----:B------:R2:W-:Y:S01]  /*af70*/  STL [R1+0x45c], R3 ;  /* 0x00045c0301007387 */ /* 0x0005e20000100800 */
[----:B------:R-:W-:Y:S01]  /*af80*/  @!P4 IMAD.IADD R231, R231, 0x1, -R251 ;  /* 0x00000001e7e7c824 */ /* 0x000fe200078e0afb */
[----:B------:R-:W-:Y:S01]  /*af90*/  ISETP.GT.U32.AND P4, PT, R251, R238, PT ;  /* 0x000000eefb00720c */ /* 0x000fe20003f84070 */
[----:B--2---:R-:W-:-:S02]  /*afa0*/  IMAD R3, R13, 0x2, R3 ;  /* 0x000000020d037824 */ /* 0x004fc400078e0203 */
[----:B------:R-:W-:-:S03]  /*afb0*/  @!P3 IMAD.IADD R236, R236, 0x1, -R251 ;  /* 0x00000001ececb824 */ /* 0x000fc600078e0afb */
[----:B------:R2:W-:Y:S01]  /*afc0*/  STL [R1+0x460], R3 ;  /* 0x0004600301007387 */ /* 0x0005e20000100800 */
[----:B------:R-:W-:Y:S01]  /*afd0*/  ISETP.GT.U32.AND P3, PT, R251, R243, PT ;  /* 0x000000f3fb00720c */ /* 0x000fe20003f64070 */
[--C-:B------:R-:W-:Y:S01]  /*afe0*/  @!P6 IMAD.IADD R237, R237, 0x1, -R251.reuse ;  /* 0x00000001edede824 */ /* 0x100fe200078e0afb */
[----:B------:R-:W-:Y:S01]  /*aff0*/  ISETP.GT.U32.AND P6, PT, R251, R244, PT ;  /* 0x000000f4fb00720c */ /* 0x000fe20003fc4070 */
[----:B------:R-:W-:Y:S02]  /*b000*/  @!P1 IMAD.IADD R241, R241, 0x1, -R251 ;  /* 0x00000001f1f19824 */ /* 0x000fe400078e0afb */
[----:B--2---:R-:W-:Y:S01]  /*b010*/  IMAD R3, R13, 0x2, R3 ;  /* 0x000000020d037824 */ /* 0x004fe200078e0203 */
[----:B------:R-:W-:Y:S01]  /*b020*/  ISETP.GT.U32.AND P1, PT, R251, R248, PT ;  /* 0x000000f8fb00720c */ /* 0x000fe20003f24070 */
[----:B------:R-:W-:-:S03]  /*b030*/  @!P2 IMAD.IADD R242, R242, 0x1, -R251 ;  /* 0x00000001f2f2a824 */ /* 0x000fc600078e0afb */
[----:B------:R2:W-:Y:S01]  /*b040*/  STL [R1+0x464], R3 ;  /* 0x0004640301007387 */ /* 0x0005e20000100800 */
[----:B------:R-:W-:Y:S01]  /*b050*/  ISETP.GT.U32.AND P2, PT, R251, R249, PT ;  /* 0x000000f9fb00720c */ /* 0x000fe20003f44070 */
[----:B------:R-:W3:Y:S01]  /*b060*/  S2R R12, SR_TID.X ;  /* 0x00000000000c7919 */ /* 0x000ee20000002100 */
[----:B--2---:R-:W-:Y:S02]  /*b070*/  IMAD R3, R13, 0x2, R3 ;  /* 0x000000020d037824 */ /* 0x004fe400078e0203 */
[--C-:B------:R-:W-:Y:S01]  /*b080*/  @!P4 IMAD.IADD R238, R238, 0x1, -R251.reuse ;  /* 0x00000001eeeec824 */ /* 0x100fe200078e0afb */
[----:B------:R-:W-:Y:S02]  /*b090*/  ISETP.GT.U32.AND P4, PT, R251, R245, PT ;  /* 0x000000f5fb00720c */ /* 0x000fe40003f84070 */
[----:B------:R2:W-:Y:S01]  /*b0a0*/  STL [R1+0x488], R3 ;  /* 0x0004880301007387 */ /* 0x0005e20000100800 */
[--C-:B------:R-:W-:Y:S01]  /*b0b0*/  @!P3 IMAD.IADD R243, R243, 0x1, -R251.reuse ;  /* 0x00000001f3f3b824 */ /* 0x100fe200078e0afb */
[----:B------:R-:W-:Y:S01]  /*b0c0*/  ISETP.GT.U32.AND P3, PT, R251, R250, PT ;  /* 0x000000fafb00720c */ /* 0x000fe20003f64070 */
[----:B------:R-:W-:-:S02]  /*b0d0*/  @!P6 IMAD.IADD R244, R244, 0x1, -R251 ;  /* 0x00000001f4f4e824 */ /* 0x000fc400078e0afb */
[----:B--2---:R-:W-:Y:S02]  /*b0e0*/  IMAD R3, R13, 0x2, R3 ;  /* 0x000000020d037824 */ /* 0x004fe400078e0203 */
[----:B------:R-:W-:-:S03]  /*b0f0*/  @!P1 IMAD.IADD R248, R248, 0x1, -R251 ;  /* 0x00000001f8f89824 */ /* 0x000fc600078e0afb */
[----:B------:R2:W-:Y:S01]  /*b100*/  STL [R1+0x48c], R3 ;  /* 0x00048c0301007387 */ /* 0x0005e20000100800 */
[----:B------:R-:W-:Y:S01]  /*b110*/  ISETP.GT.U32.AND P1, PT, R251, R243, PT ;  /* 0x000000f3fb00720c */ /* 0x000fe20003f24070 */
[----:B------:R-:W-:Y:S01]  /*b120*/  @!P2 IMAD.IADD R249, R249, 0x1, -R251 ;  /* 0x00000001f9f9a824 */ /* 0x000fe200078e0afb */
[----:B------:R-:W-:Y:S01]  /*b130*/  ISETP.GT.U32.AND P2, PT, R251, R244, PT ;  /* 0x000000f4fb00720c */ /* 0x000fe20003f44070 */
[----:B--2---:R-:W-:Y:S02]  /*b140*/  IMAD R3, R13, 0x2, R3 ;  /* 0x000000020d037824 */ /* 0x004fe400078e0203 */
[----:B------:R-:W-:-:S03]  /*b150*/  @!P4 IMAD.IADD R245, R245, 0x1, -R251 ;  /* 0x00000001f5f5c824 */ /* 0x000fc600078e0afb */
[----:B------:R2:W-:Y:S04]  /*b160*/  STL [R1+0x498], R3 ;  /* 0x0004980301007387 */ /* 0x0005e80000100800 */
[----:B------:R-:W4:Y:S01]  /*b170*/  LDL R4, [R1+0x24] ;  /* 0x0000240001047983 */ /* 0x000f220000100800 */
[----:B------:R-:W-:Y:S02]  /*b180*/  @!P3 IMAD.IADD R250, R250, 0x1, -R251 ;  /* 0x00000001fafab824 */ /* 0x000fe400078e0afb */
[----:B--2---:R-:W-:Y:S01]  /*b190*/  IMAD R3, R13, 0x2, R3 ;  /* 0x000000020d037824 */ /* 0x004fe200078e0203 */
[----:B------:R-:W-:-:S04]  /*b1a0*/  ISETP.GT.U32.AND P3, PT, R251, R245, PT ;  /* 0x000000f5fb00720c */ /* 0x000fc80003f64070 */
[----:B------:R2:W-:Y:S01]  /*b1b0*/  STL [R1+0x49c], R3 ;  /* 0x00049c0301007387 */ /* 0x0005e20000100800 */
[--C-:B------:R-:W-:Y:S02]  /*b1c0*/  @!P1 IMAD.IADD R243, R243, 0x1, -R251.reuse ;  /* 0x00000001f3f39824 */ /* 0x100fe400078e0afb */
[----:B------:R-:W-:Y:S02]  /*b1d0*/  @!P2 IMAD.IADD R244, R244, 0x1, -R251 ;  /* 0x00000001f4f4a824 */ /* 0x000fe400078e0afb */
[----:B--2---:R-:W-:Y:S01]  /*b1e0*/  IMAD R3, R13, 0x2, R3 ;  /* 0x000000020d037824 */ /* 0x004fe200078e0203 */
[----:B-1----:R-:W-:-:S04]  /*b1f0*/  R2UR UR8, R2 ;  /* 0x00000000020872ca */ /* 0x002fc800000e0000 */
[----:B------:R1:W-:Y:S01]  /*b200*/  STL [R1+0x4a0], R3 ;  /* 0x0004a00301007387 */ /* 0x0003e20000100800 */
[----:B---3--:R-:W-:-:S03]  /*b210*/  SHF.R.U32.HI R12, RZ, 0x5, R12 ;  /* 0x00000005ff0c7819 */ /* 0x008fc6000001160c */
[----:B------:R2:W-:Y:S01]  /*b220*/  STL [R1+0xfe8], R243 ;  /* 0x000fe8f301007387 */ /* 0x0005e20000100800 */
[----:B-1----:R-:W-:-:S03]  /*b230*/  IMAD R3, R13, 0x2, R3 ;  /* 0x000000020d037824 */ /* 0x002fc600078e0203 */
[----:B------:R-:W-:Y:S01]  /*b240*/  STL [R1+0xfe4], R244 ;  /* 0x000fe4f401007387 */ /* 0x000fe20000100800 */
[----:B------:R-:W-:-:S03]  /*b250*/  @!P3 IMAD.IADD R245, R245, 0x1, -R251 ;  /* 0x00000001f5f5b824 */ /* 0x000fc600078e0afb */
[----:B------:R-:W3:Y:S04]  /*b260*/  LDL R2, [R1+0xa04] ;  /* 0x000a040001027983 */ /* 0x000ee80000100800 */
[----:B------:R1:W-:Y:S01]  /*b270*/  STL [R1+0x4a4], R3 ;  /* 0x0004a40301007387 */ /* 0x0003e20000100800 */
[----:B------:R-:W-:-:S03]  /*b280*/  R2UR UR17, R12 ;  /* 0x000000000c1172ca */ /* 0x000fc600000e0000 */
[----:B------:R-:W3:Y:S04]  /*b290*/  LDL R12, [R1+0xa08] ;  /* 0x000a0800010c7983 */ /* 0x000ee80000100800 */
[----:B--2---:R-:W2:Y:S01]  /*b2a0*/  LDL R243, [R1+0xa0c] ;  /* 0x000a0c0001f37983 */ /* 0x004ea20000100800 */
[----:B-1----:R-:W-:-:S03]  /*b2b0*/  IMAD R3, R13, 0x2, R3 ;  /* 0x000000020d037824 */ /* 0x002fc600078e0203 */
[----:B------:R-:W2:Y:S04]  /*b2c0*/  LDL R244, [R1+0xa10] ;  /* 0x000a100001f47983 */ /* 0x000ea80000100800 */
[----:B------:R-:W-:Y:S04]  /*b2d0*/  STL [R1+0x4d0], R3 ;  /* 0x0004d00301007387 */ /* 0x000fe80000100800 */
[----:B------:R1:W-:Y:S04]  /*b2e0*/  STL [R1+0xfe0], R245 ;  /* 0x000fe0f501007387 */ /* 0x0003e80000100800 */
[----:B-1----:R-:W2:Y:S01]  /*b2f0*/  LDL R245, [R1+0xa00] ;  /* 0x000a000001f57983 */ /* 0x002ea20000100800 */
[----:B------:R-:W-:Y:S01]  /*b300*/  BAR.SYNC.DEFER_BLOCKING 0x0 ;  /* 0x0000000000007b1d */ /* 0x000fe20000010000 */
[----:B------:R-:W-:-:S13]  /*b310*/  ISETP.GT.U32.AND P0, PT, R251, R233, PT ;  /* 0x000000e9fb00720c */ /* 0x000fda0003f04070 */
[----:B------:R-:W-:Y:S01]  /*b320*/  @!P0 IMAD.IADD R233, R233, 0x1, -R251 ;  /* 0x00000001e9e98824 */ /* 0x000fe200078e0afb */
[C---:B------:R-:W-:Y:S02]  /*b330*/  ISETP.GT.U32.AND P0, PT, R251.reuse, R227, PT ;  /* 0x000000e3fb00720c */ /* 0x040fe40003f04070 */
[----:B------:R-:W-:-:S11]  /*b340*/  ISETP.GT.U32.AND P5, PT, R251, R232, PT ;  /* 0x000000e8fb00720c */ /* 0x000fd60003fa4070 */
[--C-:B------:R-:W-:Y:S01]  /*b350*/  @!P0 IMAD.IADD R227, R227, 0x1, -R251.reuse ;  /* 0x00000001e3e38824 */ /* 0x100fe200078e0afb */
[C---:B------:R-:W-:Y:S01]  /*b360*/  ISETP.GT.U32.AND P0, PT, R251.reuse, R233, PT ;  /* 0x000000e9fb00720c */ /* 0x040fe20003f04070 */
[----:B------:R-:W-:Y:S01]  /*b370*/  @!P5 IMAD.IADD R232, R232, 0x1, -R251 ;  /* 0x00000001e8e8d824 */ /* 0x000fe200078e0afb */
[----:B------:R-:W-:-:S11]  /*b380*/  ISETP.GT.U32.AND P5, PT, R251, R239, PT ;  /* 0x000000effb00720c */ /* 0x000fd60003fa4070 */
[--C-:B------:R-:W-:Y:S01]  /*b390*/  @!P0 IMAD.IADD R233, R233, 0x1, -R251.reuse ;  /* 0x00000001e9e98824 */ /* 0x100fe200078e0afb */
[----:B------:R-:W-:Y:S01]  /*b3a0*/  ISETP.GT.U32.AND P0, PT, R251, R240, PT ;  /* 0x000000f0fb00720c */ /* 0x000fe20003f04070 */
[----:B------:R-:W-:Y:S01]  /*b3b0*/  @!P5 IMAD.IADD R239, R239, 0x1, -R251 ;  /* 0x00000001efefd824 */ /* 0x000fe200078e0afb */
[----:B------:R-:W-:-:S11]  /*b3c0*/  ISETP.GT.U32.AND P5, PT, R251, R246, PT ;  /* 0x000000f6fb00720c */ /* 0x000fd60003fa4070 */
[--C-:B------:R-:W-:Y:S01]  /*b3d0*/  @!P0 IMAD.IADD R240, R240, 0x1, -R251.reuse ;  /* 0x00000001f0f08824 */ /* 0x100fe200078e0afb */
[C---:B------:R-:W-:Y:S01]  /*b3e0*/  ISETP.GT.U32.AND P0, PT, R251.reuse, R247, PT ;  /* 0x000000f7fb00720c */ /* 0x040fe20003f04070 */
[----:B------:R-:W-:Y:S01]  /*b3f0*/  @!P5 IMAD.IADD R246, R246, 0x1, -R251 ;  /* 0x00000001f6f6d824 */ /* 0x000fe200078e0afb */
[----:B------:R-:W-:-:S11]  /*b400*/  ISETP.GT.U32.AND P5, PT, R251, R241, PT ;  /* 0x000000f1fb00720c */ /* 0x000fd60003fa4070 */
[--C-:B------:R-:W-:Y:S01]  /*b410*/  @!P0 IMAD.IADD R247, R247, 0x1, -R251.reuse ;  /* 0x00000001f7f78824 */ /* 0x100fe200078e0afb */
[----:B------:R-:W-:Y:S01]  /*b420*/  ISETP.GT.U32.AND P0, PT, R251, R242, PT ;  /* 0x000000f2fb00720c */ /* 0x000fe20003f04070 */
[----:B------:R-:W-:-:S03]  /*b430*/  @!P5 IMAD.IADD R241, R241, 0x1, -R251 ;  /* 0x00000001f1f1d824 */ /* 0x000fc600078e0afb */
[----:B------:R-:W-:-:S09]  /*b440*/  ISETP.GT.U32.AND P5, PT, R251, R247, PT ;  /* 0x000000f7fb00720c */ /* 0x000fd20003fa4070 */
[--C-:B------:R-:W-:Y:S01]  /*b450*/  @!P0 IMAD.IADD R242, R242, 0x1, -R251.reuse ;  /* 0x00000001f2f28824 */ /* 0x100fe200078e0afb */
[C---:B------:R-:W-:Y:S02]  /*b460*/  ISETP.GT.U32.AND P0, PT, R251.reuse, R248, PT ;  /* 0x000000f8fb00720c */ /* 0x040fe40003f04070 */
[----:B------:R-:W-:Y:S01]  /*b470*/  ISETP.GT.U32.AND P6, PT, R251, R239, PT ;  /* 0x000000effb00720c */ /* 0x000fe20003fc4070 */
[----:B------:R-:W-:-:S05]  /*b480*/  @!P5 IMAD.IADD R247, R247, 0x1, -R251 ;  /* 0x00000001f7f7d824 */ /* 0x000fca00078e0afb */
[----:B------:R-:W-:Y:S05]  /*b490*/  STL [R1+0xfd4], R247 ;  /* 0x000fd4f701007387 */ /* 0x000fea0000100800 */
[----:B------:R-:W-:-:S05]  /*b4a0*/  @!P0 IMAD.IADD R248, R248, 0x1, -R251 ;  /* 0x00000001f8f88824 */ /* 0x000fca00078e0afb */
[----:B------:R1:W-:Y:S01]  /*b4b0*/  STL [R1+0xfd8], R248 ;  /* 0x000fd8f801007387 */ /* 0x0003e20000100800 */
[----:B------:R-:W-:Y:S01]  /*b4c0*/  @!P6 IMAD.IADD R239, R239, 0x1, -R251 ;  /* 0x00000001efefe824 */ /* 0x000fe200078e0afb */
[C---:B------:R-:W-:Y:S01]  /*b4d0*/  ISETP.GT.U32.AND P6, PT, R251.reuse, R249, PT ;  /* 0x000000f9fb00720c */ /* 0x040fe20003fc4070 */
[----:B-1----:R-:W1:Y:S01]  /*b4e0*/  S2R R248, SR_TID.X ;  /* 0x0000000000f87919 */ /* 0x002e620000002100 */
[----:B------:R-:W-:-:S11]  /*b4f0*/  ISETP.GT.U32.AND P4, PT, R251, R240, PT ;  /* 0x000000f0fb00720c */ /* 0x000fd60003f84070 */
[----:B------:R-:W-:Y:S02]  /*b500*/  @!P6 IMAD.IADD R249, R249, 0x1, -R251 ;  /* 0x00000001f9f9e824 */ /* 0x000fe400078e0afb */
[----:B------:R-:W-:-:S03]  /*b510*/  IMAD R3, R13, 0x2, R3 ;  /* 0x000000020d037824 */ /* 0x000fc600078e0203 */
[----:B------:R-:W-:Y:S01]  /*b520*/  STL [R1+0xfdc], R249 ;  /* 0x000fdcf901007387 */ /* 0x000fe20000100800 */
[--C-:B------:R-:W-:Y:S01]  /*b530*/  @!P4 IMAD.IADD R240, R240, 0x1, -R251.reuse ;  /* 0x00000001f0f0c824 */ /* 0x100fe200078e0afb */
[----:B------:R-:W-:Y:S02]  /*b540*/  ISETP.GT.U32.AND P4, PT, R251, R246, PT ;  /* 0x000000f6fb00720c */ /* 0x000fe40003f84070 */
[----:B------:R-:W2:Y:S11]  /*b550*/  LDL R247, [R1+0xa14] ;  /* 0x000a140001f77983 */ /* 0x000eb60000100800 */
[----:B------:R-:W-:Y:S01]  /*b560*/  @!P4 IMAD.IADD R246, R246, 0x1, -R251 ;  /* 0x00000001f6f6c824 */ /* 0x000fe200078e0afb */
[----:B----4-:R-:W-:-:S13]  /*b570*/  ISETP.GT.U32.AND P2, PT, R252, R4, PT ;  /* 0x00000004fc00720c */ /* 0x010fda0003f44070 */
[----:B------:R-:W-:-:S05]  /*b580*/  @!P2 IMAD.IADD R4, R4, 0x1, -R252 ;  /* 0x000000010404a824 */ /* 0x000fca00078e0afc */
[----:B------:R4:W-:Y:S01]  /*b590*/  @!P2 STL [R1+0x24], R4 ;  /* 0x000024040100a387 */ /* 0x0009e20000100800 */
[----:B------:R-:W-:-:S03]  /*b5a0*/  ISETP.GE.AND P2, PT, R0, RZ, PT ;  /* 0x000000ff0000720c */ /* 0x000fc60003f46270 */
[----:B----4-:R-:W4:Y:S04]  /*b5b0*/  LDL R4, [R1+0xa18] ;  /* 0x000a180001047983 */ /* 0x010f280000100800 */
[----:B------:R1:W-:Y:S04]  /*b5c0*/  STL [R1+0x4d4], R3 ;  /* 0x0004d40301007387 */ /* 0x0003e80000100800 */
[----:B------:R3:W-:Y:S01]  /*b5d0*/  STL [R1+0xe68], R0 ;  /* 0x000e680001007387 */ /* 0x0007e20000100800 */
[----:B-1----:R-:W-:Y:S01]  /*b5e0*/  IMAD R3, R13, 0x2, R3 ;  /* 0x000000020d037824 */ /* 0x002fe200078e0203 */
[----:B---3--:R-:W-:-:S03]  /*b5f0*/  LOP3.LUT R0, R248, 0x3f, RZ, 0xc0, !PT ;  /* 0x0000003ff8007812 */ /* 0x008fc600078ec0ff */
[----:B------:R-:W-:Y:S01]  /*b600*/  IMAD R248, R13, 0x2, R3 ;  /* 0x000000020df87824 */ /* 0x000fe200078e0203 */
[----:B------:R-:W-:Y:S02]  /*b610*/  ISETP.GE.AND P4, PT, R2, RZ, PT ;  /* 0x000000ff0200720c */ /* 0x000fe40003f86270 */
[----:B--2---:R-:W-:Y:S02]  /*b620*/  ISETP.GE.AND P0, PT, R243, RZ, PT ;  /* 0x000000fff300720c */ /* 0x004fe40003f06270 */
[----:B------:R-:W-:Y:S02]  /*b630*/  ISETP.GE.AND P5, PT, R245, RZ, PT ;  /* 0x000000fff500720c */ /* 0x000fe40003fa6270 */
[----:B------:R-:W2:Y:S04]  /*b640*/  LDL R245, [R1+0xa20] ;  /* 0x000a200001f57983 */ /* 0x000ea80000100800 */
[----:B------:R1:W-:Y:S04]  /*b650*/  STL [R1+0x4f8], R3 ;  /* 0x0004f80301007387 */ /* 0x0003e80000100800 */
[----:B-1----:R-:W3:Y:S04]  /*b660*/  LDL R3, [R1+0xa1c] ;  /* 0x000a1c0001037983 */ /* 0x002ee80000100800 */
[----:B------:R-:W-:Y:S04]  /*b670*/  STL [R1+0x4fc], R248 ;  /* 0x0004fcf801007387 */ /* 0x000fe80000100800 */
[----:B------:R-:W2:Y:S04]  /*b680*/  LDL R2, [R1+0xa24] ;  /* 0x000a240001027983 */ /* 0x000ea80000100800 */
[----:B------:R1:W-:Y:S04]  /*b690*/  STL [R1+0xfac], R0 ;  /* 0x000fac0001007387 */ /* 0x0003e80000100800 */
[----:B-1----:R-:W2:Y:S04]  /*b6a0*/  LDL.LU R0, [R1+0x4fc] ;  /* 0x0004fc0001007983 */ /* 0x002ea80000300800 */
[----:B------:R-:W3:Y:S04]  /*b6b0*/  LDL R249, [R1+0xa2c] ;  /* 0x000a2c0001f97983 */ /* 0x000ee80000100800 */
[----:B------:R-:W3:Y:S04]  /*b6c0*/  LDL.LU R248, [R1+0x20] ;  /* 0x0000200001f87983 */ /* 0x000ee80000300800 */
[----:B------:R-:W4:Y:S04]  /*b6d0*/  LDL R252, [R1+0xa28] ;  /* 0x000a280001fc7983 */ /* 0x000f280000100800 */
[----:B------:R-:W4:Y:S01]  /*b6e0*/  LDL.LU R243, [R1+0x1c] ;  /* 0x00001c0001f37983 */ /* 0x000f220000300800 */
[----:B------:R-:W-:Y:S01]  /*b6f0*/  ISETP.GE.AND P3, PT, R12, RZ, PT ;  /* 0x000000ff0c00720c */ /* 0x000fe20003f66270 */
[----:B--2---:R-:W-:-:S02]  /*b700*/  IMAD R12, R13, 0x2, R0 ;  /* 0x000000020d0c7824 */ /* 0x004fc400078e0200 */
[----:B---3--:R-:W-:Y:S01]  /*b710*/  @!P2 IMAD.MOV R248, RZ, RZ, -R248 ;  /* 0x000000fffff8a224 */ /* 0x008fe200078e0af8 */
[----:B------:R-:W-:-:S04]  /*b720*/  ISETP.GE.AND P2, PT, R244, RZ, PT ;  /* 0x000000fff400720c */ /* 0x000fc80003f46270 */
[----:B------:R1:W-:Y:S01]  /*b730*/  STL [R1+0x20], R248 ;  /* 0x000020f801007387 */ /* 0x0003e20000100800 */
[----:B----4-:R-:W-:Y:S01]  /*b740*/  @!P5 IMAD.MOV R243, RZ, RZ, -R243 ;  /* 0x000000fffff3d224 */ /* 0x010fe200078e0af3 */
[----:B------:R-:W-:Y:S02]  /*b750*/  ISETP.GE.AND P5, PT, R247, RZ, PT ;  /* 0x000000fff700720c */ /* 0x000fe40003fa6270 */
[----:B-1----:R-:W2:Y:S04]  /*b760*/  LDL R248, [R1+0xa34] ;  /* 0x000a340001f87983 */ /* 0x002ea80000100800 */
[----:B------:R-:W-:Y:S04]  /*b770*/  STL [R1+0x508], R12 ;  /* 0x0005080c01007387 */ /* 0x000fe80000100800 */
[----:B------:R-:W3:Y:S04]  /*b780*/  LDL.LU R244, [R1+0x18] ;  /* 0x0000180001f47983 */ /* 0x000ee80000300800 */
[----:B------:R1:W-:Y:S04]  /*b790*/  STL [R1+0x1c], R243 ;  /* 0x00001cf301007387 */ /* 0x0003e80000100800 */
[----:B-1----:R-:W4:Y:S04]  /*b7a0*/  LDL R243, [R1+0xa30] ;  /* 0x000a300001f37983 */ /* 0x002f280000100800 */
[----:B------:R-:W2:Y:S01]  /*b7b0*/  LDL.LU R247, [R1+0x14] ;  /* 0x0000140001f77983 */ /* 0x000ea20000300800 */
[----:B---3--:R-:W-:Y:S01]  /*b7c0*/  @!P4 IMAD.MOV R244, RZ, RZ, -R244 ;  /* 0x000000fffff4c224 */ /* 0x008fe200078e0af4 */
[----:B------:R-:W-:-:S04]  /*b7d0*/  ISETP.GE.AND P4, PT, R4, RZ, PT ;  /* 0x000000ff0400720c */ /* 0x000fc80003f86270 */
[----:B------:R1:W-:Y:S04]  /*b7e0*/  STL [R1+0x18], R244 ;  /* 0x000018f401007387 */ /* 0x0003e80000100800 */
[----:B-1----:R-:W3:Y:S01]  /*b7f0*/  LDL R244, [R1+0xa44] ;  /* 0x000a440001f47983 */ /* 0x002ee20000100800 */
[----:B--2---:R-:W-:-:S03]  /*b800*/  @!P3 IMAD.MOV R247, RZ, RZ, -R247 ;  /* 0x000000fffff7b224 */ /* 0x004fc600078e0af7 */
[----:B------:R-:W2:Y:S04]  /*b810*/  LDL.LU R4, [R1+0x10] ;  /* 0x0000100001047983 */ /* 0x000ea80000300800 */
[----:B------:R1:W-:Y:S04]  /*b820*/  STL [R1+0x14], R247 ;  /* 0x000014f701007387 */ /* 0x0003e80000100800 */
[----:B-1----:R-:W3:Y:S01]  /*b830*/  LDL.LU R247, [R1+0xc] ;  /* 0x00000c0001f77983 */ /* 0x002ee20000300800 */
[----:B------:R-:W-:-:S03]  /*b840*/  ISETP.GE.AND P3, PT, R245, RZ, PT ;  /* 0x000000fff500720c */ /* 0x000fc60003f66270 */
[----:B------:R-:W4:Y:S01]  /*b850*/  LDL R245, [R1+0xa48] ;  /* 0x000a480001f57983 */ /* 0x000f220000100800 */
[----:B--2---:R-:W-:Y:S01]  /*b860*/  @!P0 IMAD.MOV R4, RZ, RZ, -R4 ;  /* 0x000000ffff048224 */ /* 0x004fe200078e0a04 */
[----:B------:R-:W-:-:S04]  /*b870*/  ISETP.GE.AND P0, PT, R3, RZ, PT ;  /* 0x000000ff0300720c */ /* 0x000fc80003f06270 */
[----:B------:R1:W-:Y:S01]  /*b880*/  STL [R1+0x10], R4 ;  /* 0x0000100401007387 */ /* 0x0003e20000100800 */
[----:B---3--:R-:W-:-:S03]  /*b890*/  @!P2 IMAD.MOV R247, RZ, RZ, -R247 ;  /* 0x000000fffff7a224 */ /* 0x008fc600078e0af7 */
[----:B-1----:R-:W2:Y:S01]  /*b8a0*/  LDL.LU R4, [R1+0xff4] ;  /* 0x000ff40001047983 */ /* 0x002ea20000300800 */
[----:B------:R-:W-:-:S03]  /*b8b0*/  ISETP.GE.AND P2, PT, R2, RZ, PT ;  /* 0x000000ff0200720c */ /* 0x000fc60003f46270 */
[----:B------:R-:W3:Y:S04]  /*b8c0*/  LDL.LU R3, [R1+0x8] ;  /* 0x0000080001037983 */ /* 0x000ee80000300800 */
[----:B------:R1:W-:Y:S04]  /*b8d0*/  STL [R1+0xc], R247 ;  /* 0x00000cf701007387 */ /* 0x0003e80000100800 */
[----:B-1----:R-:W2:Y:S04]  /*b8e0*/  LDL R247, [R1+0xa40] ;  /* 0x000a400001f77983 */ /* 0x002ea80000100800 */
[----:B------:R-:W2:Y:S01]  /*b8f0*/  LDL.LU R2, [R1+0x4] ;  /* 0x0000040001027983 */ /* 0x000ea20000300800 */
[----:B---3--:R-:W-:Y:S01]  /*b900*/  @!P5 IMAD.MOV R3, RZ, RZ, -R3 ;  /* 0x000000ffff03d224 */ /* 0x008fe200078e0a03 */
[----:B------:R-:W-:-:S04]  /*b910*/  ISETP.GE.AND P5, PT, R249, RZ, PT ;  /* 0x000000fff900720c */ /* 0x000fc80003fa6270 */
[----:B------:R1:W-:Y:S04]  /*b920*/  STL [R1+0x8], R3 ;  /* 0x0000080301007387 */ /* 0x0003e80000100800 */
[----:B-1----:R-:W3:Y:S01]  /*b930*/  LDL.LU R3, [R1+0xff0] ;  /* 0x000ff00001037983 */ /* 0x002ee20000300800 */
[----:B--2---:R-:W-:-:S03]  /*b940*/  @!P4 IMAD.MOV R2, RZ, RZ, -R2 ;  /* 0x000000ffff02c224 */ /* 0x004fc600078e0a02 */
[----:B------:R-:W2:Y:S04]  /*b950*/  LDL.LU R249, [R1] ;  /* 0x0000000001f97983 */ /* 0x000ea80000300800 */
[----:B------:R1:W-:Y:S04]  /*b960*/  STL [R1+0x4], R2 ;  /* 0x0000040201007387 */ /* 0x0003e80000100800 */
[----:B-1----:R-:W3:Y:S01]  /*b970*/  LDL.LU R2, [R1+0xfec] ;  /* 0x000fec0001027983 */ /* 0x002ee20000300800 */
[----:B------:R-:W-:Y:S01]  /*b980*/  ISETP.GE.AND P4, PT, R252, RZ, PT ;  /* 0x000000fffc00720c */ /* 0x000fe20003f86270 */
[----:B--2---:R-:W-:-:S02]  /*b990*/  @!P3 IMAD.MOV R249, RZ, RZ, -R249 ;  /* 0x000000fffff9b224 */ /* 0x004fc400078e0af9 */
[----:B---3--:R-:W-:Y:S02]  /*b9a0*/  IMAD.MOV.U32 R252, RZ, RZ, R2 ;  /* 0x000000fffffc7224 */ /* 0x008fe400078e0002 */
[----:B------:R-:W2:Y:S02]  /*b9b0*/  LDL R2, [R1+0xa50] ;  /* 0x000a500001027983 */ /* 0x000ea40000100800 */
[----:B------:R-:W-:Y:S02]  /*b9c0*/  @!P0 IMAD.MOV R252, RZ, RZ, -R252 ;  /* 0x000000fffffc8224 */ /* 0x000fe400078e0afc */
[----:B------:R1:W-:Y:S01]  /*b9d0*/  STL [R1], R249 ;  /* 0x000000f901007387 */ /* 0x0003e20000100800 */
[----:B----4-:R-:W-:-:S03]  /*b9e0*/  ISETP.GE.AND P0, PT, R243, RZ, PT ;  /* 0x000000fff300720c */ /* 0x010fc60003f06270 */
[----:B-1----:R-:W3:Y:S04]  /*b9f0*/  LDL R249, [R1+0xa5c] ;  /* 0x000a5c0001f97983 */ /* 0x002ee80000100800 */
[----:B------:R1:W-:Y:S04]  /*ba00*/  STL [R1+0xfb0], R252 ;  /* 0x000fb0fc01007387 */ /* 0x0003e80000100800 */
[----:B------:R-:W4:Y:S01]  /*ba10*/  LDL R243, [R1+0xa58] ;  /* 0x000a580001f37983 */ /* 0x000f220000100800 */
[----:B------:R-:W-:Y:S01]  /*ba20*/  @!P2 IMAD.MOV R3, RZ, RZ, -R3 ;  /* 0x000000ffff03a224 */ /* 0x000fe200078e0a03 */
[----:B------:R-:W-:Y:S01]  /*ba30*/  ISETP.GE.AND P3, PT, R248, RZ, PT ;  /* 0x000000fff800720c */ /* 0x000fe20003f66270 */
[----:B------:R-:W-:Y:S01]  /*ba40*/  @!P5 IMAD.MOV R4, RZ, RZ, -R4 ;  /* 0x000000ffff04d224 */ /* 0x000fe200078e0a04 */
[----:B------:R-:W-:Y:S01]  /*ba50*/  ISETP.GE.AND P2, PT, R244, RZ, PT ;  /* 0x000000fff400720c */ /* 0x000fe20003f46270 */
[----:B------:R-:W-:Y:S01]  /*ba60*/  @!P4 IMAD.MOV R5, RZ, RZ, -R5 ;  /* 0x000000ffff05c224 */ /* 0x000fe200078e0a05 */
[----:B------:R1:W-:Y:S01]  /*ba70*/  STL [R1+0xfb4], R3 ;  /* 0x000fb40301007387 */ /* 0x0003e20000100800 */
[----:B------:R-:W-:-:S03]  /*ba80*/  ISETP.GE.AND P5, PT, R245, RZ, PT ;  /* 0x000000fff500720c */ /* 0x000fc60003fa6270 */
[----:B------:R-:W4:Y:S01]  /*ba90*/  LDL R244, [R1+0xa64] ;  /* 0x000a640001f47983 */ /* 0x000f220000100800 */
[----:B------:R-:W-:-:S03]  /*baa0*/  ISETP.GE.AND P4, PT, R247, RZ, PT ;  /* 0x000000fff700720c */ /* 0x000fc60003f86270 */
[----:B------:R-:W-:Y:S04]  /*bab0*/  STL [R1+0xfb8], R4 ;  /* 0x000fb80401007387 */ /* 0x000fe80000100800 */
[----:B------:R-:W4:Y:S04]  /*bac0*/  LDL R245, [R1+0xa60] ;  /* 0x000a600001f57983 */ /* 0x000f280000100800 */
[----:B------:R-:W4:Y:S04]  /*bad0*/  LDL R248, [R1+0xa74] ;  /* 0x000a740001f87983 */ /* 0x000f280000100800 */
[----:B------:R-:W-:Y:S04]  /*bae0*/  STL [R1+0xfbc], R5 ;  /* 0x000fbc0501007387 */ /* 0x000fe80000100800 */
[----:B------:R-:W4:Y:S01]  /*baf0*/  LDL R247, [R1+0xa78] ;  /* 0x000a780001f77983 */ /* 0x000f220000100800 */
[----:B------:R-:W-:-:S02]  /*bb00*/  @!P3 IMAD.MOV R6, RZ, RZ, -R6 ;  /* 0x000000ffff06b224 */ /* 0x000fc400078e0a06 */
[----:B------:R-:W-:Y:S02]  /*bb10*/  @!P0 IMAD.MOV R7, RZ, RZ, -R7 ;  /* 0x000000ffff078224 */ /* 0x000fe400078e0a07 */
[----:B------:R-:W-:Y:S01]  /*bb20*/  @!P2 IMAD.MOV R8, RZ, RZ, -R8 ;  /* 0x000000ffff08a224 */ /* 0x000fe200078e0a08 */
[----:B------:R-:W-:Y:S04]  /*bb30*/  STL [R1+0xfc0], R6 ;  /* 0x000fc00601007387 */ /* 0x000fe80000100800 */
[----:B-1----:R-:W4:Y:S04]  /*bb40*/  LDL R252, [R1+0xa70] ;  /* 0x000a700001fc7983 */ /* 0x002f280000100800 */
[----:B------:R-:W-:Y:S01]  /*bb50*/  STL [R1+0xfc4], R7 ;  /* 0x000fc40701007387 */ /* 0x000fe20000100800 */
[----:B--2---:R-:W-:-:S03]  /*bb60*/  ISETP.GE.AND P3, PT, R2, RZ, PT ;  /* 0x000000ff0200720c */ /* 0x004fc60003f66270 */
[----:B------:R-:W2:Y:S01]  /*bb70*/  LDL R2, [R1+0xa7c] ;  /* 0x000a7c0001027983 */ /* 0x000ea20000100800 */
[----:B---3--:R-:W-:-:S03]  /*bb80*/  ISETP.GE.AND P0, PT, R249, RZ, PT ;  /* 0x000000fff900720c */ /* 0x008fc60003f06270 */
[----:B------:R-:W3:Y:S04]  /*bb90*/  LDL R249, [R1+0xa6c] ;  /* 0x000a6c0001f97983 */ /* 0x000ee80000100800 */
[----:B------:R-:W-:Y:S01]  /*bba0*/  STL [R1+0xfc8], R8 ;  /* 0x000fc80801007387 */ /* 0x000fe20000100800 */
[----:B----4-:R-:W-:-:S03]  /*bbb0*/  ISETP.GE.AND P2, PT, R243, RZ, PT ;  /* 0x000000fff300720c */ /* 0x010fc60003f46270 */
[----:B------:R-:W4:Y:S01]  /*bbc0*/  LDL R243, [R1+0xa68] ;  /* 0x000a680001f37983 */ /* 0x000f220000100800 */
[----:B------:R-:W-:Y:S02]  /*bbd0*/  @!P5 IMAD.MOV R9, RZ, RZ, -R9 ;  /* 0x000000ffff09d224 */ /* 0x000fe400078e0a09 */
[----:B------:R-:W-:Y:S02]  /*bbe0*/  @!P4 IMAD.MOV R10, RZ, RZ, -R10 ;  /* 0x000000ffff0ac224 */ /* 0x000fe400078e0a0a */
[----:B------:R-:W-:Y:S01]  /*bbf0*/  @!P3 IMAD.MOV R11, RZ, RZ, -R11 ;  /* 0x000000ffff0bb224 */ /* 0x000fe200078e0a0b */
[----:B------:R-:W-:Y:S01]  /*bc00*/  STL [R1+0xfcc], R9 ;  /* 0x000fcc0901007387 */ /* 0x000fe20000100800 */
[----:B------:R-:W-:Y:S01]  /*bc10*/  @!P0 IMAD.MOV R14, RZ, RZ, -R14 ;  /* 0x000000ffff0e8224 */ /* 0x000fe200078e0a0e */
[----:B------:R-:W-:Y:S02]  /*bc20*/  ISETP.GE.AND P5, PT, R244, RZ, PT ;  /* 0x000000fff400720c */ /* 0x000fe40003fa6270 */
[----:B------:R-:W3:Y:S04]  /*bc30*/  LDL R244, [R1+0xa54] ;  /* 0x000a540001f47983 */ /* 0x000ee80000100800 */
[----:B------:R1:W-:Y:S01]  /*bc40*/  STL [R1+0xfd0], R10 ;  /* 0x000fd00a01007387 */ /* 0x0003e20000100800 */
[----:B------:R-:W-:-:S03]  /*bc50*/  ISETP.GE.AND P4, PT, R245, RZ, PT ;  /* 0x000000fff500720c */ /* 0x000fc60003f86270 */
[----:B------:R-:W3:Y:S01]  /*bc60*/  LDL R245, [R1+0xa4c] ;  /* 0x000a4c0001f57983 */ /* 0x000ee20000100800 */
[----:B------:R-:W-:-:S03]  /*bc70*/  ISETP.GE.AND P3, PT, R248, RZ, PT ;  /* 0x000000fff800720c */ /* 0x000fc60003f66270 */
[----:B------:R-:W3:Y:S01]  /*bc80*/  LDL R248, [R1+0xa3c] ;  /* 0x000a3c0001f87983 */ /* 0x000ee20000100800 */
[----:B------:R-:W-:Y:S01]  /*bc90*/  ISETP.GE.AND P0, PT, R247, RZ, PT ;  /* 0x000000fff700720c */ /* 0x000fe20003f06270 */
[----:B------:R-:W-:Y:S02]  /*bca0*/  @!P2 IMAD.MOV R15, RZ, RZ, -R15 ;  /* 0x000000ffff0fa224 */ /* 0x000fe400078e0a0f */
[----:B------:R-:W3:Y:S06]  /*bcb0*/  LDL R247, [R1+0xadc] ;  /* 0x000adc0001f77983 */ /* 0x000eec0000100800 */
[----:B------:R-:W-:Y:S01]  /*bcc0*/  @!P3 IMAD.MOV R18, RZ, RZ, -R18 ;  /* 0x000000ffff12b224 */ /* 0x000fe200078e0a12 */
[----:B------:R-:W3:Y:S01]  /*bcd0*/  LDL R3, [R1+0xac4] ;  /* 0x000ac40001037983 */ /* 0x000ee20000100800 */
[----:B------:R-:W-:-:S03]  /*bce0*/  ISETP.GE.AND P2, PT, R252, RZ, PT ;  /* 0x000000fffc00720c */ /* 0x000fc60003f46270 */
[----:B------:R-:W3:Y:S01]  /*bcf0*/  LDL R252, [R1+0xa38] ;  /* 0x000a380001fc7983 */ /* 0x000ee20000100800 */
[----:B----4-:R-:W-:-:S03]  /*bd00*/  ISETP.GE.AND P3, PT, R243, RZ, PT ;  /* 0x000000fff300720c */ /* 0x010fc60003f66270 */
[----:B------:R-:W4:Y:S01]  /*bd10*/  LDL R243, [R1+0xb0c] ;  /* 0x000b0c0001f37983 */ /* 0x000f220000100800 */
[----:B------:R-:W-:Y:S01]  /*bd20*/  @!P5 IMAD.MOV R16, RZ, RZ, -R16 ;  /* 0x000000ffff10d224 */ /* 0x000fe200078e0a10 */
[----:B--2---:R-:W-:Y:S01]  /*bd30*/  ISETP.GE.AND P5, PT, R2, RZ, PT ;  /* 0x000000ff0200720c */ /* 0x004fe20003fa6270 */
[----:B------:R-:W-:Y:S01]  /*bd40*/  @!P4 IMAD.MOV R17, RZ, RZ, -R17 ;  /* 0x000000ffff11c224 */ /* 0x000fe200078e0a11 */
[----:B---3--:R-:W-:Y:S01]  /*bd50*/  ISETP.GE.AND P4, PT, R249, RZ, PT ;  /* 0x000000fff900720c */ /* 0x008fe20003f86270 */
[----:B------:R-:W2:Y:S04]  /*bd60*/  LDL R2, [R1+0xaf8] ;  /* 0x000af80001027983 */ /* 0x000ea80000100800 */
[----:B------:R-:W3:Y:S01]  /*bd70*/  LDL R249, [R1+0xb04] ;  /* 0x000b040001f97983 */ /* 0x000ee20000100800 */
[----:B------:R-:W-:Y:S01]  /*bd80*/  @!P0 IMAD.MOV R19, RZ, RZ, -R19 ;  /* 0x000000ffff138224 */ /* 0x000fe200078e0a13 */
[----:B------:R-:W-:-:S02]  /*bd90*/  ISETP.GE.AND P0, PT, R244, RZ, PT ;  /* 0x000000fff400720c */ /* 0x000fc40003f06270 */
[----:B------:R-:W3:Y:S02]  /*bda0*/  LDL R244, [R1+0xb18] ;  /* 0x000b180001f47983 */ /* 0x000ee40000100800 */
[----:B------:R-:W-:Y:S02]  /*bdb0*/  @!P5 IMAD.MOV R21, RZ, RZ, -R21 ;  /* 0x000000ffff15d224 */ /* 0x000fe400078e0a15 */
[----:B------:R-:W-:Y:S01]  /*bdc0*/  @!P4 IMAD.MOV R22, RZ, RZ, -R22 ;  /* 0x000000ffff16c224 */ /* 0x000fe200078e0a16 */
[----:B------:R-:W-:Y:S02]  /*bdd0*/  ISETP.GE.AND P5, PT, R248, RZ, PT ;  /* 0x000000fff800720c */ /* 0x000fe40003fa6270 */
[----:B------:R-:W3:Y:S01]  /*bde0*/  LDL R248, [R1+0xb20] ;  /* 0x000b200001f87983 */ /* 0x000ee20000100800 */
[----:B------:R-:W-:Y:S01]  /*bdf0*/  @!P2 IMAD.MOV R20, RZ, RZ, -R20 ;  /* 0x000000ffff14a224 */ /* 0x000fe200078e0a14 */
[----:B------:R-:W-:Y:S02]  /*be00*/  ISETP.GE.AND P2, PT, R245, RZ, PT ;  /* 0x000000fff500720c */ /* 0x000fe40003f46270 */
[----:B------:R-:W3:Y:S01]  /*be10*/  LDL R245, [R1+0xb1c] ;  /* 0x000b1c0001f57983 */ /* 0x000ee20000100800 */
[----:B------:R-:W-:-:S03]  /*be20*/  ISETP.GE.AND P4, PT, R247, RZ, PT ;  /* 0x000000fff700720c */ /* 0x000fc60003f86270 */
[----:B------:R-:W3:Y:S01]  /*be30*/  LDL R247, [R1+0xb24] ;  /* 0x000b240001f77983 */ /* 0x000ee20000100800 */
[----:B------:R-:W-:Y:S02]  /*be40*/  @!P3 IMAD.MOV R23, RZ, RZ, -R23 ;  /* 0x000000ffff17b224 */ /* 0x000fe400078e0a17 */
[----:B------:R-:W-:Y:S01]  /*be50*/  @!P5 IMAD.MOV R26, RZ, RZ, -R26 ;  /* 0x000000ffff1ad224 */ /* 0x000fe200078e0a1a */
[----:B------:R-:W-:Y:S02]  /*be60*/  ISETP.GE.AND P3, PT, R252, RZ, PT ;  /* 0x000000fffc00720c */ /* 0x000fe40003f66270 */
[----:B------:R-:W3:Y:S01]  /*be70*/  LDL R252, [R1+0xb30] ;  /* 0x000b300001fc7983 */ /* 0x000ee20000100800 */
[----:B----4-:R-:W-:-:S03]  /*be80*/  ISETP.GE.AND P5, PT, R243, RZ, PT ;  /* 0x000000fff300720c */ /* 0x010fc60003fa6270 */
[----:B------:R-:W4:Y:S01]  /*be90*/  LDL R243, [R1+0xb44] ;  /* 0x000b440001f37983 */ /* 0x000f220000100800 */
[----:B------:R-:W-:Y:S02]  /*bea0*/  @!P0 IMAD.MOV R24, RZ, RZ, -R24 ;  /* 0x000000ffff188224 */ /* 0x000fe400078e0a18 */
[----:B------:R-:W-:Y:S01]  /*beb0*/  @!P2 IMAD.MOV R25, RZ, RZ, -R25 ;  /* 0x000000ffff19a224 */ /* 0x000fe200078e0a19 */
[----:B--2---:R-:W-:Y:S02]  /*bec0*/  ISETP.GE.AND P0, PT, R2, RZ, PT ;  /* 0x000000ff0200720c */ /* 0x004fe40003f06270 */
[----:B------:R-:W2:Y:S01]  /*bed0*/  LDL R2, [R1+0xb38] ;  /* 0x000b380001027983 */ /* 0x000ea20000100800 */
[----:B---3--:R-:W-:-:S03]  /*bee0*/  ISETP.GE.AND P2, PT, R249, RZ, PT ;  /* 0x000000fff900720c */ /* 0x008fc60003f46270 */
[----:B------:R-:W3:Y:S01]  /*bef0*/  LDL R249, [R1+0xb3c] ;  /* 0x000b3c0001f97983 */ /* 0x000ee20000100800 */
[----:B------:R-:W-:Y:S01]  /*bf00*/  @!P4 IMAD.MOV R27, RZ, RZ, -R27 ;  /* 0x000000ffff1bc224 */ /* 0x000fe200078e0a1b */
[----:B------:R-:W-:Y:S02]  /*bf10*/  ISETP.GE.AND P4, PT, R244, RZ, PT ;  /* 0x000000fff400720c */ /* 0x000fe40003f86270 */
[----:B------:R-:W3:Y:S03]  /*bf20*/  LDL R244, [R1+0xb4c] ;  /* 0x000b4c0001f47983 */ /* 0x000ee60000100800 */
[----:B------:R-:W-:-:S03]  /*bf30*/  @!P0 IMAD.MOV R29, RZ, RZ, -R29 ;  /* 0x000000ffff1d8224 */ /* 0x000fc600078e0a1d */
        /* <DEDUP_REMOVED lines=577> */
[----:B------:R-:W-:Y:S01]  /*e350*/  ISETP.GE.AND P5, PT, R248, RZ, PT ;  /* 0x000000fff800720c */ /* 0x000fe20003fa6270 */
[----:B------:R-:W-:Y:S01]  /*e360*/  @!P2 IMAD.MOV R220, RZ, RZ, -R220 ;  /* 0x000000ffffdca224 */ /* 0x000fe200078e0adc */
[----:B------:R-:W3:Y:S01]  /*e370*/  LDL R248, [R1+0xacc] ;  /* 0x000acc0001f87983 */ /* 0x000ee20000100800 */
[----:B------:R-:W-:-:S03]  /*e380*/  ISETP.GE.AND P4, PT, R247, RZ, PT ;  /* 0x000000fff700720c */ /* 0x000fc60003f86270 */
        /* <DEDUP_REMOVED lines=17> */
[----:B------:R-:W3:Y:S01]  /*e4a0*/  LDL R244, [R1+0xab0] ;  /* 0x000ab00001f47983 */ /* 0x000ee20000100800 */
[----:B------:R-:W-:Y:S02]  /*e4b0*/  @!P3 IMAD.MOV R228, RZ, RZ, -R228 ;  /* 0x000000ffffe4b224 */ /* 0x000fe400078e0ae4 */
[----:B------:R-:W-:-:S03]  /*e4c0*/  @!P0 IMAD.MOV R229, RZ, RZ, -R229 ;  /* 0x000000ffffe58224 */ /* 0x000fc600078e0ae5 */
[----:B------:R-:W-:Y:S01]  /*e4d0*/  @!P2 IMAD.MOV R230, RZ, RZ, -R230 ;  /* 0x000000ffffe6a224 */ /* 0x000fe200078e0ae6 */
[----:B------:R-:W-:Y:S02]  /*e4e0*/  ISETP.GE.AND P0, PT, R248, RZ, PT ;  /* 0x000000fff800720c */ /* 0x000fe40003f06270 */
[----:B------:R-:W3:Y:S01]  /*e4f0*/  LDL R248, [R1+0xaa8] ;  /* 0x000aa80001f87983 */ /* 0x000ee20000100800 */
[----:B------:R-:W-:-:S03]  /*e500*/  ISETP.GE.AND P2, PT, R247, RZ, PT ;  /* 0x000000fff700720c */ /* 0x000fc60003f46270 */
[----:B------:R-:W3:Y:S01]  /*e510*/  LDL R247, [R1+0xaa4] ;  /* 0x000aa40001f77983 */ /* 0x000ee20000100800 */
[----:B------:R-:W-:-:S03]  /*e520*/  ISETP.GE.AND P3, PT, R245, RZ, PT ;  /* 0x000000fff500720c */ /* 0x000fc60003f66270 */
[----:B------:R-:W3:Y:S01]  /*e530*/  LDL R245, [R1+0xaac] ;  /* 0x000aac0001f57983 */ /* 0x000ee20000100800 */
[----:B------:R-:W-:Y:S01]  /*e540*/  @!P4 IMAD.MOV R232, RZ, RZ, -R232 ;  /* 0x000000ffffe8c224 */ /* 0x000fe200078e0ae8 */
[----:B------:R-:W-:Y:S02]  /*e550*/  ISETP.GE.AND P4, PT, R252, RZ, PT ;  /* 0x000000fffc00720c */ /* 0x000fe40003f86270 */
[----:B------:R-:W3:Y:S02]  /*e560*/  LDL R252, [R1+0xa9c] ;  /* 0x000a9c0001fc7983 */ /* 0x000ee40000100800 */
[----:B------:R-:W-:Y:S01]  /*e570*/  @!P2 IMAD.MOV R235, RZ, RZ, -R235 ;  /* 0x000000ffffeba224 */ /* 0x000fe200078e0aeb */
[----:B----4-:R-:W-:Y:S02]  /*e580*/  ISETP.GE.AND P2, PT, R243, RZ, PT ;  /* 0x000000fff300720c */ /* 0x010fe40003f46270 */
[----:B------:R-:W4:Y:S01]  /*e590*/  LDL R243, [R1+0xa98] ;  /* 0x000a980001f37983 */ /* 0x000f220000100800 */
[----:B------:R-:W-:Y:S01]  /*e5a0*/  @!P5 IMAD.MOV R231, RZ, RZ, -R231 ;  /* 0x000000ffffe7d224 */ /* 0x000fe200078e0ae7 */
[----:B------:R-:W-:Y:S01]  /*e5b0*/  ISETP.GE.AND P5, PT, R3, RZ, PT ;  /* 0x000000ff0300720c */ /* 0x000fe20003fa6270 */
[----:B------:R-:W-:Y:S01]  /*e5c0*/  @!P3 IMAD.MOV R233, RZ, RZ, -R233 ;  /* 0x000000ffffe9b224 */ /* 0x000fe200078e0ae9 */
[----:B--2---:R-:W-:Y:S01]  /*e5d0*/  ISETP.GE.AND P3, PT, R2, RZ, PT ;  /* 0x000000ff0200720c */ /* 0x004fe20003f66270 */
[----:B------:R-:W-:Y:S01]  /*e5e0*/  @!P0 IMAD.MOV R234, RZ, RZ, -R234 ;  /* 0x000000ffffea8224 */ /* 0x000fe200078e0aea */
[----:B------:R-:W2:Y:S01]  /*e5f0*/  LDL R2, [R1+0x9fc] ;  /* 0x0009fc0001027983 */ /* 0x000ea20000100800 */
[----:B---3--:R-:W-:Y:S01]  /*e600*/  ISETP.GE.AND P0, PT, R249, RZ, PT ;  /* 0x000000fff900720c */ /* 0x008fe20003f06270 */
[----:B------:R-:W-:-:S02]  /*e610*/  @!P4 IMAD.MOV R237, RZ, RZ, -R237 ;  /* 0x000000ffffedc224 */ /* 0x000fc400078e0aed */
[----:B------:R-:W3:Y:S05]  /*e620*/  LDL R249, [R1+0xa90] ;  /* 0x000a900001f97983 */ /* 0x000eea0000100800 */
[----:B------:R-:W-:Y:S01]  /*e630*/  @!P5 IMAD.MOV R236, RZ, RZ, -R236 ;  /* 0x000000ffffecd224 */ /* 0x000fe200078e0aec */
[----:B------:R-:W-:Y:S01]  /*e640*/  ISETP.GE.AND P5, PT, R244, RZ, PT ;  /* 0x000000fff400720c */ /* 0x000fe20003fa6270 */
[----:B------:R-:W-:Y:S01]  /*e650*/  @!P3 IMAD.MOV R238, RZ, RZ, -R238 ;  /* 0x000000ffffeeb224 */ /* 0x000fe200078e0aee */
[----:B------:R-:W2:Y:S02]  /*e660*/  LDL R244, [R1+0x28] ;  /* 0x0000280001f47983 */ /* 0x000ea40000100800 */
[----:B------:R-:W-:Y:S01]  /*e670*/  @!P0 IMAD.MOV R239, RZ, RZ, -R239 ;  /* 0x000000ffffef8224 */ /* 0x000fe200078e0aef */
[----:B------:R-:W-:-:S02]  /*e680*/  ISETP.GE.AND P3, PT, R248, RZ, PT ;  /* 0x000000fff800720c */ /* 0x000fc40003f66270 */
[----:B------:R-:W3:Y:S01]  /*e690*/  LDL R248, [R1+0xa8c] ;  /* 0x000a8c0001f87983 */ /* 0x000ee20000100800 */
[----:B------:R-:W-:-:S03]  /*e6a0*/  ISETP.GE.AND P0, PT, R247, RZ, PT ;  /* 0x000000fff700720c */ /* 0x000fc60003f06270 */
[----:B------:R-:W3:Y:S01]  /*e6b0*/  LDL R247, [R1+0xa88] ;  /* 0x000a880001f77983 */ /* 0x000ee20000100800 */
[----:B------:R-:W-:-:S03]  /*e6c0*/  ISETP.GE.AND P4, PT, R245, RZ, PT ;  /* 0x000000fff500720c */ /* 0x000fc60003f86270 */
[----:B------:R-:W3:Y:S04]  /*e6d0*/  LDL R245, [R1+0xa94] ;  /* 0x000a940001f57983 */ /* 0x000ee80000100800 */
[----:B-1----:R-:W3:Y:S04]  /*e6e0*/  LDL.LU R10, [R1+0x20] ;  /* 0x00002000010a7983 */ /* 0x002ee80000300800 */
[----:B------:R-:W3:Y:S04]  /*e6f0*/  LDL.LU R9, [R1+0x1c] ;  /* 0x00001c0001097983 */ /* 0x000ee80000300800 */
[----:B------:R-:W3:Y:S01]  /*e700*/  LDL.LU R8, [R1+0x18] ;  /* 0x0000180001087983 */ /* 0x000ee20000300800 */
[----:B------:R-:W-:-:S03]  /*e710*/  @!P2 IMAD.MOV R240, RZ, RZ, -R240 ;  /* 0x000000fffff0a224 */ /* 0x000fc600078e0af0 */
[----:B------:R-:W3:Y:S01]  /*e720*/  LDL.LU R7, [R1+0x14] ;  /* 0x0000140001077983 */ /* 0x000ee20000300800 */
[----:B------:R-:W-:-:S03]  /*e730*/  ISETP.GE.AND P2, PT, R252, RZ, PT ;  /* 0x000000fffc00720c */ /* 0x000fc60003f46270 */
[----:B------:R-:W3:Y:S01]  /*e740*/  LDL.LU R6, [R1+0x10] ;  /* 0x0000100001067983 */ /* 0x000ee20000300800 */
[----:B------:R-:W-:-:S03]  /*e750*/  @!P5 IMAD.MOV R241, RZ, RZ, -R241 ;  /* 0x000000fffff1d224 */ /* 0x000fc600078e0af1 */
[----:B------:R-:W3:Y:S04]  /*e760*/  LDL.LU R5, [R1+0xc] ;  /* 0x00000c0001057983 */ /* 0x000ee80000300800 */
[----:B------:R-:W3:Y:S04]  /*e770*/  LDL.LU R4, [R1+0x8] ;  /* 0x0000080001047983 */ /* 0x000ee80000300800 */
[----:B------:R-:W3:Y:S04]  /*e780*/  LDL.LU R3, [R1+0x4] ;  /* 0x0000040001037983 */ /* 0x000ee80000300800 */
[----:B------:R-:W3:Y:S01]  /*e790*/  LDL.LU R252, [R1] ;  /* 0x0000000001fc7983 */ /* 0x000ee20000300800 */
[----:B----4-:R-:W-:-:S03]  /*e7a0*/  ISETP.GE.AND P5, PT, R243, RZ, PT ;  /* 0x000000fff300720c */ /* 0x010fc60003fa6270 */
[----:B------:R-:W4:Y:S01]  /*e7b0*/  LDL.LU R243, [R1+0xfe8] ;  /* 0x000fe80001f37983 */ /* 0x000f220000300800 */
[----:B------:R-:W-:Y:S01]  /*e7c0*/  @!P4 IMAD.MOV R242, RZ, RZ, -R242 ;  /* 0x000000fffff2c224 */ /* 0x000fe200078e0af2 */
[----:B--2---:R-:W-:Y:S02]  /*e7d0*/  ISETP.NE.AND P4, PT, R244, RZ, PT ;  /* 0x000000fff400720c */ /* 0x004fe40003f85270 */
[----:B------:R-:W2:Y:S01]  /*e7e0*/  LDL.LU R244, [R1+0xfe4] ;  /* 0x000fe40001f47983 */ /* 0x000ea20000300800 */
[----:B----4-:R-:W-:Y:S01]  /*e7f0*/  @!P3 IMAD.MOV R243, RZ, RZ, -R243 ;  /* 0x000000fffff3b224 */ /* 0x010fe200078e0af3 */
[----:B---3--:R-:W-:Y:S02]  /*e800*/  ISETP.GE.AND P3, PT, R245, RZ, PT ;  /* 0x000000fff500720c */ /* 0x008fe40003f66270 */
[----:B------:R-:W3:Y:S01]  /*e810*/  LDL.LU R245, [R1+0xfe0] ;  /* 0x000fe00001f57983 */ /* 0x000ee20000300800 */
[----:B------:R-:W-:Y:S01]  /*e820*/  ISETP.GT.U32.AND P1, PT, R251, R250, PT ;  /* 0x000000fafb00720c */ /* 0x000fe20003f24070 */
[----:B------:R-:W-:Y:S01]  /*e830*/  @!P5 IMAD.MOV R246, RZ, RZ, -R246 ;  /* 0x000000fffff6d224 */ /* 0x000fe200078e0af6 */
[----:B------:R-:W-:-:S02]  /*e840*/  ISETP.GE.AND P6, PT, R247, RZ, PT ;  /* 0x000000fff700720c */ /* 0x000fc40003fc6270 */
[----:B------:R-:W-:-:S09]  /*e850*/  ISETP.GE.AND P5, PT, R2, RZ, PT ;  /* 0x000000ff0200720c */ /* 0x000fd20003fa6270 */
[----:B------:R-:W-:Y:S01]  /*e860*/  @!P1 IMAD.IADD R250, R250, 0x1, -R251 ;  /* 0x00000001fafa9824 */ /* 0x000fe200078e0afb */
[----:B------:R-:W-:Y:S02]  /*e870*/  ISETP.NE.AND P1, PT, RZ, UR11, PT ;  /* 0x0000000bff007c0c */ /* 0x000fe4000bf25270 */
[----:B------:R-:W-:Y:S01]  /*e880*/  LOP3.LUT R251, RZ, UR11, RZ, 0x33, !PT ;  /* 0x0000000bfffb7c12 */ /* 0x000fe2000f8e33ff */
[----:B--2---:R-:W-:Y:S01]  /*e890*/  @!P0 IMAD.MOV R244, RZ, RZ, -R244 ;  /* 0x000000fffff48224 */ /* 0x004fe200078e0af4 */
[----:B------:R-:W-:Y:S01]  /*e8a0*/  ISETP.GE.AND P0, PT, R249, RZ, PT ;  /* 0x000000fff900720c */ /* 0x000fe20003f06270 */
[----:B---3--:R-:W-:Y:S01]  /*e8b0*/  @!P2 IMAD.MOV R245, RZ, RZ, -R245 ;  /* 0x000000fffff5a224 */ /* 0x008fe200078e0af5 */
[----:B------:R-:W-:Y:S01]  /*e8c0*/  SEL R10, R251, R10, !P1 ;  /* 0x0000000afb0a7207 */ /* 0x000fe20004800000 */
[----:B------:R-:W2:Y:S01]  /*e8d0*/  LDL.LU R249, [R1+0xfdc] ;  /* 0x000fdc0001f97983 */ /* 0x000ea20000300800 */
[----:B------:R-:W-:Y:S01]  /*e8e0*/  ISETP.GE.AND P2, PT, R248, RZ, PT ;  /* 0x000000fff800720c */ /* 0x000fe20003f46270 */
[----:B------:R-:W-:Y:S01]  /*e8f0*/  IMAD R12, R13, 0x2, R12 ;  /* 0x000000020d0c7824 */ /* 0x000fe200078e020c */
[C---:B------:R-:W-:Y:S01]  /*e900*/  SEL R9, R251.reuse, R9, !P1 ;  /* 0x00000009fb097207 */ /* 0x040fe20004800000 */
[----:B------:R-:W3:Y:S01]  /*e910*/  LDL.LU R248, [R1+0xfd8] ;  /* 0x000fd80001f87983 */ /* 0x000ee20000300800 */
[C---:B------:R-:W-:Y:S01]  /*e920*/  SEL R8, R251.reuse, R8, !P1 ;  /* 0x00000008fb087207 */ /* 0x040fe20004800000 */
[----:B------:R-:W-:Y:S01]  /*e930*/  @!P6 IMAD.MOV R250, RZ, RZ, -R250 ;  /* 0x000000fffffae224 */ /* 0x000fe200078e0afa */
[----:B------:R-:W1:Y:S01]  /*e940*/  LDCU UR11, c[0x0][0x3b0] ;  /* 0x00007600ff0b77ac */ /* 0x000e620008000800 */
[----:B------:R-:W4:Y:S01]  /*e950*/  LDL.LU R247, [R1+0xfd4] ;  /* 0x000fd40001f77983 */ /* 0x000f220000300800 */
[----:B------:R-:W-:-:S03]  /*e960*/  SEL R7, R251, R7, !P1 ;  /* 0x00000007fb077207 */ /* 0x000fc60004800000 */
[----:B------:R-:W2:Y:S01]  /*e970*/  LDL.LU R2, [R1+0x24] ;  /* 0x0000240001027983 */ /* 0x000ea20000300800 */
[----:B------:R-:W-:-:S03]  /*e980*/  SEL R6, R251, R6, !P1 ;  /* 0x00000006fb067207 */ /* 0x000fc60004800000 */
[----:B------:R1:W-:Y:S01]  /*e990*/  STL [R1+0xd8], R10 ;  /* 0x0000d80a01007387 */ /* 0x0003e20000100800 */
[C---:B------:R-:W-:Y:S02]  /*e9a0*/  SEL R5, R251.reuse, R5, !P1 ;  /* 0x00000005fb057207 */ /* 0x040fe40004800000 */
[C---:B------:R-:W-:Y:S01]  /*e9b0*/  SEL R4, R251.reuse, R4, !P1 ;  /* 0x00000004fb047207 */ /* 0x040fe20004800000 */
[----:B-1----:R-:W2:Y:S04]  /*e9c0*/  LDL.LU R10, [R1+0xfd0] ;  /* 0x000fd000010a7983 */ /* 0x002ea80000300800 */
[----:B------:R1:W-:Y:S01]  /*e9d0*/  STL [R1+0xd4], R9 ;  /* 0x0000d40901007387 */ /* 0x0003e20000100800 */
[----:B------:R-:W-:-:S03]  /*e9e0*/  SEL R3, R251, R3, !P1 ;  /* 0x00000003fb037207 */ /* 0x000fc60004800000 */
[----:B-1----:R-:W2:Y:S04]  /*e9f0*/  LDL.LU R9, [R1+0xfcc] ;  /* 0x000fcc0001097983 */ /* 0x002ea80000300800 */
[----:B------:R1:W-:Y:S01]  /*ea00*/  STL [R1+0xd0], R8 ;  /* 0x0000d00801007387 */ /* 0x0003e20000100800 */
[----:B------:R-:W-:-:S03]  /*ea10*/  SEL R252, R251, R252, !P1 ;  /* 0x000000fcfbfc7207 */ /* 0x000fc60004800000 */
[----:B-1----:R-:W2:Y:S04]  /*ea20*/  LDL.LU R8, [R1+0xfc8] ;  /* 0x000fc80001087983 */ /* 0x002ea80000300800 */
[----:B------:R1:W-:Y:S04]  /*ea30*/  STL [R1+0xcc], R7 ;  /* 0x0000cc0701007387 */ /* 0x0003e80000100800 */
[----:B-1----:R-:W3:Y:S04]  /*ea40*/  LDL.LU R7, [R1+0xfc4] ;  /* 0x000fc40001077983 */ /* 0x002ee80000300800 */
[----:B------:R1:W-:Y:S04]  /*ea50*/  STL [R1+0xc8], R6 ;  /* 0x0000c80601007387 */ /* 0x0003e80000100800 */
        /* <DEDUP_REMOVED lines=9> */
[----:B--2---:R-:W-:-:S02]  /*eaf0*/  SEL R8, R251, R8, !P1 ;  /* 0x00000008fb087207 */ /* 0x004fc40004800000 */
[C---:B---3--:R-:W-:Y:S02]  /*eb00*/  SEL R7, R251.reuse, R7, !P1 ;  /* 0x00000007fb077207 */ /* 0x048fe40004800000 */
[C---:B----4-:R-:W-:Y:S02]  /*eb10*/  SEL R6, R251.reuse, R6, !P1 ;  /* 0x00000006fb067207 */ /* 0x050fe40004800000 */
[C---:B------:R-:W-:Y:S02]  /*eb20*/  SEL R5, R251.reuse, R5, !P1 ;  /* 0x00000005fb057207 */ /* 0x040fe40004800000 */
[C---:B------:R-:W-:Y:S02]  /*eb30*/  SEL R4, R251.reuse, R4, !P1 ;  /* 0x00000004fb047207 */ /* 0x040fe40004800000 */
[C---:B------:R-:W-:Y:S02]  /*eb40*/  SEL R3, R251.reuse, R3, !P1 ;  /* 0x00000003fb037207 */ /* 0x040fe40004800000 */
[----:B------:R-:W-:-:S05]  /*eb50*/  SEL R252, R251, R252, !P1 ;  /* 0x000000fcfbfc7207 */ /* 0x000fca0004800000 */
[----:B------:R1:W-:Y:S04]  /*eb60*/  STL [R1+0xb4], R252 ;  /* 0x0000b4fc01007387 */ /* 0x0003e80000100800 */
[----:B-1----:R-:W2:Y:S04]  /*eb70*/  LDL.LU R252, [R1+0x4f8] ;  /* 0x0004f80001fc7983 */ /* 0x002ea80000300800 */
[----:B------:R1:W-:Y:S04]  /*eb80*/  STL [R1+0xac], R3 ;  /* 0x0000ac0301007387 */ /* 0x0003e80000100800 */
[----:B-1----:R-:W3:Y:S04]  /*eb90*/  LDL.LU R3, [R1+0x4d4] ;  /* 0x0004d40001037983 */ /* 0x002ee80000300800 */
[----:B------:R1:W-:Y:S04]  /*eba0*/  STL [R1+0xa8], R4 ;  /* 0x0000a80401007387 */ /* 0x0003e80000100800 */
[----:B-1----:R-:W4:Y:S04]  /*ebb0*/  LDL.LU R4, [R1+0x50c] ;  /* 0x00050c0001047983 */ /* 0x002f280000300800 */
[----:B------:R1:W-:Y:S02]  /*ebc0*/  STL [R1+0xa4], R5 ;  /* 0x0000a40501007387 */ /* 0x0003e40000100800 */
[----:B-1----:R-:W-:-:S02]  /*ebd0*/  IMAD.MOV.U32 R5, RZ, RZ, R0 ;  /* 0x000000ffff057224 */ /* 0x002fc400078e0000 */
[----:B------:R-:W2:Y:S04]  /*ebe0*/  LDL.LU R0, [R1+0xfac] ;  /* 0x000fac0001007983 */ /* 0x000ea80000300800 */
[----:B------:R1:W-:Y:S04]  /*ebf0*/  STL [R1+0xa0], R6 ;  /* 0x0000a00601007387 */ /* 0x0003e80000100800 */
[----:B-1----:R-:W2:Y:S04]  /*ec00*/  LDL.LU R6, [R1+0x518] ;  /* 0x0005180001067983 */ /* 0x002ea80000300800 */
[----:B------:R1:W-:Y:S04]  /*ec10*/  STL [R1+0x9c], R7 ;  /* 0x00009c0701007387 */ /* 0x0003e80000100800 */
[----:B------:R1:W-:Y:S02]  /*ec20*/  STL [R1+0x98], R8 ;  /* 0x0000980801007387 */ /* 0x0003e40000100800 */
[----:B-1----:R-:W-:-:S02]  /*ec30*/  SEL R7, R251, R9, !P1 ;  /* 0x00000009fb077207 */ /* 0x002fc40004800000 */
[C---:B------:R-:W-:Y:S02]  /*ec40*/  SEL R9, R251.reuse, R10, !P1 ;  /* 0x0000000afb097207 */ /* 0x040fe40004800000 */
[C---:B------:R-:W-:Y:S01]  /*ec50*/  SEL R8, R251.reuse, R11, !P1 ;  /* 0x0000000bfb087207 */ /* 0x040fe20004800000 */
[----:B------:R1:W-:Y:S04]  /*ec60*/  STL [R1+0x94], R7 ;  /* 0x0000940701007387 */ /* 0x0003e80000100800 */
[----:B------:R-:W-:Y:S01]  /*ec70*/  STL [R1+0x90], R9 ;  /* 0x0000900901007387 */ /* 0x000fe20000100800 */
[----:B-1----:R-:W-:-:S03]  /*ec80*/  SEL R7, R251, R14, !P1 ;  /* 0x0000000efb077207 */ /* 0x002fc60004800000 */
[----:B------:R1:W-:Y:S04]  /*ec90*/  STL [R1+0x8c], R8 ;  /* 0x00008c0801007387 */ /* 0x0003e80000100800 */
[----:B------:R1:W-:Y:S02]  /*eca0*/  STL [R1+0x88], R7 ;  /* 0x0000880701007387 */ /* 0x0003e40000100800 */
[C---:B-1----:R-:W-:Y:S02]  /*ecb0*/  SEL R8, R251.reuse, R15, !P1 ;  /* 0x0000000ffb087207 */ /* 0x042fe40004800000 */
[----:B------:R-:W-:-:S03]  /*ecc0*/  SEL R7, R251, R16, !P1 ;  /* 0x00000010fb077207 */ /* 0x000fc60004800000 */
[----:B------:R-:W-:Y:S04]  /*ecd0*/  STL [R1+0x84], R8 ;  /* 0x0000840801007387 */ /* 0x000fe80000100800 */
[----:B------:R1:W-:Y:S01]  /*ece0*/  STL [R1+0x80], R7 ;  /* 0x0000800701007387 */ /* 0x0003e20000100800 */
[C---:B------:R-:W-:Y:S02]  /*ecf0*/  SEL R9, R251.reuse, R18, !P1 ;  /* 0x00000012fb097207 */ /* 0x040fe40004800000 */
[C---:B-1----:R-:W-:Y:S02]  /*ed00*/  SEL R7, R251.reuse, R17, !P1 ;  /* 0x00000011fb077207 */ /* 0x042fe40004800000 */
[----:B------:R-:W-:-:S03]  /*ed10*/  SEL R8, R251, R19, !P1 ;  /* 0x00000013fb087207 */ /* 0x000fc60004800000 */
[----:B------:R1:W-:Y:S04]  /*ed20*/  STL [R1+0x7c], R7 ;  /* 0x00007c0701007387 */ /* 0x0003e80000100800 */
[----:B------:R1:W-:Y:S02]  /*ed30*/  STL [R1+0x78], R9 ;  /* 0x0000780901007387 */ /* 0x0003e40000100800 */
[C---:B-1----:R-:W-:Y:S02]  /*ed40*/  SEL R7, R251.reuse, R20, !P1 ;  /* 0x00000014fb077207 */ /* 0x042fe40004800000 */
[----:B------:R1:W-:Y:S01]  /*ed50*/  STL [R1+0x74], R8 ;  /* 0x0000740801007387 */ /* 0x0003e20000100800 */
[----:B------:R-:W-:-:S03]  /*ed60*/  SEL R9, R251, R21, !P1 ;  /* 0x00000015fb097207 */ /* 0x000fc60004800000 */
[----:B------:R1:W-:Y:S02]  /*ed70*/  STL [R1+0x70], R7 ;  /* 0x0000700701007387 */ /* 0x0003e40000100800 */
[C---:B-1----:R-:W-:Y:S02]  /*ed80*/  SEL R8, R251.reuse, R22, !P1 ;  /* 0x00000016fb087207 */ /* 0x042fe40004800000 */
[----:B------:R1:W-:Y:S01]  /*ed90*/  STL [R1+0x6c], R9 ;  /* 0x00006c0901007387 */ /* 0x0003e20000100800 */
[----:B------:R-:W-:-:S03]  /*eda0*/  SEL R7, R251, R23, !P1 ;  /* 0x00000017fb077207 */ /* 0x000fc60004800000 */
[----:B------:R1:W-:Y:S04]  /*edb0*/  STL [R1+0x68], R8 ;  /* 0x0000680801007387 */ /* 0x0003e80000100800 */
[----:B------:R1:W-:Y:S02]  /*edc0*/  STL [R1+0x64], R7 ;  /* 0x0000640701007387 */ /* 0x0003e40000100800 */
[C---:B-1----:R-:W-:Y:S02]  /*edd0*/  SEL R9, R251.reuse, R24, !P1 ;  /* 0x00000018fb097207 */ /* 0x042fe40004800000 */
[----:B------:R-:W-:-:S03]  /*ede0*/  SEL R8, R251, R25, !P1 ;  /* 0x00000019fb087207 */ /* 0x000fc60004800000 */
[----:B------:R1:W-:Y:S01]  /*edf0*/  STL [R1+0x60], R9 ;  /* 0x0000600901007387 */ /* 0x0003e20000100800 */
[----:B------:R-:W-:-:S03]  /*ee00*/  SEL R7, R251, R26, !P1 ;  /* 0x0000001afb077207 */ /* 0x000fc60004800000 */
[----:B------:R-:W-:Y:S04]  /*ee10*/  STL [R1+0x5c], R8 ;  /* 0x00005c0801007387 */ /* 0x000fe80000100800 */
[----:B------:R1:W-:Y:S02]  /*ee20*/  STL [R1+0x58], R7 ;  /* 0x0000580701007387 */ /* 0x0003e40000100800 */
[C---:B-1----:R-:W-:Y:S02]  /*ee30*/  SEL R9, R251.reuse, R28, !P1 ;  /* 0x0000001cfb097207 */ /* 0x042fe40004800000 */
[C---:B------:R-:W-:Y:S02]  /*ee40*/  SEL R7, R251.reuse, R27, !P1 ;  /* 0x0000001bfb077207 */ /* 0x040fe40004800000 */
        /* <DEDUP_REMOVED lines=10> */
[----:B------:R1:W-:Y:S01]  /*eef0*/  STL [R1+0x44], R8 ;  /* 0x0000440801007387 */ /* 0x0003e20000100800 */
[----:B------:R-:W-:-:S03]  /*ef00*/  SEL R32, R251, R41, !P1 ;  /* 0x00000029fb207207 */ /* 0x000fc60004800000 */
[----:B------:R1:W-:Y:S02]  /*ef10*/  STL [R1+0x40], R7 ;  /* 0x0000400701007387 */ /* 0x0003e40000100800 */
[C---:B-1----:R-:W-:Y:S02]  /*ef20*/  SEL R9, R251.reuse, R34, !P1 ;  /* 0x00000022fb097207 */ /* 0x042fe40004800000 */
[C---:B------:R-:W-:Y:S02]  /*ef30*/  SEL R33, R251.reuse, R40, !P1 ;  /* 0x00000028fb217207 */ /* 0x040fe40004800000 */
[C---:B------:R-:W-:Y:S02]  /*ef40*/  SEL R8, R251.reuse, R35, !P1 ;  /* 0x00000023fb087207 */ /* 0x040fe40004800000 */
[C---:B------:R-:W-:Y:S02]  /*ef50*/  SEL R41, R251.reuse, R67, !P1 ;  /* 0x00000043fb297207 */ /* 0x040fe40004800000 */
[C---:B------:R-:W-:Y:S01]  /*ef60*/  SEL R7, R251.reuse, R36, !P1 ;  /* 0x00000024fb077207 */ /* 0x040fe20004800000 */
[----:B------:R-:W-:Y:S01]  /*ef70*/  STL [R1+0x3c], R9 ;  /* 0x00003c0901007387 */ /* 0x000fe20000100800 */
[----:B------:R-:W-:-:S02]  /*ef80*/  SEL R34, R251, R39, !P1 ;  /* 0x00000027fb227207 */ /* 0x000fc40004800000 */
[C---:B------:R-:W-:Y:S01]  /*ef90*/  SEL R40, R251.reuse, R68, !P1 ;  /* 0x00000044fb287207 */ /* 0x040fe20004800000 */
[----:B------:R-:W-:Y:S01]  /*efa0*/  STL [R1+0x38], R8 ;  /* 0x0000380801007387 */ /* 0x000fe20000100800 */
[----:B------:R-:W-:-:S03]  /*efb0*/  SEL R39, R251, R69, !P1 ;  /* 0x00000045fb277207 */ /* 0x000fc60004800000 */
[----:B------:R-:W-:Y:S04]  /*efc0*/  STL [R1+0x34], R7 ;  /* 0x0000340701007387 */ /* 0x000fe80000100800 */
[----:B------:R1:W-:Y:S04]  /*efd0*/  STL [R1+0x30], R41 ;  /* 0x0000302901007387 */ /* 0x0003e80000100800 */
[----:B------:R1:W-:Y:S04]  /*efe0*/  STL [R1+0x2c], R40 ;  /* 0x00002c2801007387 */ /* 0x0003e80000100800 */
[----:B------:R1:W-:Y:S02]  /*eff0*/  STL [R1+0x24], R39 ;  /* 0x0000242701007387 */ /* 0x0003e40000100800 */
[----:B-1----:R-:W-:-:S02]  /*f000*/  SEL R41, R251, R70, !P1 ;  /* 0x00000046fb297207 */ /* 0x002fc40004800000 */
[----:B------:R-:W-:-:S03]  /*f010*/  SEL R40, R251, R71, !P1 ;  /* 0x00000047fb287207 */ /* 0x000fc60004800000 */
        /* <DEDUP_REMOVED lines=14> */
[----:B------:R1:W-:Y:S01]  /*f100*/  STL [R1+0x4], R40 ;  /* 0x0000042801007387 */ /* 0x0003e20000100800 */
[C---:B------:R-:W-:Y:S02]  /*f110*/  SEL R16, R251.reuse, R57, !P1 ;  /* 0x00000039fb107207 */ /* 0x040fe40004800000 */
[C---:B------:R-:W-:Y:S01]  /*f120*/  SEL R17, R251.reuse, R56, !P1 ;  /* 0x00000038fb117207 */ /* 0x040fe20004800000 */
[----:B------:R1:W-:Y:S01]  /*f130*/  STL [R1], R39 ;  /* 0x0000002701007387 */ /* 0x0003e20000100800 */
[----:B------:R-:W-:-:S03]  /*f140*/  SEL R18, R251, R55, !P1 ;  /* 0x00000037fb127207 */ /* 0x000fc60004800000 */
[----:B------:R-:W3:Y:S01]  /*f150*/  LDL.LU R57, [R1+0x28] ;  /* 0x0000280001397983 */ /* 0x000ee20000300800 */
        /* <DEDUP_REMOVED lines=17> */
[----:B------:R-:W3:Y:S04]  /*f270*/  LDL.LU R48, [R1+0xb8] ;  /* 0x0000b80001307983 */ /* 0x000ee80000300800 */
[----:B------:R-:W3:Y:S04]  /*f280*/  LDL.LU R47, [R1+0xb4] ;  /* 0x0000b400012f7983 */ /* 0x000ee80000300800 */
[----:B------:R-:W3:Y:S01]  /*f290*/  LDL.LU R46, [R1+0xac] ;  /* 0x0000ac00012e7983 */ /* 0x000ee20000300800 */
[C---:B------:R-:W-:Y:S02]  /*f2a0*/  SEL R28, R251.reuse, R45, !P1 ;  /* 0x0000002dfb1c7207 */ /* 0x040fe40004800000 */
[C---:B------:R-:W-:Y:S01]  /*f2b0*/  SEL R29, R251.reuse, R44, !P1 ;  /* 0x0000002cfb1d7207 */ /* 0x040fe20004800000 */
[----:B------:R-:W3:Y:S01]  /*f2c0*/  LDL.LU R45, [R1+0xa8] ;  /* 0x0000a800012d7983 */ /* 0x000ee20000300800 */
[----:B------:R-:W-:-:S02]  /*f2d0*/  SEL R30, R251, R43, !P1 ;  /* 0x0000002bfb1e7207 */ /* 0x000fc40004800000 */
[C---:B------:R-:W-:Y:S01]  /*f2e0*/  SEL R31, R251.reuse, R42, !P1 ;  /* 0x0000002afb1f7207 */ /* 0x040fe20004800000 */
[----:B------:R-:W3:Y:S04]  /*f2f0*/  LDL.LU R44, [R1+0xa4] ;  /* 0x0000a400012c7983 */ /* 0x000ee80000300800 */
[----:B------:R-:W3:Y:S04]  /*f300*/  LDL.LU R43, [R1+0xa0] ;  /* 0x0000a000012b7983 */ /* 0x000ee80000300800 */
[----:B------:R-:W3:Y:S01]  /*f310*/  LDL.LU R42, [R1+0x9c] ;  /* 0x00009c00012a7983 */ /* 0x000ee20000300800 */
[----:B------:R-:W-:-:S02]  /*f320*/  SEL R79, R251, R79, !P1 ;  /* 0x0000004ffb4f7207 */ /* 0x000fc40004800000 */
[C---:B------:R-:W-:Y:S02]  /*f330*/  SEL R80, R251.reuse, R80, !P1 ;  /* 0x00000050fb507207 */ /* 0x040fe40004800000 */
[C---:B------:R-:W-:Y:S01]  /*f340*/  SEL R81, R251.reuse, R81, !P1 ;  /* 0x00000051fb517207 */ /* 0x040fe20004800000 */
[----:B------:R-:W-:Y:S01]  /*f350*/  @!P3 IMAD.MOV R247, RZ, RZ, -R247 ;  /* 0x000000fffff7b224 */ /* 0x000fe200078e0af7 */
[C---:B------:R-:W-:Y:S01]  /*f360*/  SEL R82, R251.reuse, R82, !P1 ;  /* 0x00000052fb527207 */ /* 0x040fe20004800000 */
[----:B------:R-:W-:Y:S01]  /*f370*/  @!P0 IMAD.MOV R248, RZ, RZ, -R248 ;  /* 0x000000fffff88224 */ /* 0x000fe200078e0af8 */
[C---:B------:R-:W-:Y:S01]  /*f380*/  SEL R83, R251.reuse, R83, !P1 ;  /* 0x00000053fb537207 */ /* 0x040fe20004800000 */
[----:B------:R-:W-:Y:S01]  /*f390*/  @!P2 IMAD.MOV R249, RZ, RZ, -R249 ;  /* 0x000000fffff9a224 */ /* 0x000fe200078e0af9 */
[----:B------:R-:W-:Y:S01]  /*f3a0*/  STL [R1+0xf80], R79 ;  /* 0x000f804f01007387 */ /* 0x000fe20000100800 */
[----:B--2---:R-:W-:Y:S01]  /*f3b0*/  IMAD.MOV.U32 R41, RZ, RZ, R252 ;  /* 0x000000ffff297224 */ /* 0x004fe200078e00fc */
[----:B------:R-:W-:Y:S01]  /*f3c0*/  SEL R84, R251, R84, !P1 ;  /* 0x00000054fb547207 */ /* 0x000fe20004800000 */
[----:B------:R-:W-:Y:S01]  /*f3d0*/  IMAD R252, R13, 0x2, R12 ;  /* 0x000000020dfc7824 */ /* 0x000fe200078e020c */
[----:B------:R-:W-:Y:S01]  /*f3e0*/  STL [R1+0xf84], R80 ;  /* 0x000f845001007387 */ /* 0x000fe20000100800 */
[C---:B------:R-:W-:Y:S01]  /*f3f0*/  SEL R85, R251.reuse, R85, !P1 ;  /* 0x00000055fb557207 */ /* 0x040fe20004800000 */
[----:B------:R-:W-:Y:S01]  /*f400*/  IMAD.MOV.U32 R14, RZ, RZ, R6 ;  /* 0x000000ffff0e7224 */ /* 0x000fe200078e0006 */
[C---:B------:R-:W-:Y:S01]  /*f410*/  SEL R36, R251.reuse, R37, !P1 ;  /* 0x00000025fb247207 */ /* 0x040fe20004800000 */
[----:B------:R-:W-:Y:S01]  /*f420*/  STL [R1+0xf88], R81 ;  /* 0x000f885101007387 */ /* 0x000fe20000100800 */
[C---:B------:R-:W-:Y:S01]  /*f430*/  SEL R35, R251.reuse, R38, !P1 ;  /* 0x00000026fb237207 */ /* 0x040fe20004800000 */
[----:B------:R-:W-:Y:S01]  /*f440*/  IMAD.MOV.U32 R15, RZ, RZ, R5 ;  /* 0x000000ffff0f7224 */ /* 0x000fe200078e0005 */
[C---:B------:R-:W-:Y:S01]  /*f450*/  SEL R86, R251.reuse, R86, !P1 ;  /* 0x00000056fb567207 */ /* 0x040fe20004800000 */
[----:B----4-:R-:W-:Y:S01]  /*f460*/  IMAD.MOV.U32 R38, RZ, RZ, R4 ;  /* 0x000000ffff267224 */ /* 0x010fe200078e0004 */
[----:B------:R-:W-:Y:S01]  /*f470*/  STL [R1+0xf8c], R82 ;  /* 0x000f8c5201007387 */ /* 0x000fe20000100800 */
[----:B---3--:R-:W-:Y:S01]  /*f480*/  IMAD.MOV.U32 R37, RZ, RZ, R3 ;  /* 0x000000ffff257224 */ /* 0x008fe200078e0003 */
[----:B------:R-:W-:-:S02]  /*f490*/  SEL R87, R251, R87, !P1 ;  /* 0x00000057fb577207 */ /* 0x000fc40004800000 */
[C---:B------:R-:W-:Y:S01]  /*f4a0*/  SEL R11, R251.reuse, R58, !P1 ;  /* 0x0000003afb0b7207 */ /* 0x040fe20004800000 */
[----:B------:R2:W-:Y:S01]  /*f4b0*/  STL [R1+0xf90], R83 ;  /* 0x000f905301007387 */ /* 0x0005e20000100800 */
[C---:B------:R-:W-:Y:S02]  /*f4c0*/  SEL R10, R251.reuse, R59, !P1 ;  /* 0x0000003bfb0a7207 */ /* 0x040fe40004800000 */
[C---:B------:R-:W-:Y:S01]  /*f4d0*/  SEL R9, R251.reuse, R60, !P1 ;  /* 0x0000003cfb097207 */ /* 0x040fe20004800000 */
[----:B------:R-:W-:Y:S01]  /*f4e0*/  STL [R1+0xf94], R84 ;  /* 0x000f945401007387 */ /* 0x000fe20000100800 */
[C---:B------:R-:W-:Y:S02]  /*f4f0*/  SEL R8, R251.reuse, R61, !P1 ;  /* 0x0000003dfb087207 */ /* 0x040fe40004800000 */
[C---:B------:R-:W-:Y:S02]  /*f500*/  SEL R7, R251.reuse, R62, !P1 ;  /* 0x0000003efb077207 */ /* 0x040fe40004800000 */
[----:B------:R-:W-:-:S02]  /*f510*/  SEL R6, R251, R63, !P1 ;  /* 0x0000003ffb067207 */ /* 0x000fc40004800000 */
[C---:B------:R-:W-:Y:S02]  /*f520*/  SEL R5, R251.reuse, R64, !P1 ;  /* 0x00000040fb057207 */ /* 0x040fe40004800000 */
[C---:B------:R-:W-:Y:S02]  /*f530*/  SEL R4, R251.reuse, R65, !P1 ;  /* 0x00000041fb047207 */ /* 0x040fe40004800000 */
[C---:B------:R-:W-:Y:S02]  /*f540*/  SEL R3, R251.reuse, R66, !P1 ;  /* 0x00000042fb037207 */ /* 0x040fe40004800000 */
        /* <DEDUP_REMOVED lines=162> */
[----:B------:R-:W-:Y:S01]  /*ff70*/  SEL R78, R251, R250, !P1 ;  /* 0x000000fafb4e7207 */ /* 0x000fe20004800000 */
[C---:B------:R-:W-:Y:S01]  /*ff80*/  IMAD R251, R13.reuse, 0x2, R252 ;  /* 0x000000020dfb7824 */ /* 0x040fe200078e02fc */
[----:B------:R-:W-:Y:S04]  /*ff90*/  STL [R1+0xf98], R85 ;  /* 0x000f985501007387 */ /* 0x000fe80000100800 */
[----:B------:R-:W-:Y:S01]  /*ffa0*/  STL [R1+0xf9c], R86 ;  /* 0x000f9c5601007387 */ /* 0x000fe20000100800 */
[----:B------:R-:W-:-:S03]  /*ffb0*/  IMAD R250, R13, 0x2, R251 ;  /* 0x000000020dfa7824 */ /* 0x000fc600078e02fb */
[----:B------:R-:W-:Y:S04]  /*ffc0*/  STL [R1+0xfa0], R87 ;  /* 0x000fa05701007387 */ /* 0x000fe80000100800 */
[----:B------:R-:W-:Y:S04]  /*ffd0*/  STL [R1+0xfa4], R88 ;  /* 0x000fa45801007387 */ /* 0x000fe80000100800 */
[----:B------:R3:W-:Y:S04]  /*ffe0*/  STL [R1+0xfa8], R89 ;  /* 0x000fa85901007387 */ /* 0x0007e80000100800 */
[----:B------:R-:W-:Y:S04]  /*fff0*/  STL [R1+0xeb4], R12 ;  /* 0x000eb40c01007387 */ /* 0x000fe80000100800 */
[----:B------:R4:W-:Y:S04]  /*10000*/  STL [R1+0xeb8], R252 ;  /* 0x000eb8fc01007387 */ /* 0x0009e80000100800 */
[----:B------:R-:W-:Y:S04]  /*10010*/  STL [R1+0xea8], R0 ;  /* 0x000ea80001007387 */ /* 0x000fe80000100800 */
[----:B------:R1:W-:Y:S04]  /*10020*/  STL [R1+0xef4], R250 ;  /* 0x000ef4fa01007387 */ /* 0x0003e80000100800 */
[----:B------:R1:W-:Y:S04]  /*10030*/  STL [R1+0xef0], R13 ;  /* 0x000ef00d01007387 */ /* 0x0003e80000100800 */
[----:B------:R1:W-:Y:S01]  /*10040*/  STL [R1+0xeb0], R251 ;  /* 0x000eb0fb01007387 */ /* 0x0003e20000100800 */
[----:B------:R-:W-:-:S03]  /*10050*/  @!P5 IMAD.MOV R2, RZ, RZ, -R2 ;  /* 0x000000ffff02d224 */ /* 0x000fc600078e0a02 */
[----:B------:R-:W4:Y:S01]  /*10060*/  LDL.LU R62, [R1+0x98] ;  /* 0x00009800013e7983 */ /* 0x000f220000300800 */
[----:B------:R-:W-:-:S03]  /*10070*/  @!P4 LOP3.LUT R2, RZ, R57, RZ, 0x33, !PT ;  /* 0x00000039ff02c212 */ /* 0x000fc600078e33ff */
[----:B------:R-:W4:Y:S01]  /*10080*/  LDL.LU R61, [R1+0x94] ;  /* 0x00009400013d7983 */ /* 0x000f220000300800 */
[----:B------:R-:W-:-:S03]  /*10090*/  IMAD R77, R56, UR9, RZ ;  /* 0x00000009384d7c24 */ /* 0x000fc6000f8e02ff */
        /* <DEDUP_REMOVED lines=21> */
[----:B-1----:R-:W-:-:S03]  /*101f0*/  IMAD.MOV.U32 R40, RZ, RZ, R14 ;  /* 0x000000ffff287224 */ /* 0x002fc600078e000e */
[----:B------:R-:W4:Y:S01]  /*10200*/  LDL.LU R49, [R1+0x64] ;  /* 0x0000640001317983 */ /* 0x000f220000300800 */
[----:B------:R-:W-:-:S03]  /*10210*/  IMAD R66, R45, UR9, RZ ;  /* 0x000000092d427c24 */ /* 0x000fc6000f8e02ff */
[----:B------:R-:W4:Y:S01]  /*10220*/  LDL.LU R50, [R1+0x60] ;  /* 0x0000600001327983 */ /* 0x000f220000300800 */
[----:B------:R-:W-:-:S03]  /*10230*/  IMAD.MOV.U32 R39, RZ, RZ, R15 ;  /* 0x000000ffff277224 */ /* 0x000fc600078e000f */
[----:B------:R-:W4:Y:S01]  /*10240*/  LDL.LU R51, [R1+0x5c] ;  /* 0x00005c0001337983 */ /* 0x000f220000300800 */
[----:B------:R-:W-:-:S03]  /*10250*/  IMAD R65, R44, UR9, RZ ;  /* 0x000000092c417c24 */ /* 0x000fc6000f8e02ff */
[----:B------:R-:W4:Y:S01]  /*10260*/  LDL.LU R52, [R1+0x58] ;  /* 0x0000580001347983 */ /* 0x000f220000300800 */
[----:B------:R-:W-:-:S03]  /*10270*/  IMAD R64, R43, UR9, RZ ;  /* 0x000000092b407c24 */ /* 0x000fc6000f8e02ff */
[----:B------:R-:W4:Y:S01]  /*10280*/  LDL.LU R45, [R1+0x54] ;  /* 0x00005400012d7983 */ /* 0x000f220000300800 */
[----:B------:R-:W-:-:S03]  /*10290*/  IMAD R63, R42, UR9, RZ ;  /* 0x000000092a3f7c24 */ /* 0x000fc6000f8e02ff */
[----:B------:R-:W4:Y:S01]  /*102a0*/  LDL.LU R44, [R1+0x50] ;  /* 0x00005000012c7983 */ /* 0x000f220000300800 */
[----:B--2---:R-:W-:-:S03]  /*102b0*/  IMAD.MOV.U32 R83, RZ, RZ, R41 ;  /* 0x000000ffff537224 */ /* 0x004fc600078e0029 */
[----:B------:R-:W2:Y:S01]  /*102c0*/  LDL.LU R43, [R1+0x4c] ;  /* 0x00004c00012b7983 */ /* 0x000ea20000300800 */
[----:B------:R-:W-:-:S03]  /*102d0*/  IMAD.MOV.U32 R82, RZ, RZ, R40 ;  /* 0x000000ffff527224 */ /* 0x000fc600078e0028 */
[----:B------:R-:W2:Y:S01]  /*102e0*/  LDL.LU R42, [R1+0x48] ;  /* 0x00004800012a7983 */ /* 0x000ea20000300800 */
[----:B------:R-:W-:-:S03]  /*102f0*/  IMAD.MOV.U32 R81, RZ, RZ, R39 ;  /* 0x000000ffff517224 */ /* 0x000fc600078e0027 */
[----:B------:R-:W2:Y:S01]  /*10300*/  LDL.LU R41, [R1+0x44] ;  /* 0x0000440001297983 */ /* 0x000ea20000300800 */
[----:B------:R-:W-:-:S03]  /*10310*/  IMAD.MOV.U32 R80, RZ, RZ, R38 ;  /* 0x000000ffff507224 */ /* 0x000fc600078e0026 */
[----:B------:R-:W2:Y:S01]  /*10320*/  LDL.LU R40, [R1+0x40] ;  /* 0x0000400001287983 */ /* 0x000ea20000300800 */
[----:B------:R-:W-:-:S03]  /*10330*/  IMAD.MOV.U32 R79, RZ, RZ, R37 ;  /* 0x000000ffff4f7224 */ /* 0x000fc600078e0025 */
[----:B------:R-:W2:Y:S04]  /*10340*/  LDL.LU R39, [R1+0x3c] ;  /* 0x00003c0001277983 */ /* 0x000ea80000300800 */
[----:B------:R-:W2:Y:S04]  /*10350*/  LDL.LU R38, [R1+0x38] ;  /* 0x0000380001267983 */ /* 0x000ea80000300800 */
[----:B------:R-:W2:Y:S04]  /*10360*/  LDL.LU R37, [R1+0x34] ;  /* 0x0000340001257983 */ /* 0x000ea80000300800 */
[----:B---3--:R-:W3:Y:S04]  /*10370*/  LDL.LU R89, [R1+0x30] ;  /* 0x0000300001597983 */ /* 0x008ee80000300800 */
[----:B------:R-:W2:Y:S04]  /*10380*/  LDL.LU R88, [R1+0x2c] ;  /* 0x00002c0001587983 */ /* 0x000ea80000300800 */
[----:B------:R-:W2:Y:S04]  /*10390*/  LDL.LU R87, [R1+0x24] ;  /* 0x0000240001577983 */ /* 0x000ea80000300800 */
[----:B------:R-:W2:Y:S01]  /*103a0*/  LDL.LU R86, [R1+0x20] ;  /* 0x0000200001567983 */ /* 0x000ea20000300800 */
[----:B----4-:R-:W-:-:S03]  /*103b0*/  IMAD.MOV.U32 R252, RZ, RZ, R83 ;  /* 0x000000fffffc7224 */ /* 0x010fc600078e0053 */
[----:B------:R-:W4:Y:S01]  /*103c0*/  LDL.LU R85, [R1+0x1c] ;  /* 0x00001c0001557983 */ /* 0x000f220000300800 */
[----:B------:R-:W-:-:S03]  /*103d0*/  IMAD.MOV.U32 R250, RZ, RZ, R82 ;  /* 0x000000fffffa7224 */ /* 0x000fc600078e0052 */
[----:B------:R-:W4:Y:S01]  /*103e0*/  LDL.LU R84, [R1+0x18] ;  /* 0x0000180001547983 */ /* 0x000f220000300800 */
[----:B------:R-:W-:-:S03]  /*103f0*/  IMAD.MOV.U32 R13, RZ, RZ, R81 ;  /* 0x000000ffff0d7224 */ /* 0x000fc600078e0051 */
[----:B------:R-:W4:Y:S01]  /*10400*/  LDL.LU R83, [R1+0x14] ;  /* 0x0000140001537983 */ /* 0x000f220000300800 */
[----:B------:R-:W-:-:S03]  /*10410*/  IMAD R15, R0, UR5, RZ ;  /* 0x00000005000f7c24 */ /* 0x000fc6000f8e02ff */
[----:B------:R-:W4:Y:S01]  /*10420*/  LDL.LU R82, [R1+0x10] ;  /* 0x0000100001527983 */ /* 0x000f220000300800 */
[----:B------:R-:W-:-:S03]  /*10430*/  IMAD.MOV.U32 R0, RZ, RZ, R80 ;  /* 0x000000ffff007224 */ /* 0x000fc600078e0050 */
[----:B------:R-:W4:Y:S01]  /*10440*/  LDL.LU R81, [R1+0xc] ;  /* 0x00000c0001517983 */ /* 0x000f220000300800 */
[----:B------:R-:W-:-:S03]  /*10450*/  IMAD.MOV.U32 R12, RZ, RZ, R79 ;  /* 0x000000ffff0c7224 */ /* 0x000fc600078e004f */
[----:B------:R-:W4:Y:S04]  /*10460*/  LDL.LU R80, [R1+0x8] ;  /* 0x0000080001507983 */ /* 0x000f280000300800 */
[----:B------:R-:W4:Y:S04]  /*10470*/  LDL.LU R79, [R1+0x4] ;  /* 0x00000400014f7983 */ /* 0x000f280000300800 */
[----:B------:R-:W4:Y:S01]  /*10480*/  LDL.LU R251, [R1] ;  /* 0x0000000001fb7983 */ /* 0x000f220000300800 */
[----:B---3--:R-:W-:Y:S02]  /*10490*/  IMAD R89, R89, UR9, RZ ;  /* 0x0000000959597c24 */ /* 0x008fe4000f8e02ff */
[----:B--2---:R-:W-:-:S03]  /*104a0*/  IMAD R88, R88, UR9, RZ ;  /* 0x0000000958587c24 */ /* 0x004fc6000f8e02ff */
[----:B------:R1:W-:Y:S01]  /*104b0*/  STL [R1+0xd8], R89 ;  /* 0x0000d85901007387 */ /* 0x0003e20000100800 */
[----:B------:R-:W-:Y:S02]  /*104c0*/  IMAD R87, R87, UR9, RZ ;  /* 0x0000000957577c24 */ /* 0x000fe4000f8e02ff */
[----:B------:R-:W-:Y:S01]  /*104d0*/  IMAD R86, R86, UR9, RZ ;  /* 0x0000000956567c24 */ /* 0x000fe2000f8e02ff */
[----:B-1----:R-:W2:Y:S01]  /*104e0*/  LDL.LU R89, [R1+0xfa8] ;  /* 0x000fa80001597983 */ /* 0x002ea20000300800 */
[----:B----4-:R-:W-:-:S03]  /*104f0*/  IMAD R85, R85, UR9, RZ ;  /* 0x0000000955557c24 */ /* 0x010fc6000f8e02ff */
[----:B------:R1:W-:Y:S01]  /*10500*/  STL [R1+0xdc], R88 ;  /* 0x0000dc5801007387 */ /* 0x0003e20000100800 */
[----:B------:R-:W-:Y:S02]  /*10510*/  IMAD R84, R84, UR9, RZ ;  /* 0x0000000954547c24 */ /* 0x000fe4000f8e02ff */
[----:B------:R-:W-:Y:S01]  /*10520*/  IMAD R83, R83, UR9, RZ ;  /* 0x0000000953537c24 */ /* 0x000fe2000f8e02ff */
[----:B-1----:R-:W3:Y:S04]  /*10530*/  LDL.LU R88, [R1+0xfa4] ;  /* 0x000fa40001587983 */ /* 0x002ee80000300800 */
[----:B------:R1:W-:Y:S01]  /*10540*/  STL [R1+0xe0], R87 ;  /* 0x0000e05701007387 */ /* 0x0003e20000100800 */
[----:B------:R-:W-:Y:S02]  /*10550*/  IMAD R82, R82, UR9, RZ ;  /* 0x0000000952527c24 */ /* 0x000fe4000f8e02ff */
[----:B------:R-:W-:Y:S01]  /*10560*/  IMAD R81, R81, UR9, RZ ;  /* 0x0000000951517c24 */ /* 0x000fe2000f8e02ff */
[----:B-1----:R-:W4:Y:S04]  /*10570*/  LDL.LU R87, [R1+0xfa0] ;  /* 0x000fa00001577983 */ /* 0x002f280000300800 */
[----:B------:R1:W-:Y:S01]  /*10580*/  STL [R1+0xe4], R86 ;  /* 0x0000e45601007387 */ /* 0x0003e20000100800 */
[----:B------:R-:W-:-:S03]  /*10590*/  IMAD R80, R80, UR9, RZ ;  /* 0x0000000950507c24 */ /* 0x000fc6000f8e02ff */
[----:B-1----:R-:W2:Y:S04]  /*105a0*/  LDL.LU R86, [R1+0xf9c] ;  /* 0x000f9c0001567983 */ /* 0x002ea80000300800 */
[----:B------:R1:W-:Y:S01]  /*105b0*/  STL [R1+0xe8], R85 ;  /* 0x0000e85501007387 */ /* 0x0003e20000100800 */
[----:B------:R-:W-:-:S03]  /*105c0*/  IMAD R79, R79, UR9, RZ ;  /* 0x000000094f4f7c24 */ /* 0x000fc6000f8e02ff */
[----:B-1----:R-:W2:Y:S04]  /*105d0*/  LDL.LU R85, [R1+0xf98] ;  /* 0x000f980001557983 */ /* 0x002ea80000300800 */
[----:B------:R1:W-:Y:S01]  /*105e0*/  STL [R1+0xec], R84 ;  /* 0x0000ec5401007387 */ /* 0x0003e20000100800 */
[----:B------:R-:W-:-:S03]  /*105f0*/  IMAD R251, R251, UR9, RZ ;  /* 0x00000009fbfb7c24 */ /* 0x000fc6000f8e02ff */
[----:B-1----:R-:W2:Y:S04]  /*10600*/  LDL.LU R84, [R1+0xf94] ;  /* 0x000f940001547983 */ /* 0x002ea80000300800 */
[----:B------:R1:W-:Y:S04]  /*10610*/  STL [R1+0xf0], R83 ;  /* 0x0000f05301007387 */ /* 0x0003e80000100800 */
        /* <DEDUP_REMOVED lines=9> */
[----:B------:R1:W-:Y:S02]  /*106b0*/  STL [R1+0x104], R251 ;  /* 0x000104fb01007387 */ /* 0x0003e40000100800 */
[----:B-1----:R-:W-:-:S02]  /*106c0*/  IMAD R251, R94, UR9, RZ ;  /* 0x000000095efb7c24 */ /* 0x002fc4000f8e02ff */
[----:B------:R-:W-:-:S03]  /*106d0*/  IMAD R94, R96, UR9, RZ ;  /* 0x00000009605e7c24 */ /* 0x000fc6000f8e02ff */
[----:B------:R-:W-:Y:S04]  /*106e0*/  STL [R1+0x108], R251 ;  /* 0x000108fb01007387 */ /* 0x000fe80000100800 */
[----:B------:R1:W-:Y:S01]  /*106f0*/  STL [R1+0x10c], R94 ;  /* 0x00010c5e01007387 */ /* 0x0003e20000100800 */
[----:B------:R-:W-:Y:S02]  /*10700*/  IMAD R96, R99, UR9, RZ ;  /* 0x0000000963607c24 */ /* 0x000fe4000f8e02ff */
[----:B-1----:R-:W-:Y:S02]  /*10710*/  IMAD R94, R98, UR9, RZ ;  /* 0x00000009625e7c24 */ /* 0x002fe4000f8e02ff */
[----:B------:R-:W-:-:S03]  /*10720*/  IMAD R98, R100, UR9, RZ ;  /* 0x0000000964627c24 */ /* 0x000fc6000f8e02ff */
[----:B------:R1:W-:Y:S04]  /*10730*/  STL [R1+0x110], R94 ;  /* 0x0001105e01007387 */ /* 0x0003e80000100800 */
[----:B------:R1:W-:Y:S02]  /*10740*/  STL [R1+0x114], R96 ;  /* 0x0001146001007387 */ /* 0x0003e40000100800 */
[----:B-1----:R-:W-:Y:S02]  /*10750*/  IMAD R94, R101, UR9, RZ ;  /* 0x00000009655e7c24 */ /* 0x002fe4000f8e02ff */
[----:B------:R1:W-:Y:S01]  /*10760*/  STL [R1+0x118], R98 ;  /* 0x0001186201007387 */ /* 0x0003e20000100800 */
[----:B------:R-:W-:-:S03]  /*10770*/  IMAD R96, R102, UR9, RZ ;  /* 0x0000000966607c24 */ /* 0x000fc6000f8e02ff */
[----:B------:R1:W-:Y:S02]  /*10780*/  STL [R1+0x11c], R94 ;  /* 0x00011c5e01007387 */ /* 0x0003e40000100800 */
[----:B-1----:R-:W-:Y:S02]  /*10790*/  IMAD R98, R103, UR9, RZ ;  /* 0x0000000967627c24 */ /* 0x002fe4000f8e02ff */
[----:B------:R1:W-:Y:S01]  /*107a0*/  STL [R1+0x120], R96 ;  /* 0x0001206001007387 */ /* 0x0003e20000100800 */
[----:B------:R-:W-:-:S03]  /*107b0*/  IMAD R94, R104, UR9, RZ ;  /* 0x00000009685e7c24 */ /* 0x000fc6000f8e02ff */
[----:B------:R1:W-:Y:S04]  /*107c0*/  STL [R1+0x124], R98 ;  /* 0x0001246201007387 */ /* 0x0003e80000100800 */
[----:B------:R1:W-:Y:S02]  /*107d0*/  STL [R1+0x128], R94 ;  /* 0x0001285e01007387 */ /* 0x0003e40000100800 */
[----:B-1----:R-:W-:Y:S02]  /*107e0*/  IMAD R96, R105, UR9, RZ ;  /* 0x0000000969607c24 */ /* 0x002fe4000f8e02ff */
[----:B------:R-:W-:-:S03]  /*107f0*/  IMAD R98, R106, UR9, RZ ;  /* 0x000000096a627c24 */ /* 0x000fc6000f8e02ff */
        /* <DEDUP_REMOVED lines=32> */
[----:B------:R-:W-:Y:S04]  /*10a00*/  STL [R1+0x16c], R98 ;  /* 0x00016c6201007387 */ /* 0x000fe80000100800 */
[----:B------:R3:W-:Y:S01]  /*10a10*/  STL [R1+0x170], R94 ;  /* 0x0001705e01007387 */ /* 0x0007e20000100800 */
[----:B-1----:R-:W-:-:S05]  /*10a20*/  IMAD R96, R123, UR9, RZ ;  /* 0x000000097b607c24 */ /* 0x002fca000f8e02ff */
[----:B------:R1:W-:Y:S01]  /*10a30*/  STL [R1+0x174], R96 ;  /* 0x0001746001007387 */ /* 0x0003e20000100800 */
[----:B---3--:R-:W-:Y:S02]  /*10a40*/  IMAD R94, R124, UR9, RZ ;  /* 0x000000097c5e7c24 */ /* 0x008fe4000f8e02ff */
[----:B------:R-:W-:-:S03]  /*10a50*/  IMAD R98, R126, UR9, RZ ;  /* 0x000000097e627c24 */ /* 0x000fc6000f8e02ff */
[----:B------:R3:W-:Y:S01]  /*10a60*/  STL [R1+0x178], R94 ;  /* 0x0001785e01007387 */ /* 0x0007e20000100800 */
[----:B-1----:R-:W-:-:S05]  /*10a70*/  IMAD R96, R125, UR9, RZ ;  /* 0x000000097d607c24 */ /* 0x002fca000f8e02ff */
[----:B------:R1:W-:Y:S01]  /*10a80*/  STL [R1+0x17c], R96 ;  /* 0x00017c6001007387 */ /* 0x0003e20000100800 */
[----:B---3--:R-:W-:-:S03]  /*10a90*/  IMAD R94, R127, UR9, RZ ;  /* 0x000000097f5e7c24 */ /* 0x008fc6000f8e02ff */
[----:B------:R3:W-:Y:S04]  /*10aa0*/  STL [R1+0x180], R98 ;  /* 0x0001806201007387 */ /* 0x0007e80000100800 */
[----:B------:R4:W-:Y:S01]  /*10ab0*/  STL [R1+0x184], R94 ;  /* 0x0001845e01007387 */ /* 0x0009e20000100800 */
[----:B-1----:R-:W-:Y:S02]  /*10ac0*/  IMAD R96, R128, UR9, RZ ;  /* 0x0000000980607c24 */ /* 0x002fe4000f8e02ff */
[----:B---3--:R-:W-:-:S03]  /*10ad0*/  IMAD R98, R129, UR9, RZ ;  /* 0x0000000981627c24 */ /* 0x008fc6000f8e02ff */
[----:B------:R1:W-:Y:S01]  /*10ae0*/  STL [R1+0x188], R96 ;  /* 0x0001886001007387 */ /* 0x0003e20000100800 */
[----:B----4-:R-:W-:-:S03]  /*10af0*/  IMAD R94, R130, UR9, RZ ;  /* 0x00000009825e7c24 */ /* 0x010fc6000f8e02ff */
        /* <DEDUP_REMOVED lines=36> */
[----:B------:R-:W-:Y:S04]  /*10d40*/  STL [R1+0x1d4], R98 ;  /* 0x0001d46201007387 */ /* 0x000fe80000100800 */
[----:B------:R3:W-:Y:S01]  /*10d50*/  STL [R1+0x1d8], R94 ;  /* 0x0001d85e01007387 */ /* 0x0007e20000100800 */
[----:B-1----:R-:W-:Y:S02]  /*10d60*/  IMAD R96, R149, UR9, RZ ;  /* 0x0000000995607c24 */ /* 0x002fe4000f8e02ff */
[----:B---3--:R-:W-:-:S03]  /*10d70*/  IMAD R94, R150, UR9, RZ ;  /* 0x00000009965e7c24 */ /* 0x008fc6000f8e02ff */
[----:B------:R-:W-:Y:S04]  /*10d80*/  STL [R1+0x1dc], R96 ;  /* 0x0001dc6001007387 */ /* 0x000fe80000100800 */
[----:B------:R1:W-:Y:S01]  /*10d90*/  STL [R1+0x1e0], R94 ;  /* 0x0001e05e01007387 */ /* 0x0003e20000100800 */
[----:B------:R-:W-:Y:S02]  /*10da0*/  IMAD R98, R152, UR9, RZ ;  /* 0x0000000998627c24 */ /* 0x000fe4000f8e02ff */
[----:B-1----:R-:W-:Y:S02]  /*10db0*/  IMAD R94, R151, UR9, RZ ;  /* 0x00000009975e7c24 */ /* 0x002fe4000f8e02ff */
[----:B------:R-:W-:-:S03]  /*10dc0*/  IMAD R96, R153, UR9, RZ ;  /* 0x0000000999607c24 */ /* 0x000fc6000f8e02ff */
[----:B------:R1:W-:Y:S04]  /*10dd0*/  STL [R1+0x1e4], R94 ;  /* 0x0001e45e01007387 */ /* 0x0003e80000100800 */
[----:B------:R-:W-:Y:S01]  /*10de0*/  STL [R1+0x1e8], R98 ;  /* 0x0001e86201007387 */ /* 0x000fe20000100800 */
[----:B-1----:R-:W-:-:S03]  /*10df0*/  IMAD R94, R154, UR9, RZ ;  /* 0x000000099a5e7c24 */ /* 0x002fc6000f8e02ff */
[----:B------:R1:W-:Y:S04]  /*10e00*/  STL [R1+0x1ec], R96 ;  /* 0x0001ec6001007387 */ /* 0x0003e80000100800 */
[----:B------:R3:W-:Y:S01]  /*10e10*/  STL [R1+0x1f0], R94 ;  /* 0x0001f05e01007387 */ /* 0x0007e20000100800 */
[----:B------:R-:W-:Y:S02]  /*10e20*/  IMAD R99, R159, UR9, RZ ;  /* 0x000000099f637c24 */ /* 0x000fe4000f8e02ff */
[----:B-1----:R-:W-:Y:S02]  /*10e30*/  IMAD R96, R157, UR9, RZ ;  /* 0x000000099d607c24 */ /* 0x002fe4000f8e02ff */
[----:B---3--:R-:W-:-:S03]  /*10e40*/  IMAD R94, R158, UR9, RZ ;  /* 0x000000099e5e7c24 */ /* 0x008fc6000f8e02ff */
[----:B------:R1:W-:Y:S04]  /*10e50*/  STL [R1+0x1fc], R96 ;  /* 0x0001fc6001007387 */ /* 0x0003e80000100800 */
[----:B------:R3:W-:Y:S01]  /*10e60*/  STL [R1+0x200], R94 ;  /* 0x0002005e01007387 */ /* 0x0007e20000100800 */
[----:B-1----:R-:W-:-:S03]  /*10e70*/  IMAD R96, R160, UR9, RZ ;  /* 0x00000009a0607c24 */ /* 0x002fc6000f8e02ff */
[----:B------:R-:W-:Y:S01]  /*10e80*/  STL [R1+0x204], R99 ;  /* 0x0002046301007387 */ /* 0x000fe20000100800 */
[----:B---3--:R-:W-:-:S03]  /*10e90*/  IMAD R94, R161, UR9, RZ ;  /* 0x00000009a15e7c24 */ /* 0x008fc6000f8e02ff */
[----:B------:R1:W-:Y:S04]  /*10ea0*/  STL [R1+0x208], R96 ;  /* 0x0002086001007387 */ /* 0x0003e80000100800 */
[----:B------:R3:W-:Y:S01]  /*10eb0*/  STL [R1+0x20c], R94 ;  /* 0x00020c5e01007387 */ /* 0x0007e20000100800 */
[----:B-1----:R-:W-:Y:S02]  /*10ec0*/  IMAD R96, R164, UR9, RZ ;  /* 0x00000009a4607c24 */ /* 0x002fe4000f8e02ff */
[----:B---3--:R-:W-:-:S03]  /*10ed0*/  IMAD R94, R165, UR9, RZ ;  /* 0x00000009a55e7c24 */ /* 0x008fc6000f8e02ff */
[----:B------:R-:W-:Y:S04]  /*10ee0*/  STL [R1+0x218], R96 ;  /* 0x0002186001007387 */ /* 0x000fe80000100800 */
[----:B------:R1:W-:Y:S02]  /*10ef0*/  STL [R1+0x21c], R94 ;  /* 0x00021c5e01007387 */ /* 0x0003e40000100800 */
[----:B-1----:R-:W-:Y:S02]  /*10f00*/  IMAD R94, R170, UR9, RZ ;  /* 0x00000009aa5e7c24 */ /* 0x002fe4000f8e02ff */
[----:B------:R-:W-:-:S03]  /*10f10*/  IMAD R96, R171, UR9, RZ ;  /* 0x00000009ab607c24 */ /* 0x000fc6000f8e02ff */
[----:B------:R1:W-:Y:S01]  /*10f20*/  STL [R1+0x230], R94 ;  /* 0x0002305e01007387 */ /* 0x0003e20000100800 */
[----:B------:R-:W-:-:S03]  /*10f30*/  IMAD R99, R175, UR9, RZ ;  /* 0x00000009af637c24 */ /* 0x000fc6000f8e02ff */
[----:B------:R-:W-:Y:S01]  /*10f40*/  STL [R1+0x234], R96 ;  /* 0x0002346001007387 */ /* 0x000fe20000100800 */
[----:B-1----:R-:W-:-:S05]  /*10f50*/  IMAD R94, R173, UR9, RZ ;  /* 0x00000009ad5e7c24 */ /* 0x002fca000f8e02ff */
[----:B------:R1:W-:Y:S01]  /*10f60*/  STL [R1+0x23c], R94 ;  /* 0x00023c5e01007387 */ /* 0x0003e20000100800 */
[----:B------:R-:W-:-:S03]  /*10f70*/  IMAD R101, R177, UR9, RZ ;  /* 0x00000009b1657c24 */ /* 0x000fc6000f8e02ff */
[----:B------:R3:W-:Y:S01]  /*10f80*/  STL [R1+0x244], R99 ;  /* 0x0002446301007387 */ /* 0x0007e20000100800 */
[----:B-1----:R-:W-:Y:S02]  /*10f90*/  IMAD R94, R176, UR9, RZ ;  /* 0x00000009b05e7c24 */ /* 0x002fe4000f8e02ff */
[----:B---3--:R-:W-:-:S03]  /*10fa0*/  IMAD R99, R178, UR9, RZ ;  /* 0x00000009b2637c24 */ /* 0x008fc6000f8e02ff */
[----:B------:R1:W-:Y:S04]  /*10fb0*/  STL [R1+0x248], R94 ;  /* 0x0002485e01007387 */ /* 0x0003e80000100800 */
[----:B------:R3:W-:Y:S01]  /*10fc0*/  STL [R1+0x24c], R101 ;  /* 0x00024c6501007387 */ /* 0x0007e20000100800 */
[----:B-1----:R-:W-:-:S03]  /*10fd0*/  IMAD R94, R179, UR9, RZ ;  /* 0x00000009b35e7c24 */ /* 0x002fc6000f8e02ff */
[----:B------:R1:W-:Y:S01]  /*10fe0*/  STL [R1+0x258], R99 ;  /* 0x0002586301007387 */ /* 0x0003e20000100800 */
[----:B---3--:R-:W-:-:S03]  /*10ff0*/  IMAD R101, R180, UR9, RZ ;  /* 0x00000009b4657c24 */ /* 0x008fc6000f8e02ff */
        /* <DEDUP_REMOVED lines=14> */
[----:B------:R3:W-:Y:S01]  /*110e0*/  STL [R1+0x288], R99 ;  /* 0x0002886301007387 */ /* 0x0007e20000100800 */
[----:B-1----:R-:W-:-:S05]  /*110f0*/  IMAD R94, R191, UR9, RZ ;  /* 0x00000009bf5e7c24 */ /* 0x002fca000f8e02ff */
[----:B------:R1:W-:Y:S01]  /*11100*/  STL [R1+0x28c], R94 ;  /* 0x00028c5e01007387 */ /* 0x0003e20000100800 */
[----:B---3--:R-:W-:-:S03]  /*11110*/  IMAD R99, R195, UR9, RZ ;  /* 0x00000009c3637c24 */ /* 0x008fc6000f8e02ff */
        /* <DEDUP_REMOVED lines=10> */
[----:B------:R1:W-:Y:S01]  /*111c0*/  STL [R1+0x2c4], R99 ;  /* 0x0002c46301007387 */ /* 0x0003e20000100800 */
[----:B---3--:R-:W-:-:S03]  /*111d0*/  IMAD R94, R200, UR9, RZ ;  /* 0x00000009c85e7c24 */ /* 0x008fc6000f8e02ff */
[----:B------:R-:W-:Y:S04]  /*111e0*/  STL [R1+0x2cc], R102 ;  /* 0x0002cc6601007387 */ /* 0x000fe80000100800 */
[----:B------:R3:W-:Y:S01]  /*111f0*/  STL [R1+0x2d0], R94 ;  /* 0x0002d05e01007387 */ /* 0x0007e20000100800 */
[----:B-1----:R-:W-:Y:S02]  /*11200*/  IMAD R99, R201, UR9, RZ ;  /* 0x00000009c9637c24 */ /* 0x002fe4000f8e02ff */
[----:B---3--:R-:W-:-:S03]  /*11210*/  IMAD R94, R202, UR9, RZ ;  /* 0x00000009ca5e7c24 */ /* 0x008fc6000f8e02ff */
[----:B------:R-:W-:Y:S01]  /*11220*/  STL [R1+0x2d4], R99 ;  /* 0x0002d46301007387 */ /* 0x000fe20000100800 */
[----:B------:R-:W-:-:S03]  /*11230*/  IMAD R102, R207, UR9, RZ ;  /* 0x00000009cf667c24 */ /* 0x000fc6000f8e02ff */
[----:B------:R1:W-:Y:S02]  /*11240*/  STL [R1+0x2dc], R94 ;  /* 0x0002dc5e01007387 */ /* 0x0003e40000100800 */
[----:B-1----:R-:W-:Y:S02]  /*11250*/  IMAD R94, R204, UR9, RZ ;  /* 0x00000009cc5e7c24 */ /* 0x002fe4000f8e02ff */
[----:B------:R-:W-:-:S03]  /*11260*/  IMAD R99, R208, UR9, RZ ;  /* 0x00000009d0637c24 */ /* 0x000fc6000f8e02ff */
[----:B------:R-:W-:Y:S04]  /*11270*/  STL [R1+0x2ec], R94 ;  /* 0x0002ec5e01007387 */ /* 0x000fe80000100800 */
        /* <DEDUP_REMOVED lines=33> */
[----:B------:R-:W-:Y:S04]  /*11490*/  STL [R1+0x3c8], R102 ;  /* 0x0003c86601007387 */ /* 0x000fe80000100800 */
[----:B------:R-:W3:Y:S01]  /*114a0*/  LDL.LU R113, [R1+0x250] ;  /* 0x0002500001717983 */ /* 0x000ee20000300800 */
[----:B-1----:R-:W-:Y:S02]  /*114b0*/  IMAD R99, R227, UR9, RZ ;  /* 0x00000009e3637c24 */ /* 0x002fe4000f8e02ff */
[----:B------:R-:W-:-:S02]  /*114c0*/  IMAD R125, R233, UR9, RZ ;  /* 0x00000009e97d7c24 */ /* 0x000fc4000f8e02ff */
[----:B------:R-:W-:Y:S02]  /*114d0*/  IMAD R124, R234, UR16, RZ ;  /* 0x00000010ea7c7c24 */ /* 0x000fe4000f8e02ff */
[----:B------:R-:W-:Y:S01]  /*114e0*/  IMAD.MOV.U32 R251, RZ, RZ, R13 ;  /* 0x000000fffffb7224 */ /* 0x000fe200078e000d */
[----:B------:R-:W-:Y:S01]  /*114f0*/  STL [R1+0x3cc], R99 ;  /* 0x0003cc6301007387 */ /* 0x000fe20000100800 */
[----:B------:R-:W-:-:S03]  /*11500*/  IMAD R13, R235, UR18, RZ ;  /* 0x00000012eb0d7c24 */ /* 0x000fc6000f8e02ff */
[----:B------:R1:W-:Y:S04]  /*11510*/  STL [R1+0x424], R125 ;  /* 0x0004247d01007387 */ /* 0x0003e80000100800 */
[----:B------:R4:W-:Y:S04]  /*11520*/  STL [R1+0x434], R124 ;  /* 0x0004347c01007387 */ /* 0x0009e80000100800 */
[----:B------:R2:W-:Y:S01]  /*11530*/  STL [R1+0x43c], R13 ;  /* 0x00043c0d01007387 */ /* 0x0005e20000100800 */
[----:B-1----:R-:W-:Y:S02]  /*11540*/  IMAD R125, R236, UR19, RZ ;  /* 0x00000013ec7d7c24 */ /* 0x002fe4000f8e02ff */
[----:B----4-:R-:W-:-:S03]  /*11550*/  IMAD R124, R237, UR20, RZ ;  /* 0x00000014ed7c7c24 */ /* 0x010fc6000f8e02ff */
[----:B------:R1:W-:Y:S01]  /*11560*/  STL [R1+0x444], R125 ;  /* 0x0004447d01007387 */ /* 0x0003e20000100800 */
[----:B--2---:R-:W-:-:S03]  /*11570*/  IMAD R13, R238, UR21, RZ ;  /* 0x00000015ee0d7c24 */ /* 0x004fc6000f8e02ff */
[----:B------:R2:W-:Y:S04]  /*11580*/  STL [R1+0x44c], R124 ;  /* 0x00044c7c01007387 */ /* 0x0005e80000100800 */
[----:B------:R4:W-:Y:S01]  /*11590*/  STL [R1+0x46c], R13 ;  /* 0x00046c0d01007387 */ /* 0x0009e20000100800 */
[----:B-1----:R-:W-:Y:S02]  /*115a0*/  IMAD R125, R239, UR22, RZ ;  /* 0x00000016ef7d7c24 */ /* 0x002fe4000f8e02ff */
[----:B--2---:R-:W-:-:S03]  /*115b0*/  IMAD R124, R240, UR23, RZ ;  /* 0x00000017f07c7c24 */ /* 0x004fc6000f8e02ff */
[----:B------:R1:W-:Y:S01]  /*115c0*/  STL [R1+0x474], R125 ;  /* 0x0004747d01007387 */ /* 0x0003e20000100800 */
[----:B----4-:R-:W-:-:S03]  /*115d0*/  IMAD R13, R241, UR24, RZ ;  /* 0x00000018f10d7c24 */ /* 0x010fc6000f8e02ff */
[----:B------:R2:W-:Y:S04]  /*115e0*/  STL [R1+0x47c], R124 ;  /* 0x00047c7c01007387 */ /* 0x0005e80000100800 */
[----:B------:R4:W-:Y:S01]  /*115f0*/  STL [R1+0x484], R13 ;  /* 0x0004840d01007387 */ /* 0x0009e20000100800 */
[----:B-1----:R-:W-:Y:S02]  /*11600*/  IMAD R125, R242, UR25, RZ ;  /* 0x00000019f27d7c24 */ /* 0x002fe4000f8e02ff */
[----:B--2---:R-:W-:-:S03]  /*11610*/  IMAD R124, R243, UR26, RZ ;  /* 0x0000001af37c7c24 */ /* 0x004fc6000f8e02ff */
[----:B------:R1:W-:Y:S01]  /*11620*/  STL [R1+0x494], R125 ;  /* 0x0004947d01007387 */ /* 0x0003e20000100800 */
[----:B----4-:R-:W-:-:S03]  /*11630*/  IMAD R13, R244, UR27, RZ ;  /* 0x0000001bf40d7c24 */ /* 0x010fc6000f8e02ff */
[----:B------:R2:W-:Y:S01]  /*11640*/  STL [R1+0x4ac], R124 ;  /* 0x0004ac7c01007387 */ /* 0x0005e20000100800 */
[----:B------:R-:W-:Y:S02]  /*11650*/  IMAD.MOV.U32 R102, RZ, RZ, R250 ;  /* 0x000000ffff667224 */ /* 0x000fe400078e00fa */
[----:B------:R-:W-:Y:S01]  /*11660*/  IMAD R250, R248, UR31, RZ ;  /* 0x0000001ff8fa7c24 */ /* 0x000fe2000f8e02ff */
[----:B------:R4:W-:Y:S01]  /*11670*/  STL [R1+0x4b4], R13 ;  /* 0x0004b40d01007387 */ /* 0x0009e20000100800 */
[----:B-1----:R-:W-:Y:S01]  /*11680*/  IMAD R125, R245, UR28, RZ ;  /* 0x0000001cf57d7c24 */ /* 0x002fe2000f8e02ff */
[----:B------:R-:W-:Y:S01]  /*11690*/  LEA R14, P0, R15, UR14, 0x2 ;  /* 0x0000000e0f0e7c11 */ /* 0x000fe2000f8010ff */
[----:B------:R-:W-:Y:S01]  /*116a0*/  IMAD.MOV.U32 R109, RZ, RZ, R252 ;  /* 0x000000ffff6d7224 */ /* 0x000fe200078e00fc */
[----:B------:R-:W3:Y:S01]  /*116b0*/  LDCU UR14, c[0x0][0x3b0] ;  /* 0x00007600ff0e77ac */ /* 0x000ee20008000800 */
[----:B--2---:R-:W-:Y:S01]  /*116c0*/  IMAD R124, R246, UR29, RZ ;  /* 0x0000001df67c7c24 */ /* 0x004fe2000f8e02ff */
[----:B------:R-:W-:Y:S01]  /*116d0*/  STL [R1+0x4bc], R125 ;  /* 0x0004bc7d01007387 */ /* 0x000fe20000100800 */
[----:B----4-:R-:W-:-:S03]  /*116e0*/  IMAD R13, R247, UR30, RZ ;  /* 0x0000001ef70d7c24 */ /* 0x010fc6000f8e02ff */
[----:B------:R-:W-:Y:S01]  /*116f0*/  STL [R1+0x4c4], R124 ;  /* 0x0004c47c01007387 */ /* 0x000fe20000100800 */
[----:B------:R-:W-:Y:S02]  /*11700*/  LEA.HI.X.SX32 R15, R15, UR15, 0x2, P0 ;  /* 0x0000000f0f0f7c11 */ /* 0x000fe400080f16ff */
[-C--:B------:R-:W-:Y:S01]  /*11710*/  LEA R246, P4, R77, R14.reuse, 0x2 ;  /* 0x0000000e4df67211 */ /* 0x080fe200078810ff */
[----:B------:R-:W-:Y:S01]  /*11720*/  STL [R1+0xef8], R250 ;  /* 0x000ef8fa01007387 */ /* 0x000fe20000100800 */
[----:B------:R-:W-:Y:S01]  /*11730*/  IMAD R252, R78, UR11, RZ ;  /* 0x0000000b4efc7c24 */ /* 0x000fe2000f8e02ff */
[-C--:B------:R-:W-:Y:S02]  /*11740*/  LEA R244, P3, R76, R14.reuse, 0x2 ;  /* 0x0000000e4cf47211 */ /* 0x080fe400078610ff */
[----:B------:R1:W-:Y:S01]  /*11750*/  STL [R1+0x4cc], R13 ;  /* 0x0004cc0d01007387 */ /* 0x0003e20000100800 */
[-C--:B------:R-:W-:Y:S02]  /*11760*/  LEA R242, P2, R75, R14.reuse, 0x2 ;  /* 0x0000000e4bf27211 */ /* 0x080fe400078410ff */
[----:B------:R-:W-:-:S02]  /*11770*/  LEA R126, P1, R74, R14, 0x2 ;  /* 0x0000000e4a7e7211 */ /* 0x000fc400078210ff */
[-C--:B------:R-:W-:Y:S01]  /*11780*/  LEA.HI.X.SX32 R247, R77, R15.reuse, 0x2, P4 ;  /* 0x0000000f4df77211 */ /* 0x080fe200020f16ff */
[----:B-1----:R-:W-:Y:S01]  /*11790*/  IMAD R13, R249, UR32, RZ ;  /* 0x00000020f90d7c24 */ /* 0x002fe2000f8e02ff */
[-C--:B------:R-:W-:Y:S02]  /*117a0*/  LEA R124, P0, R73, R14.reuse, 0x2 ;  /* 0x0000000e497c7211 */ /* 0x080fe400078010ff */
[-C--:B------:R-:W-:Y:S02]  /*117b0*/  LEA.HI.X.SX32 R245, R76, R15.reuse, 0x2, P3 ;  /* 0x0000000f4cf57211 */ /* 0x080fe400018f16ff */
[----:B------:R-:W-:Y:S01]  /*117c0*/  STL [R1+0xefc], R13 ;  /* 0x000efc0d01007387 */ /* 0x000fe20000100800 */
[-C--:B------:R-:W-:Y:S02]  /*117d0*/  LEA.HI.X.SX32 R243, R75, R15.reuse, 0x2, P2 ;  /* 0x0000000f4bf37211 */ /* 0x080fe400010f16ff */
[----:B------:R-:W-:Y:S01]  /*117e0*/  LEA.HI.X.SX32 R127, R74, R15, 0x2, P1 ;  /* 0x0000000f4a7f7211 */ /* 0x000fe200008f16ff */
[----:B------:R-:W-:Y:S01]  /*117f0*/  STL [R1+0xf00], R252 ;  /* 0x000f00fc01007387 */ /* 0x000fe20000100800 */
[----:B------:R-:W-:-:S02]  /*11800*/  LEA R136, P6, R72, R14, 0x2 ;  /* 0x0000000e48887211 */ /* 0x000fc400078c10ff */
[----:B------:R-:W-:Y:S01]  /*11810*/  LEA.HI.X.SX32 R125, R73, R15, 0x2, P0 ;  /* 0x0000000f497d7211 */ /* 0x000fe200000f16ff */
[----:B------:R-:W-:Y:S01]  /*11820*/  STL [R1+0xe70], R246 ;  /* 0x000e70f601007387 */ /* 0x000fe20000100800 */
[----:B------:R-:W-:-:S03]  /*11830*/  LEA R134, P5, R71, R14, 0x2 ;  /* 0x0000000e47867211 */ /* 0x000fc600078a10ff */
[----:B------:R-:W-:Y:S01]  /*11840*/  STL [R1+0xe6c], R247 ;  /* 0x000e6cf701007387 */ /* 0x000fe20000100800 */
[----:B------:R-:W-:-:S03]  /*11850*/  LEA R132, P4, R70, R14, 0x2 ;  /* 0x0000000e46847211 */ /* 0x000fc600078810ff */
[----:B------:R-:W-:Y:S01]  /*11860*/  STL [R1+0xe78], R244 ;  /* 0x000e78f401007387 */ /* 0x000fe20000100800 */
[----:B------:R-:W-:-:S03]  /*11870*/  LEA R128, P2, R68, R14, 0x2 ;  /* 0x0000000e44807211 */ /* 0x000fc600078410ff */
[----:B------:R-:W-:Y:S01]  /*11880*/  STL [R1+0xe74], R245 ;  /* 0x000e74f501007387 */ /* 0x000fe20000100800 */
[----:B------:R-:W-:Y:S01]  /*11890*/  LEA R130, P3, R69, R14, 0x2 ;  /* 0x0000000e45827211 */ /* 0x000fe200078610ff */
[----:B------:R-:W-:Y:S01]  /*118a0*/  IMAD R62, R62, UR9, RZ ;  /* 0x000000093e3e7c24 */ /* 0x000fe2000f8e02ff */
[-C--:B------:R-:W-:Y:S01]  /*118b0*/  LEA.HI.X.SX32 R137, R72, R15.reuse, 0x2, P6 ;  /* 0x0000000f48897211 */ /* 0x080fe200030f16ff */
[----:B------:R-:W-:Y:S01]  /*118c0*/  STL.64 [R1+0xe80], R242 ;  /* 0x000e80f201007387 */ /* 0x000fe20000100a00 */
[----:B------:R-:W-:-:S03]  /*118d0*/  LEA.HI.X.SX32 R135, R71, R15, 0x2, P5 ;  /* 0x0000000f47877211 */ /* 0x000fc600028f16ff */
[----:B------:R1:W-:Y:S01]  /*118e0*/  STL.64 [R1+0xd0], R126 ;  /* 0x0000d07e01007387 */ /* 0x0003e20000100a00 */
[----:B------:R-:W-:-:S03]  /*118f0*/  LEA.HI.X.SX32 R133, R70, R15, 0x2, P4 ;  /* 0x0000000f46857211 */ /* 0x000fc600020f16ff */
[----:B------:R2:W-:Y:S01]  /*11900*/  STL.64 [R1+0xc8], R124 ;  /* 0x0000c87c01007387 */ /* 0x0005e20000100a00 */
[-C--:B------:R-:W-:Y:S02]  /*11910*/  LEA R76, P6, R65, R14.reuse, 0x2 ;  /* 0x0000000e414c7211 */ /* 0x080fe400078c10ff */
[-C--:B------:R-:W-:Y:S01]  /*11920*/  LEA.HI.X.SX32 R129, R68, R15.reuse, 0x2, P2 ;  /* 0x0000000f44817211 */ /* 0x080fe200010f16ff */
[----:B------:R-:W-:Y:S01]  /*11930*/  IMAD R61, R61, UR9, RZ ;  /* 0x000000093d3d7c24 */ /* 0x000fe2000f8e02ff */
[-C--:B------:R-:W-:Y:S02]  /*11940*/  LEA R74, P5, R64, R14.reuse, 0x2 ;  /* 0x0000000e404a7211 */ /* 0x080fe400078a10ff */
[-C--:B-1----:R-:W-:Y:S01]  /*11950*/  LEA R126, P1, R67, R14.reuse, 0x2 ;  /* 0x0000000e437e7211 */ /* 0x082fe200078210ff */
[----:B------:R-:W-:Y:S01]  /*11960*/  STL.64 [R1+0xc0], R136 ;  /* 0x0000c08801007387 */ /* 0x000fe20000100a00 */
[-C--:B------:R-:W-:Y:S02]  /*11970*/  LEA.HI.X.SX32 R131, R69, R15.reuse, 0x2, P3 ;  /* 0x0000000f45837211 */ /* 0x080fe400018f16ff */
[-C--:B--2---:R-:W-:Y:S01]  /*11980*/  LEA R124, P0, R66, R14.reuse, 0x2 ;  /* 0x0000000e427c7211 */ /* 0x084fe200078010ff */
[----:B------:R-:W-:Y:S01]  /*11990*/  IMAD R60, R60, UR9, RZ ;  /* 0x000000093c3c7c24 */ /* 0x000fe2000f8e02ff */
[-C--:B------:R-:W-:Y:S01]  /*119a0*/  LEA R72, P4, R63, R14.reuse, 0x2 ;  /* 0x0000000e3f487211 */ /* 0x080fe200078810ff */
[----:B------:R-:W-:Y:S01]  /*119b0*/  STL.64 [R1+0xb8], R134 ;  /* 0x0000b88601007387 */ /* 0x000fe20000100a00 */
[-C--:B------:R-:W-:Y:S01]  /*119c0*/  LEA.HI.X.SX32 R127, R67, R15.reuse, 0x2, P1 ;  /* 0x0000000f437f7211 */ /* 0x080fe200008f16ff */
[----:B------:R-:W-:Y:S01]  /*119d0*/  IMAD R59, R59, UR9, RZ ;  /* 0x000000093b3b7c24 */ /* 0x000fe2000f8e02ff */
[-C--:B------:R-:W-:Y:S01]  /*119e0*/  LEA R70, P3, R62, R14.reuse, 0x2 ;  /* 0x0000000e3e467211 */ /* 0x080fe200078610ff */
[----:B------:R-:W-:Y:S01]  /*119f0*/  STL.64 [R1+0xb0], R132 ;  /* 0x0000b08401007387 */ /* 0x000fe20000100a00 */
[-C--:B------:R-:W-:Y:S01]  /*11a00*/  LEA.HI.X.SX32 R125, R66, R15.reuse, 0x2, P0 ;  /* 0x0000000f427d7211 */ /* 0x080fe200000f16ff */
[----:B------:R-:W-:Y:S01]  /*11a10*/  IMAD R58, R58, UR9, RZ ;  /* 0x000000093a3a7c24 */ /* 0x000fe2000f8e02ff */
[-C--:B------:R-:W-:Y:S01]  /*11a20*/  LEA.HI.X.SX32 R77, R65, R15.reuse, 0x2, P6 ;  /* 0x0000000f414d7211 */ /* 0x080fe200030f16ff */
[----:B------:R1:W-:Y:S01]  /*11a30*/  STL.64 [R1+0xa0], R128 ;  /* 0x0000a08001007387 */ /* 0x0003e20000100a00 */
[-C--:B------:R-:W-:Y:S01]  /*11a40*/  LEA.HI.X.SX32 R75, R64, R15.reuse, 0x2, P5 ;  /* 0x0000000f404b7211 */ /* 0x080fe200028f16ff */
[----:B------:R-:W-:Y:S01]  /*11a50*/  IMAD R57, R57, UR9, RZ ;  /* 0x0000000939397c24 */ /* 0x000fe2000f8e02ff */
[-C--:B------:R-:W-:Y:S01]  /*11a60*/  LEA.HI.X.SX32 R73, R63, R15.reuse, 0x2, P4 ;  /* 0x0000000f3f497211 */ /* 0x080fe200020f16ff */
[----:B------:R-:W-:Y:S01]  /*11a70*/  STL.64 [R1+0xa8], R130 ;  /* 0x0000a88201007387 */ /* 0x000fe20000100a00 */
[----:B------:R-:W-:Y:S01]  /*11a80*/  IMAD R56, R56, UR9, RZ ;  /* 0x0000000938387c24 */ /* 0x000fe2000f8e02ff */
[----:B------:R-:W-:Y:S01]  /*11a90*/  LEA.HI.X.SX32 R71, R62, R15, 0x2, P3 ;  /* 0x0000000f3e477211 */ /* 0x000fe200018f16ff */
[----:B------:R-:W-:Y:S01]  /*11aa0*/  IMAD R55, R55, UR9, RZ ;  /* 0x0000000937377c24 */ /* 0x000fe2000f8e02ff */
[----:B------:R2:W-:Y:S01]  /*11ab0*/  STL.64 [R1+0x98], R126 ;  /* 0x0000987e01007387 */ /* 0x0005e20000100a00 */
[----:B------:R-:W-:Y:S01]  /*11ac0*/  IMAD R54, R54, UR9, RZ ;  /* 0x0000000936367c24 */ /* 0x000fe2000f8e02ff */
[----:B-1----:R-:W-:-:S02]  /*11ad0*/  LEA R128, P2, R61, R14, 0x2 ;  /* 0x0000000e3d807211 */ /* 0x002fc400078410ff */
[----:B------:R1:W-:Y:S01]  /*11ae0*/  STL.64 [R1+0x90], R124 ;  /* 0x0000907c01007387 */ /* 0x0003e20000100a00 */
[----:B------:R-:W-:-:S03]  /*11af0*/  IMAD R53, R53, UR9, RZ ;  /* 0x0000000935357c24 */ /* 0x000fc6000f8e02ff */
[----:B------:R4:W-:Y:S01]  /*11b00*/  STL.64 [R1+0x88], R76 ;  /* 0x0000884c01007387 */ /* 0x0009e20000100a00 */
[----:B--2---:R-:W-:-:S03]  /*11b10*/  LEA R126, P1, R60, R14, 0x2 ;  /* 0x0000000e3c7e7211 */ /* 0x004fc600078210ff */
[----:B------:R2:W-:Y:S01]  /*11b20*/  STL.64 [R1+0x80], R74 ;  /* 0x0000804a01007387 */ /* 0x0005e20000100a00 */
[-C--:B------:R-:W-:Y:S02]  /*11b30*/  LEA.HI.X.SX32 R129, R61, R15.reuse, 0x2, P2 ;  /* 0x0000000f3d817211 */ /* 0x080fe400010f16ff */
[-C--:B-1----:R-:W-:Y:S01]  /*11b40*/  LEA R124, P0, R59, R14.reuse, 0x2 ;  /* 0x0000000e3b7c7211 */ /* 0x082fe200078010ff */
[----:B------:R1:W-:Y:S01]  /*11b50*/  STL.64 [R1+0x78], R72 ;  /* 0x0000784801007387 */ /* 0x0003e20000100a00 */
[----:B------:R-:W-:Y:S01]  /*11b60*/  IMAD R46, R46, UR9, RZ ;  /* 0x000000092e2e7c24 */ /* 0x000fe2000f8e02ff */
[-C--:B----4-:R-:W-:Y:S02]  /*11b70*/  LEA R76, P6, R58, R14.reuse, 0x2 ;  /* 0x0000000e3a4c7211 */ /* 0x090fe400078c10ff */
[----:B------:R4:W-:Y:S01]  /*11b80*/  STL.64 [R1+0x70], R70 ;  /* 0x0000704601007387 */ /* 0x0009e20000100a00 */
[-C--:B------:R-:W-:Y:S02]  /*11b90*/  LEA.HI.X.SX32 R127, R60, R15.reuse, 0x2, P1 ;  /* 0x0000000f3c7f7211 */ /* 0x080fe400008f16ff */
[-C--:B--2---:R-:W-:Y:S01]  /*11ba0*/  LEA R74, P5, R57, R14.reuse, 0x2 ;  /* 0x0000000e394a7211 */ /* 0x084fe200078a10ff */
[----:B------:R-:W-:Y:S01]  /*11bb0*/  IMAD R47, R47, UR9, RZ ;  /* 0x000000092f2f7c24 */ /* 0x000fe2000f8e02ff */
[----:B------:R-:W-:Y:S01]  /*11bc0*/  LEA.HI.X.SX32 R125, R59, R15, 0x2, P0 ;  /* 0x0000000f3b7d7211 */ /* 0x000fe200000f16ff */
[----:B------:R-:W-:Y:S01]  /*11bd0*/  IMAD R48, R48, UR9, RZ ;  /* 0x0000000930307c24 */ /* 0x000fe2000f8e02ff */
[-C--:B-1----:R-:W-:Y:S01]  /*11be0*/  LEA R72, P4, R56, R14.reuse, 0x2 ;  /* 0x0000000e38487211 */ /* 0x082fe200078810ff */
[----:B------:R-:W-:Y:S01]  /*11bf0*/  IMAD R50, R50, UR9, RZ ;  /* 0x0000000932327c24 */ /* 0x000fe2000f8e02ff */
[----:B------:R-:W-:-:S02]  /*11c00*/  LEA R68, P2, R54, R14, 0x2 ;  /* 0x0000000e36447211 */ /* 0x000fc400078410ff */
[-C--:B----4-:R-:W-:Y:S01]  /*11c10*/  LEA R70, P3, R55, R14.reuse, 0x2 ;  /* 0x0000000e37467211 */ /* 0x090fe200078610ff */
[----:B------:R-:W-:Y:S01]  /*11c20*/  IMAD R51, R51, UR9, RZ ;  /* 0x0000000933337c24 */ /* 0x000fe2000f8e02ff */
[-C--:B------:R-:W-:Y:S01]  /*11c30*/  LEA.HI.X.SX32 R77, R58, R15.reuse, 0x2, P6 ;  /* 0x0000000f3a4d7211 */ /* 0x080fe200030f16ff */
[----:B------:R-:W-:Y:S01]  /*11c40*/  IMAD R49, R49, UR9, RZ ;  /* 0x0000000931317c24 */ /* 0x000fe2000f8e02ff */
[-C--:B------:R-:W-:Y:S01]  /*11c50*/  LEA.HI.X.SX32 R75, R57, R15.reuse, 0x2, P5 ;  /* 0x0000000f394b7211 */ /* 0x080fe200028f16ff */
[----:B------:R1:W-:Y:S01]  /*11c60*/  STL.64 [R1+0x68], R128 ;  /* 0x0000688001007387 */ /* 0x0003e20000100a00 */
[-C--:B------:R-:W-:Y:S02]  /*11c70*/  LEA R66, P1, R53, R14.reuse, 0x2 ;  /* 0x0000000e35427211 */ /* 0x080fe400078210ff */
[-C--:B------:R-:W-:Y:S01]  /*11c80*/  LEA.HI.X.SX32 R73, R56, R15.reuse, 0x2, P4 ;  /* 0x0000000f38497211 */ /* 0x080fe200020f16ff */
[----:B------:R2:W-:Y:S01]  /*11c90*/  STL.64 [R1+0x60], R126 ;  /* 0x0000607e01007387 */ /* 0x0005e20000100a00 */
[-C--:B------:R-:W-:Y:S01]  /*11ca0*/  LEA R64, P0, R46, R14.reuse, 0x2 ;  /* 0x0000000e2e407211 */ /* 0x080fe200078010ff */
[----:B------:R-:W-:Y:S01]  /*11cb0*/  IMAD R52, R52, UR9, RZ ;  /* 0x0000000934347c24 */ /* 0x000fe2000f8e02ff */
[----:B------:R-:W-:Y:S01]  /*11cc0*/  LEA.HI.X.SX32 R71, R55, R15, 0x2, P3 ;  /* 0x0000000f37477211 */ /* 0x000fe200018f16ff */
[----:B------:R4:W-:Y:S01]  /*11cd0*/  STL.64 [R1+0x58], R124 ;  /* 0x0000587c01007387 */ /* 0x0009e20000100a00 */
[----:B------:R-:W-:-:S02]  /*11ce0*/  LEA R62, P6, R47, R14, 0x2 ;  /* 0x0000000e2f3e7211 */ /* 0x000fc400078c10ff */
[-C--:B------:R-:W-:Y:S01]  /*11cf0*/  LEA.HI.X.SX32 R69, R54, R15.reuse, 0x2, P2 ;  /* 0x0000000f36457211 */ /* 0x080fe200010f16ff */
[----:B------:R-:W-:Y:S01]  /*11d00*/  STL.64 [R1+0x50], R76 ;  /* 0x0000504c01007387 */ /* 0x000fe20000100a00 */
[-C--:B------:R-:W-:Y:S02]  /*11d10*/  LEA R60, P5, R48, R14.reuse, 0x2 ;  /* 0x0000000e303c7211 */ /* 0x080fe400078a10ff */
[-C--:B------:R-:W-:Y:S01]  /*11d20*/  LEA R56, P3, R50, R14.reuse, 0x2 ;  /* 0x0000000e32387211 */ /* 0x080fe200078610ff */
[----:B------:R-:W-:Y:S01]  /*11d30*/  STL.64 [R1+0x48], R74 ;  /* 0x0000484a01007387 */ /* 0x000fe20000100a00 */
[-C--:B------:R-:W-:Y:S02]  /*11d40*/  LEA R248, P2, R51, R14.reuse, 0x2 ;  /* 0x0000000e33f87211 */ /* 0x080fe400078410ff */
[----:B------:R-:W-:Y:S01]  /*11d50*/  LEA.HI.X.SX32 R67, R53, R15, 0x2, P1 ;  /* 0x0000000f35437211 */ /* 0x000fe200008f16ff */
[----:B------:R-:W-:Y:S01]  /*11d60*/  STL.64 [R1+0x40], R72 ;  /* 0x0000404801007387 */ /* 0x000fe20000100a00 */
[----:B------:R-:W-:-:S02]  /*11d70*/  LEA R58, P4, R49, R14, 0x2 ;  /* 0x0000000e313a7211 */ /* 0x000fc400078810ff */
[-C--:B------:R-:W-:Y:S01]  /*11d80*/  LEA.HI.X.SX32 R65, R46, R15.reuse, 0x2, P0 ;  /* 0x0000000f2e417211 */ /* 0x080fe200000f16ff */
[----:B------:R-:W-:Y:S01]  /*11d90*/  STL.64 [R1+0x38], R70 ;  /* 0x0000384601007387 */ /* 0x000fe20000100a00 */
[-C--:B------:R-:W-:Y:S02]  /*11da0*/  LEA.HI.X.SX32 R63, R47, R15.reuse, 0x2, P6 ;  /* 0x0000000f2f3f7211 */ /* 0x080fe400030f16ff */
[----:B------:R-:W-:Y:S01]  /*11db0*/  LEA R240, P1, R52, R14, 0x2 ;  /* 0x0000000e34f07211 */ /* 0x000fe200078210ff */
[----:B------:R-:W-:Y:S01]  /*11dc0*/  STL.64 [R1+0x30], R68 ;  /* 0x0000304401007387 */ /* 0x000fe20000100a00 */
[-C--:B------:R-:W-:Y:S02]  /*11dd0*/  LEA.HI.X.SX32 R61, R48, R15.reuse, 0x2, P5 ;  /* 0x0000000f303d7211 */ /* 0x080fe400028f16ff */
[-C--:B------:R-:W-:Y:S02]  /*11de0*/  LEA.HI.X.SX32 R57, R50, R15.reuse, 0x2, P3 ;  /* 0x0000000f32397211 */ /* 0x080fe400018f16ff */
[----:B------:R-:W-:-:S02]  /*11df0*/  LEA.HI.X.SX32 R249, R51, R15, 0x2, P2 ;  /* 0x0000000f33f97211 */ /* 0x000fc400010f16ff */
[-C--:B------:R-:W-:Y:S02]  /*11e00*/  LEA.HI.X.SX32 R59, R49, R15.reuse, 0x2, P4 ;  /* 0x0000000f313b7211 */ /* 0x080fe400020f16ff */
[-C--:B------:R-:W-:Y:S01]  /*11e10*/  LEA.HI.X.SX32 R241, R52, R15.reuse, 0x2, P1 ;  /* 0x0000000f34f17211 */ /* 0x080fe200008f16ff */
[----:B------:R-:W-:Y:S02]  /*11e20*/  IMAD R45, R45, UR9, RZ ;  /* 0x000000092d2d7c24 */ /* 0x000fe4000f8e02ff */
[----:B------:R-:W-:Y:S02]  /*11e30*/  IMAD R44, R44, UR9, RZ ;  /* 0x000000092c2c7c24 */ /* 0x000fe4000f8e02ff */
[----:B------:R-:W-:Y:S01]  /*11e40*/  IMAD R43, R43, UR9, RZ ;  /* 0x000000092b2b7c24 */ /* 0x000fe2000f8e02ff */
[-C--:B------:R-:W-:Y:S01]  /*11e50*/  LEA R238, P2, R45, R14.reuse, 0x2 ;  /* 0x0000000e2dee7211 */ /* 0x080fe200078410ff */
[----:B------:R-:W-:Y:S01]  /*11e60*/  IMAD R42, R42, UR9, RZ ;  /* 0x000000092a2a7c24 */ /* 0x000fe2000f8e02ff */
[-C--:B------:R-:W-:Y:S01]  /*11e70*/  LEA R236, P1, R44, R14.reuse, 0x2 ;  /* 0x0000000e2cec7211 */ /* 0x080fe200078210ff */
[----:B------:R-:W-:Y:S01]  /*11e80*/  IMAD R41, R41, UR9, RZ ;  /* 0x0000000929297c24 */ /* 0x000fe2000f8e02ff */
[-C--:B------:R-:W-:Y:S01]  /*11e90*/  LEA R234, P0, R43, R14.reuse, 0x2 ;  /* 0x0000000e2bea7211 */ /* 0x080fe200078010ff */
[----:B------:R-:W-:Y:S01]  /*11ea0*/  IMAD R40, R40, UR9, RZ ;  /* 0x0000000928287c24 */ /* 0x000fe2000f8e02ff */
[-C--:B------:R-:W-:Y:S01]  /*11eb0*/  LEA.HI.X.SX32 R239, R45, R15.reuse, 0x2, P2 ;  /* 0x0000000f2def7211 */ /* 0x080fe200010f16ff */
        /* <DEDUP_REMOVED lines=9> */
[----:B------:R-:W-:Y:S01]  /*11f50*/  LEA R228, P4, R40, R14, 0x2 ;  /* 0x0000000e28e47211 */ /* 0x000fe200078810ff */
[----:B------:R-:W-:Y:S01]  /*11f60*/  IMAD R37, R37, UR9, RZ ;  /* 0x0000000925257c24 */ /* 0x000fe2000f8e02ff */
[-C--:B------:R-:W-:Y:S01]  /*11f70*/  LEA.HI.X.SX32 R233, R42, R15.reuse, 0x2, P6 ;  /* 0x0000000f2ae97211 */ /* 0x080fe200030f16ff */
[----:B------:R-:W-:Y:S01]  /*11f80*/  IMAD R111, R231, UR9, RZ ;  /* 0x00000009e76f7c24 */ /* 0x000fe2000f8e02ff */
[----:B------:R-:W-:Y:S01]  /*11f90*/  LEA.HI.X.SX32 R231, R41, R15, 0x2, P5 ;  /* 0x0000000f29e77211 */ /* 0x000fe200028f16ff */
[----:B------:R-:W-:-:S02]  /*11fa0*/  IMAD R36, R36, UR9, RZ ;  /* 0x0000000924247c24 */ /* 0x000fc4000f8e02ff */
[----:B------:R-:W-:Y:S02]  /*11fb0*/  IMAD R112, R224, UR9, RZ ;  /* 0x00000009e0707c24 */ /* 0x000fe4000f8e02ff */
[----:B---3--:R-:W-:Y:S02]  /*11fc0*/  IMAD R78, R113, UR14, RZ ;  /* 0x0000000e714e7c24 */ /* 0x008fe4000f8e02ff */
[----:B------:R-:W-:Y:S02]  /*11fd0*/  IMAD.MOV.U32 R113, RZ, RZ, R0 ;  /* 0x000000ffff717224 */ /* 0x000fe400078e0000 */
[----:B------:R-:W-:Y:S01]  /*11fe0*/  IMAD R0, R2, UR6, RZ ;  /* 0x0000000602007c24 */ /* 0x000fe2000f8e02ff */
[----:B------:R-:W-:-:S04]  /*11ff0*/  LEA R46, P3, R78, R14, 0x2 ;  /* 0x0000000e4e2e7211 */ /* 0x000fc800078610ff */
[----:B------:R-:W-:Y:S01]  /*12000*/  STL [R1+0xf04], R0 ;  /* 0x000f040001007387 */ /* 0x000fe20000100800 */
[----:B------:R-:W-:-:S03]  /*12010*/  LEA.HI.X.SX32 R47, R78, R15, 0x2, P3 ;  /* 0x0000000f4e2f7211 */ /* 0x000fc600018f16ff */
[----:B------:R-:W-:Y:S04]  /*12020*/  STL.64 [R1+0x28], R66 ;  /* 0x0000284201007387 */ /* 0x000fe80000100a00 */
[----:B------:R-:W-:Y:S04]  /*12030*/  STL.64 [R1+0x20], R64 ;  /* 0x0000204001007387 */ /* 0x000fe80000100a00 */
[----:B------:R-:W-:Y:S04]  /*12040*/  STL.64 [R1+0x18], R62 ;  /* 0x0000183e01007387 */ /* 0x000fe80000100a00 */
[----:B------:R-:W-:Y:S04]  /*12050*/  STL.64 [R1+0x10], R60 ;  /* 0x0000103c01007387 */ /* 0x000fe80000100a00 */
[----:B------:R-:W-:Y:S04]  /*12060*/  STL.64 [R1+0xe88], R248 ;  /* 0x000e88f801007387 */ /* 0x000fe80000100a00 */
[----:B------:R-:W-:Y:S04]  /*12070*/  STL.64 [R1+0x8], R58 ;  /* 0x0000083a01007387 */ /* 0x000fe80000100a00 */
[----:B------:R-:W-:Y:S04]  /*12080*/  STL.64 [R1], R56 ;  /* 0x0000003801007387 */ /* 0x000fe80000100a00 */
[----:B------:R-:W-:Y:S04]  /*12090*/  STL.64 [R1+0xe90], R240 ;  /* 0x000e90f001007387 */ /* 0x000fe80000100a00 */
[----:B------:R3:W-:Y:S04]  /*120a0*/  STL.64 [R1+0x510], R46 ;  /* 0x0005102e01007387 */ /* 0x0007e80000100a00 */
[----:B------:R-:W3:Y:S04]  /*120b0*/  LDL.LU R135, [R1+0xd8] ;  /* 0x0000d80001877983 */ /* 0x000ee80000300800 */
[----:B------:R-:W3:Y:S04]  /*120c0*/  LDL.LU R134, [R1+0xdc] ;  /* 0x0000dc0001867983 */ /* 0x000ee80000300800 */
[----:B------:R-:W3:Y:S04]  /*120d0*/  LDL.LU R133, [R1+0xe0] ;  /* 0x0000e00001857983 */ /* 0x000ee80000300800 */
[----:B------:R-:W3:Y:S04]  /*120e0*/  LDL.LU R132, [R1+0xe4] ;  /* 0x0000e40001847983 */ /* 0x000ee80000300800 */
[----:B------:R-:W3:Y:S04]  /*120f0*/  LDL.LU R131, [R1+0xe8] ;  /* 0x0000e80001837983 */ /* 0x000ee80000300800 */
[----:B------:R-:W3:Y:S04]  /*12100*/  LDL.LU R130, [R1+0xec] ;  /* 0x0000ec0001827983 */ /* 0x000ee80000300800 */
[----:B-1----:R-:W3:Y:S04]  /*12110*/  LDL.LU R129, [R1+0xf0] ;  /* 0x0000f00001817983 */ /* 0x002ee80000300800 */
[----:B------:R-:W3:Y:S04]  /*12120*/  LDL.LU R128, [R1+0xf4] ;  /* 0x0000f40001807983 */ /* 0x000ee80000300800 */
[----:B--2---:R-:W2:Y:S04]  /*12130*/  LDL.LU R127, [R1+0xf8] ;  /* 0x0000f800017f7983 */ /* 0x004ea80000300800 */
[----:B------:R-:W2:Y:S04]  /*12140*/  LDL.LU R126, [R1+0xfc] ;  /* 0x0000fc00017e7983 */ /* 0x000ea80000300800 */
[----:B----4-:R-:W4:Y:S01]  /*12150*/  LDL.LU R125, [R1+0x100] ;  /* 0x00010000017d7983 */ /* 0x010f220000300800 */
[----:B------:R-:W-:-:S03]  /*12160*/  LEA R226, P3, R39, R14, 0x2 ;  /* 0x0000000e27e27211 */ /* 0x000fc600078610ff */
[----:B------:R-:W2:Y:S01]  /*12170*/  LDL.LU R124, [R1+0x104] ;  /* 0x00010400017c7983 */ /* 0x000ea20000300800 */
[----:B------:R-:W-:-:S03]  /*12180*/  IMAD R99, R229, UR9, RZ ;  /* 0x00000009e5637c24 */ /* 0x000fc6000f8e02ff */
[----:B------:R1:W-:Y:S01]  /*12190*/  STL.64 [R1+0xe98], R238 ;  /* 0x000e98ee01007387 */ /* 0x0003e20000100a00 */
[----:B------:R-:W-:-:S03]  /*121a0*/  LEA R224, P2, R38, R14, 0x2 ;  /* 0x0000000e26e07211 */ /* 0x000fc600078410ff */
[----:B------:R1:W-:Y:S01]  /*121b0*/  STL.64 [R1+0xea0], R236 ;  /* 0x000ea0ec01007387 */ /* 0x0003e20000100a00 */
[----:B------:R-:W-:-:S03]  /*121c0*/  LEA.HI.X.SX32 R229, R40, R15, 0x2, P4 ;  /* 0x0000000f28e57211 */ /* 0x000fc600020f16ff */
[----:B------:R1:W-:Y:S01]  /*121d0*/  STL [R1+0xebc], R234 ;  /* 0x000ebcea01007387 */ /* 0x0003e20000100800 */
[----:B------:R-:W-:-:S03]  /*121e0*/  IMAD R35, R35, UR9, RZ ;  /* 0x0000000923237c24 */ /* 0x000fc6000f8e02ff */
[----:B------:R-:W-:Y:S01]  /*121f0*/  STL [R1+0xeac], R235 ;  /* 0x000eaceb01007387 */ /* 0x000fe20000100800 */
[----:B------:R-:W-:-:S03]  /*12200*/  LEA R222, P1, R37, R14, 0x2 ;  /* 0x0000000e25de7211 */ /* 0x000fc600078210ff */
[----:B------:R-:W-:Y:S01]  /*12210*/  STL [R1+0xec4], R232 ;  /* 0x000ec4e801007387 */ /* 0x000fe20000100800 */
[-C--:B------:R-:W-:Y:S01]  /*12220*/  LEA.HI.X.SX32 R227, R39, R15.reuse, 0x2, P3 ;  /* 0x0000000f27e37211 */ /* 0x080fe200018f16ff */
[----:B------:R-:W-:Y:S02]  /*12230*/  IMAD R34, R34, UR9, RZ ;  /* 0x0000000922227c24 */ /* 0x000fe4000f8e02ff */
[----:B------:R1:W-:Y:S01]  /*12240*/  STL [R1+0xec0], R233 ;  /* 0x000ec0e901007387 */ /* 0x0003e20000100800 */
[----:B------:R-:W-:Y:S01]  /*12250*/  IMAD R33, R33, UR9, RZ ;  /* 0x0000000921217c24 */ /* 0x000fe2000f8e02ff */
[----:B------:R-:W-:Y:S02]  /*12260*/  LEA R220, P0, R36, R14, 0x2 ;  /* 0x0000000e24dc7211 */ /* 0x000fe400078010ff */
[----:B------:R1:W-:Y:S01]  /*12270*/  STL [R1+0xecc], R230 ;  /* 0x000ecce601007387 */ /* 0x0003e20000100800 */
[----:B------:R-:W-:Y:S01]  /*12280*/  LEA.HI.X.SX32 R225, R38, R15, 0x2, P2 ;  /* 0x0000000f26e17211 */ /* 0x000fe200010f16ff */
[----:B------:R-:W-:-:S02]  /*12290*/  IMAD R32, R32, UR9, RZ ;  /* 0x0000000920207c24 */ /* 0x000fc4000f8e02ff */
[----:B------:R-:W-:Y:S01]  /*122a0*/  STL [R1+0xec8], R231 ;  /* 0x000ec8e701007387 */ /* 0x000fe20000100800 */
[----:B------:R-:W-:Y:S01]  /*122b0*/  IMAD R31, R31, UR9, RZ ;  /* 0x000000091f1f7c24 */ /* 0x000fe2000f8e02ff */
[-C--:B------:R-:W-:Y:S02]  /*122c0*/  LEA R218, P6, R35, R14.reuse, 0x2 ;  /* 0x0000000e23da7211 */ /* 0x080fe400078c10ff */
[----:B------:R-:W-:Y:S01]  /*122d0*/  STL [R1+0xed4], R228 ;  /* 0x000ed4e401007387 */ /* 0x000fe20000100800 */
[----:B------:R-:W-:Y:S01]  /*122e0*/  LEA.HI.X.SX32 R223, R37, R15, 0x2, P1 ;  /* 0x0000000f25df7211 */ /* 0x000fe200008f16ff */
[----:B------:R-:W-:Y:S02]  /*122f0*/  IMAD R30, R30, UR9, RZ ;  /* 0x000000091e1e7c24 */ /* 0x000fe4000f8e02ff */
[----:B------:R1:W-:Y:S01]  /*12300*/  STL [R1+0xed0], R229 ;  /* 0x000ed0e501007387 */ /* 0x0003e20000100800 */
[----:B------:R-:W-:Y:S01]  /*12310*/  IMAD R29, R29, UR9, RZ ;  /* 0x000000091d1d7c24 */ /* 0x000fe2000f8e02ff */
[----:B------:R-:W-:-:S02]  /*12320*/  LEA R216, P5, R34, R14, 0x2 ;  /* 0x0000000e22d87211 */ /* 0x000fc400078a10ff */
[----:B------:R1:W-:Y:S01]  /*12330*/  STL [R1+0xedc], R226 ;  /* 0x000edce201007387 */ /* 0x0003e20000100800 */
[-C--:B------:R-:W-:Y:S01]  /*12340*/  LEA.HI.X.SX32 R221, R36, R15.reuse, 0x2, P0 ;  /* 0x0000000f24dd7211 */ /* 0x080fe200000f16ff */
[----:B------:R-:W-:Y:S02]  /*12350*/  IMAD R28, R28, UR9, RZ ;  /* 0x000000091c1c7c24 */ /* 0x000fe4000f8e02ff */
[----:B------:R-:W-:Y:S01]  /*12360*/  STL [R1+0xed8], R227 ;  /* 0x000ed8e301007387 */ /* 0x000fe20000100800 */
[-C--:B------:R-:W-:Y:S01]  /*12370*/  LEA R214, P4, R33, R14.reuse, 0x2 ;  /* 0x0000000e21d67211 */ /* 0x080fe200078810ff */
[----:B------:R-:W-:Y:S02]  /*12380*/  IMAD R27, R27, UR9, RZ ;  /* 0x000000091b1b7c24 */ /* 0x000fe4000f8e02ff */
[----:B------:R-:W-:Y:S01]  /*12390*/  STL [R1+0xee4], R224 ;  /* 0x000ee4e001007387 */ /* 0x000fe20000100800 */
[-C--:B------:R-:W-:Y:S01]  /*123a0*/  LEA R212, P3, R32, R14.reuse, 0x2 ;  /* 0x0000000e20d47211 */ /* 0x080fe200078610ff */
[----:B------:R-:W-:Y:S01]  /*123b0*/  IMAD R26, R26, UR9, RZ ;  /* 0x000000091a1a7c24 */ /* 0x000fe2000f8e02ff */
[----:B------:R-:W-:Y:S01]  /*123c0*/  LEA.HI.X.SX32 R219, R35, R15, 0x2, P6 ;  /* 0x0000000f23db7211 */ /* 0x000fe200030f16ff */
[----:B------:R-:W-:Y:S01]  /*123d0*/  STL [R1+0xee0], R225 ;  /* 0x000ee0e101007387 */ /* 0x000fe20000100800 */
[----:B------:R-:W-:Y:S01]  /*123e0*/  LEA R210, P2, R31, R14, 0x2 ;  /* 0x0000000e1fd27211 */ /* 0x000fe200078410ff */
[----:B------:R-:W-:-:S02]  /*123f0*/  IMAD R25, R25, UR9, RZ ;  /* 0x0000000919197c24 */ /* 0x000fc4000f8e02ff */
[----:B------:R-:W-:Y:S01]  /*12400*/  STL [R1+0xeec], R222 ;  /* 0x000eecde01007387 */ /* 0x000fe20000100800 */
[----:B------:R-:W-:Y:S01]  /*12410*/  IMAD R120, R206, UR9, RZ ;  /* 0x00000009ce787c24 */ /* 0x000fe2000f8e02ff */
[-C--:B------:R-:W-:Y:S02]  /*12420*/  LEA R208, P1, R30, R14.reuse, 0x2 ;  /* 0x0000000e1ed07211 */ /* 0x080fe400078210ff */
[----:B------:R1:W-:Y:S01]  /*12430*/  STL [R1+0xee8], R223 ;  /* 0x000ee8df01007387 */ /* 0x0003e20000100800 */
[-C--:B------:R-:W-:Y:S01]  /*12440*/  LEA.HI.X.SX32 R217, R34, R15.reuse, 0x2, P5 ;  /* 0x0000000f22d97211 */ /* 0x080fe200028f16ff */
[----:B------:R-:W-:Y:S01]  /*12450*/  IMAD R24, R24, UR9, RZ ;  /* 0x0000000918187c24 */ /* 0x000fe2000f8e02ff */
[-C--:B------:R-:W-:Y:S01]  /*12460*/  LEA R206, P0, R29, R14.reuse, 0x2 ;  /* 0x0000000e1dce7211 */ /* 0x080fe200078010ff */
[----:B------:R-:W-:Y:S01]  /*12470*/  STL [R1+0xf0c], R220 ;  /* 0x000f0cdc01007387 */ /* 0x000fe20000100800 */
[-C--:B------:R-:W-:Y:S01]  /*12480*/  LEA.HI.X.SX32 R215, R33, R15.reuse, 0x2, P4 ;  /* 0x0000000f21d77211 */ /* 0x080fe200020f16ff */
[----:B------:R-:W-:Y:S01]  /*12490*/  IMAD R23, R23, UR9, RZ ;  /* 0x0000000917177c24 */ /* 0x000fe2000f8e02ff */
[-C--:B------:R-:W-:Y:S01]  /*124a0*/  LEA R204, P6, R28, R14.reuse, 0x2 ;  /* 0x0000000e1ccc7211 */ /* 0x080fe200078c10ff */
[----:B------:R-:W-:Y:S01]  /*124b0*/  STL [R1+0xf08], R221 ;  /* 0x000f08dd01007387 */ /* 0x000fe20000100800 */
[-C--:B------:R-:W-:Y:S01]  /*124c0*/  LEA.HI.X.SX32 R213, R32, R15.reuse, 0x2, P3 ;  /* 0x0000000f20d57211 */ /* 0x080fe200018f16ff */
[----:B------:R-:W-:Y:S01]  /*124d0*/  IMAD R22, R22, UR9, RZ ;  /* 0x0000000916167c24 */ /* 0x000fe2000f8e02ff */
[----:B------:R-:W-:Y:S01]  /*124e0*/  LEA R202, P5, R27, R14, 0x2 ;  /* 0x0000000e1bca7211 */ /* 0x000fe200078a10ff */
[----:B------:R-:W-:Y:S01]  /*124f0*/  STL [R1+0xf14], R218 ;  /* 0x000f14da01007387 */ /* 0x000fe20000100800 */
[----:B------:R-:W-:Y:S01]  /*12500*/  IMAD R94, R209, UR9, RZ ;  /* 0x00000009d15e7c24 */ /* 0x000fe2000f8e02ff */
[----:B------:R-:W-:-:S02]  /*12510*/  LEA.HI.X.SX32 R211, R31, R15, 0x2, P2 ;  /* 0x0000000f1fd37211 */ /* 0x000fc400010f16ff */
[----:B------:R-:W-:Y:S01]  /*12520*/  STL [R1+0xf10], R219 ;  /* 0x000f10db01007387 */ /* 0x000fe20000100800 */
[-C--:B------:R-:W-:Y:S01]  /*12530*/  LEA R200, P4, R26, R14.reuse, 0x2 ;  /* 0x0000000e1ac87211 */ /* 0x080fe200078810ff */
[----:B------:R-:W-:Y:S01]  /*12540*/  IMAD R107, R205, UR9, RZ ;  /* 0x00000009cd6b7c24 */ /* 0x000fe2000f8e02ff */
[-C--:B------:R-:W-:Y:S01]  /*12550*/  LEA.HI.X.SX32 R209, R30, R15.reuse, 0x2, P1 ;  /* 0x0000000f1ed17211 */ /* 0x080fe200008f16ff */
[----:B------:R-:W-:Y:S01]  /*12560*/  STL [R1+0xf1c], R216 ;  /* 0x000f1cd801007387 */ /* 0x000fe20000100800 */
[-C--:B------:R-:W-:Y:S01]  /*12570*/  LEA R198, P3, R25, R14.reuse, 0x2 ;  /* 0x0000000e19c67211 */ /* 0x080fe200078610ff */
[----:B------:R-:W-:Y:S01]  /*12580*/  IMAD R106, R203, UR9, RZ ;  /* 0x00000009cb6a7c24 */ /* 0x000fe2000f8e02ff */
[-C--:B------:R-:W-:Y:S01]  /*12590*/  LEA.HI.X.SX32 R207, R29, R15.reuse, 0x2, P0 ;  /* 0x0000000f1dcf7211 */ /* 0x080fe200000f16ff */
[----:B------:R-:W-:Y:S01]  /*125a0*/  STL [R1+0xf18], R217 ;  /* 0x000f18d901007387 */ /* 0x000fe20000100800 */
[-C--:B------:R-:W-:Y:S01]  /*125b0*/  LEA R196, P2, R24, R14.reuse, 0x2 ;  /* 0x0000000e18c47211 */ /* 0x080fe200078410ff */
[----:B------:R-:W-:Y:S01]  /*125c0*/  IMAD R105, R192, UR9, RZ ;  /* 0x00000009c0697c24 */ /* 0x000fe2000f8e02ff */
[----:B------:R-:W-:Y:S01]  /*125d0*/  LEA.HI.X.SX32 R205, R28, R15, 0x2, P6 ;  /* 0x0000000f1ccd7211 */ /* 0x000fe200030f16ff */
[----:B------:R-:W-:Y:S01]  /*125e0*/  STL [R1+0xf20], R215 ;  /* 0x000f20d701007387 */ /* 0x000fe20000100800 */
[----:B------:R-:W-:-:S02]  /*125f0*/  LEA R194, P1, R23, R14, 0x2 ;  /* 0x0000000e17c27211 */ /* 0x000fc400078210ff */
[-C--:B------:R-:W-:Y:S01]  /*12600*/  LEA.HI.X.SX32 R203, R27, R15.reuse, 0x2, P5 ;  /* 0x0000000f1bcb7211 */ /* 0x080fe200028f16ff */
[----:B------:R-:W-:Y:S01]  /*12610*/  STL.64 [R1+0xf28], R212 ;  /* 0x000f28d401007387 */ /* 0x000fe20000100a00 */
[----:B------:R-:W-:Y:S02]  /*12620*/  LEA R192, P0, R22, R14, 0x2 ;  /* 0x0000000e16c07211 */ /* 0x000fe400078010ff */
[-C--:B------:R-:W-:Y:S01]  /*12630*/  LEA.HI.X.SX32 R201, R26, R15.reuse, 0x2, P4 ;  /* 0x0000000f1ac97211 */ /* 0x080fe200020f16ff */
[----:B------:R-:W-:Y:S01]  /*12640*/  STL.64 [R1+0xf30], R210 ;  /* 0x000f30d201007387 */ /* 0x000fe20000100a00 */
[-C--:B------:R-:W-:Y:S02]  /*12650*/  LEA.HI.X.SX32 R199, R25, R15.reuse, 0x2, P3 ;  /* 0x0000000f19c77211 */ /* 0x080fe400018f16ff */
[-C--:B------:R-:W-:Y:S01]  /*12660*/  LEA.HI.X.SX32 R197, R24, R15.reuse, 0x2, P2 ;  /* 0x0000000f18c57211 */ /* 0x080fe200010f16ff */
[----:B------:R1:W-:Y:S01]  /*12670*/  STL.64 [R1+0xf38], R208 ;  /* 0x000f38d001007387 */ /* 0x0003e20000100a00 */
[----:B------:R-:W-:-:S03]  /*12680*/  LEA.HI.X.SX32 R195, R23, R15, 0x2, P1 ;  /* 0x0000000f17c37211 */ /* 0x000fc600008f16ff */
[----:B------:R1:W-:Y:S01]  /*12690*/  STL.64 [R1+0xf40], R206 ;  /* 0x000f40ce01007387 */ /* 0x0003e20000100a00 */
[----:B------:R-:W-:-:S03]  /*126a0*/  LEA.HI.X.SX32 R193, R22, R15, 0x2, P0 ;  /* 0x0000000f16c17211 */ /* 0x000fc600000f16ff */
[----:B------:R-:W-:Y:S04]  /*126b0*/  STL.64 [R1+0xf48], R204 ;  /* 0x000f48cc01007387 */ /* 0x000fe80000100a00 */
[----:B------:R-:W-:Y:S04]  /*126c0*/  STL.64 [R1+0xf50], R202 ;  /* 0x000f50ca01007387 */ /* 0x000fe80000100a00 */
[----:B------:R-:W-:Y:S04]  /*126d0*/  STL.64 [R1+0xf58], R200 ;  /* 0x000f58c801007387 */ /* 0x000fe80000100a00 */
[----:B------:R-:W-:Y:S04]  /*126e0*/  STL.64 [R1+0xf60], R198 ;  /* 0x000f60c601007387 */ /* 0x000fe80000100a00 */
[----:B------:R-:W-:Y:S04]  /*126f0*/  STL.64 [R1+0xf68], R196 ;  /* 0x000f68c401007387 */ /* 0x000fe80000100a00 */
[----:B------:R-:W-:Y:S04]  /*12700*/  STL.64 [R1+0xf70], R194 ;  /* 0x000f70c201007387 */ /* 0x000fe80000100a00 */
[----:B------:R1:W-:Y:S04]  /*12710*/  STL.64 [R1+0xf78], R192 ;  /* 0x000f78c001007387 */ /* 0x0003e80000100a00 */
[----:B------:R-:W4:Y:S04]  /*12720*/  LDL.LU R49, [R1+0x108] ;  /* 0x0001080001317983 */ /* 0x000f280000300800 */
[----:B---3--:R-:W3:Y:S04]  /*12730*/  LDL.LU R47, [R1+0x10c] ;  /* 0x00010c00012f7983 */ /* 0x008ee80000300800 */
[----:B------:R-:W3:Y:S04]  /*12740*/  LDL.LU R0, [R1+0x110] ;  /* 0x0001100001007983 */ /* 0x000ee80000300800 */
        /* <DEDUP_REMOVED lines=38> */
[----:B------:R-:W3:Y:S01]  /*129b0*/  LDL.LU R227, [R1+0x1ac] ;  /* 0x0001ac0001e37983 */ /* 0x000ee20000300800 */
[----:B------:R-:W-:-:S02]  /*129c0*/  IMAD R20, R20, UR9, RZ ;  /* 0x0000000914147c24 */ /* 0x000fc4000f8e02ff */
[----:B------:R-:W-:Y:S01]  /*129d0*/  IMAD R21, R21, UR9, RZ ;  /* 0x0000000915157c24 */ /* 0x000fe2000f8e02ff */
[----:B------:R-:W3:Y:S01]  /*129e0*/  LDL.LU R210, [R1+0x1b0] ;  /* 0x0001b00001d27983 */ /* 0x000ee20000300800 */
[----:B------:R-:W-:Y:S01]  /*129f0*/  IMAD R18, R18, UR9, RZ ;  /* 0x0000000912127c24 */ /* 0x000fe2000f8e02ff */
[-C--:B------:R-:W-:Y:S01]  /*12a00*/  LEA R188, P5, R20, R14.reuse, 0x2 ;  /* 0x0000000e14bc7211 */ /* 0x080fe200078a10ff */
[----:B------:R-:W-:Y:S01]  /*12a10*/  IMAD R17, R17, UR9, RZ ;  /* 0x0000000911117c24 */ /* 0x000fe2000f8e02ff */
[----:B------:R-:W-:Y:S01]  /*12a20*/  LEA R190, P6, R21, R14, 0x2 ;  /* 0x0000000e15be7211 */ /* 0x000fe200078c10ff */
[----:B------:R-:W-:Y:S02]  /*12a30*/  IMAD R9, R9, UR9, RZ ;  /* 0x0000000909097c24 */ /* 0x000fe4000f8e02ff */
[----:B------:R-:W-:Y:S02]  /*12a40*/  IMAD R19, R19, UR9, RZ ;  /* 0x0000000913137c24 */ /* 0x000fe4000f8e02ff */
[----:B------:R-:W-:-:S02]  /*12a50*/  IMAD R16, R16, UR9, RZ ;  /* 0x0000000910107c24 */ /* 0x000fc4000f8e02ff */
[----:B------:R-:W-:Y:S02]  /*12a60*/  IMAD R10, R10, UR9, RZ ;  /* 0x000000090a0a7c24 */ /* 0x000fe4000f8e02ff */
[----:B------:R-:W-:Y:S01]  /*12a70*/  IMAD R101, R189, UR9, RZ ;  /* 0x00000009bd657c24 */ /* 0x000fe2000f8e02ff */
[-C--:B------:R-:W-:Y:S01]  /*12a80*/  LEA.HI.X.SX32 R189, R20, R15.reuse, 0x2, P5 ;  /* 0x0000000f14bd7211 */ /* 0x080fe200028f16ff */
        /* <DEDUP_REMOVED lines=17> */
[-C--:B------:R-:W-:Y:S01]  /*12ba0*/  LEA.HI.X.SX32 R183, R17, R15.reuse, 0x2, P2 ;  /* 0x0000000f11b77211 */ /* 0x080fe200010f16ff */
        /* <DEDUP_REMOVED lines=40> */
[----:B------:R-:W-:Y:S01]  /*12e30*/  IMAD.MOV.U32 R69, RZ, RZ, R118 ;  /* 0x000000ffff457224 */ /* 0x000fe200078e0076 */
[-C--:B------:R-:W-:Y:S01]  /*12e40*/  LEA.HI.X.SX32 R163, R3, R15.reuse, 0x2, P6 ;  /* 0x0000000f03a37211 */ /* 0x080fe200030f16ff */
[----:B------:R-:W-:Y:S01]  /*12e50*/  IMAD R86, R86, UR9, RZ ;  /* 0x0000000956567c24 */ /* 0x000fe2000f8e02ff */
[-C--:B------:R-:W-:Y:S01]  /*12e60*/  LEA R146, P5, R128, R14.reuse, 0x2 ;  /* 0x0000000e80927211 */ /* 0x080fe200078a10ff */
[----:B------:R-:W-:Y:S01]  /*12e70*/  IMAD R90, R90, UR9, RZ ;  /* 0x000000095a5a7c24 */ /* 0x000fe2000f8e02ff */
[-C--:B------:R-:W-:Y:S01]  /*12e80*/  LEA R158, P4, R134, R14.reuse, 0x2 ;  /* 0x0000000e869e7211 */ /* 0x080fe200078810ff */
[----:B------:R-:W-:Y:S01]  /*12e90*/  IMAD R95, R95, UR9, RZ ;  /* 0x000000095f5f7c24 */ /* 0x000fe2000f8e02ff */
[-C--:B------:R-:W-:Y:S01]  /*12ea0*/  LEA R152, P1, R131, R14.reuse, 0x2 ;  /* 0x0000000e83987211 */ /* 0x080fe200078210ff */
[----:B------:R-:W-:Y:S01]  /*12eb0*/  IMAD.MOV.U32 R67, RZ, RZ, R120 ;  /* 0x000000ffff437224 */ /* 0x000fe200078e0078 */
[-C--:B------:R-:W-:Y:S01]  /*12ec0*/  LEA R148, P6, R129, R14.reuse, 0x2 ;  /* 0x0000000e81947211 */ /* 0x080fe200078c10ff */
[----:B------:R-:W-:Y:S01]  /*12ed0*/  IMAD R89, R89, UR9, RZ ;  /* 0x0000000959597c24 */ /* 0x000fe2000f8e02ff */
[-C--:B------:R-:W-:Y:S01]  /*12ee0*/  LEA.HI.X.SX32 R165, R4, R15.reuse, 0x2, P0 ;  /* 0x0000000f04a57211 */ /* 0x080fe200000f16ff */
[----:B------:R-:W-:Y:S01]  /*12ef0*/  IMAD R92, R92, UR9, RZ ;  /* 0x000000095c5c7c24 */ /* 0x000fe2000f8e02ff */
[-C--:B------:R-:W-:Y:S01]  /*12f00*/  LEA.HI.X.SX32 R157, R133, R15.reuse, 0x2, P3 ;  /* 0x0000000f859d7211 */ /* 0x080fe200018f16ff */
[----:B------:R-:W-:Y:S01]  /*12f10*/  IMAD R91, R91, UR9, RZ ;  /* 0x000000095b5b7c24 */ /* 0x000fe2000f8e02ff */
[-C--:B------:R-:W-:Y:S01]  /*12f20*/  LEA.HI.X.SX32 R155, R132, R15.reuse, 0x2, P2 ;  /* 0x0000000f849b7211 */ /* 0x080fe200010f16ff */
[----:B------:R-:W-:Y:S01]  /*12f30*/  IMAD.MOV.U32 R13, RZ, RZ, R114 ;  /* 0x000000ffff0d7224 */ /* 0x000fe200078e0072 */
[-C--:B------:R-:W-:Y:S01]  /*12f40*/  LEA.HI.X.SX32 R147, R128, R15.reuse, 0x2, P5 ;  /* 0x0000000f80937211 */ /* 0x080fe200028f16ff */
[----:B------:R-:W-:Y:S01]  /*12f50*/  IMAD R93, R93, UR9, RZ ;  /* 0x000000095d5d7c24 */ /* 0x000fe2000f8e02ff */
[-C--:B------:R-:W-:Y:S01]  /*12f60*/  LEA R150, P0, R130, R14.reuse, 0x2 ;  /* 0x0000000e82967211 */ /* 0x080fe200078010ff */
[----:B------:R-:W-:Y:S01]  /*12f70*/  IMAD.MOV.U32 R243, RZ, RZ, R106 ;  /* 0x000000fffff37224 */ /* 0x000fe200078e006a */
[-C--:B------:R-:W-:Y:S01]  /*12f80*/  LEA.HI.X.SX32 R159, R134, R15.reuse, 0x2, P4 ;  /* 0x0000000f869f7211 */ /* 0x080fe200020f16ff */
[----:B------:R-:W-:Y:S01]  /*12f90*/  IMAD.MOV.U32 R77, RZ, RZ, R112 ;  /* 0x000000ffff4d7224 */ /* 0x000fe200078e0070 */
[-C--:B--2---:R-:W-:Y:S01]  /*12fa0*/  LEA R142, P3, R126, R14.reuse, 0x2 ;  /* 0x0000000e7e8e7211 */ /* 0x084fe200078610ff */
[----:B------:R-:W-:Y:S01]  /*12fb0*/  IMAD.MOV.U32 R72, RZ, RZ, R105 ;  /* 0x000000ffff487224 */ /* 0x000fe200078e0069 */
[-C--:B------:R-:W-:Y:S01]  /*12fc0*/  LEA.HI.X.SX32 R153, R131, R15.reuse, 0x2, P1 ;  /* 0x0000000f83997211 */ /* 0x080fe200008f16ff */
[----:B------:R-:W-:Y:S01]  /*12fd0*/  IMAD.MOV.U32 R250, RZ, RZ, R111 ;  /* 0x000000fffffa7224 */ /* 0x000fe200078e006f */
[-C--:B------:R-:W-:Y:S01]  /*12fe0*/  LEA.HI.X.SX32 R149, R129, R15.reuse, 0x2, P6 ;  /* 0x0000000f81957211 */ /* 0x080fe200030f16ff */
[----:B------:R-:W-:Y:S01]  /*12ff0*/  IMAD.MOV.U32 R246, RZ, RZ, R107 ;  /* 0x000000fffff67224 */ /* 0x000fe200078e006b */
[-C--:B------:R-:W-:Y:S01]  /*13000*/  LEA R132, P5, R81, R14.reuse, 0x2 ;  /* 0x0000000e51847211 */ /* 0x080fe200078a10ff */
[----:B------:R-:W-:Y:S01]  /*13010*/  IMAD R97, R97, UR9, RZ ;  /* 0x0000000961617c24 */ /* 0x000fe2000f8e02ff */
[-C--:B------:R-:W-:Y:S01]  /*13020*/  LEA R144, P4, R127, R14.reuse, 0x2 ;  /* 0x0000000e7f907211 */ /* 0x080fe200078810ff */
[----:B------:R-:W-:Y:S01]  /*13030*/  IMAD.MOV.U32 R244, RZ, RZ, R102 ;  /* 0x000000fffff47224 */ /* 0x000fe200078e0066 */
[-C--:B------:R-:W-:Y:S01]  /*13040*/  LEA R138, P1, R124, R14.reuse, 0x2 ;  /* 0x0000000e7c8a7211 */ /* 0x080fe200078210ff */
[----:B------:R-:W-:Y:S01]  /*13050*/  IMAD.MOV.U32 R245, RZ, RZ, R113 ;  /* 0x000000fffff57224 */ /* 0x000fe200078e0071 */
[-C--:B------:R-:W-:Y:S01]  /*13060*/  LEA R134, P6, R80, R14.reuse, 0x2 ;  /* 0x0000000e50867211 */ /* 0x080fe200078c10ff */
[----:B------:R-:W-:Y:S01]  /*13070*/  IMAD.MOV.U32 R252, RZ, RZ, R109 ;  /* 0x000000fffffc7224 */ /* 0x000fe200078e006d */
[-C--:B----4-:R-:W-:Y:S01]  /*13080*/  LEA R140, P2, R125, R14.reuse, 0x2 ;  /* 0x0000000e7d8c7211 */ /* 0x090fe200078410ff */
[----:B------:R-:W-:Y:S01]  /*13090*/  IMAD.MOV.U32 R242, RZ, RZ, R103 ;  /* 0x000000fffff27224 */ /* 0x000fe200078e0067 */
[-C--:B------:R-:W-:Y:S01]  /*130a0*/  LEA.HI.X.SX32 R151, R130, R15.reuse, 0x2, P0 ;  /* 0x0000000f82977211 */ /* 0x080fe200000f16ff */
[----:B------:R-:W-:Y:S01]  /*130b0*/  IMAD.MOV.U32 R59, RZ, RZ, R94 ;  /* 0x000000ffff3b7224 */ /* 0x000fe200078e005e */
[-C--:B------:R-:W-:Y:S01]  /*130c0*/  LEA.HI.X.SX32 R143, R126, R15.reuse, 0x2, P3 ;  /* 0x0000000f7e8f7211 */ /* 0x080fe200018f16ff */
[----:B------:R-:W-:Y:S01]  /*130d0*/  IMAD.MOV.U32 R62, RZ, RZ, R99 ;  /* 0x000000ffff3e7224 */ /* 0x000fe200078e0063 */
[----:B------:R-:W-:Y:S01]  /*130e0*/  LEA.HI.X.SX32 R133, R81, R15, 0x2, P5 ;  /* 0x0000000f51857211 */ /* 0x000fe200028f16ff */
[----:B------:R-:W2:Y:S01]  /*130f0*/  LDL.LU R216, [R1+0x1b4] ;  /* 0x0001b40001d87983 */ /* 0x000ea20000300800 */
[----:B------:R-:W-:-:S02]  /*13100*/  LEA R136, P0, R79, R14, 0x2 ;  /* 0x0000000e4f887211 */ /* 0x000fc400078010ff */
[-C--:B------:R-:W-:Y:S01]  /*13110*/  LEA.HI.X.SX32 R145, R127, R15.reuse, 0x2, P4 ;  /* 0x0000000f7f917211 */ /* 0x080fe200020f16ff */
[----:B------:R-:W-:Y:S01]  /*13120*/  IMAD.MOV.U32 R68, RZ, RZ, R119 ;  /* 0x000000ffff447224 */ /* 0x000fe200078e0077 */
[-C--:B------:R-:W-:Y:S01]  /*13130*/  LEA R128, P3, R83, R14.reuse, 0x2 ;  /* 0x0000000e53807211 */ /* 0x080fe200078610ff */
[----:B------:R-:W-:Y:S01]  /*13140*/  IMAD.MOV.U32 R65, RZ, RZ, R122 ;  /* 0x000000ffff417224 */ /* 0x000fe200078e007a */
[-C--:B------:R-:W-:Y:S01]  /*13150*/  LEA.HI.X.SX32 R139, R124, R15.reuse, 0x2, P1 ;  /* 0x0000000f7c8b7211 */ /* 0x080fe200008f16ff */
[----:B------:R-:W-:Y:S01]  /*13160*/  IMAD.MOV.U32 R66, RZ, RZ, R121 ;  /* 0x000000ffff427224 */ /* 0x000fe200078e0079 */
[-C--:B------:R-:W-:Y:S01]  /*13170*/  LEA.HI.X.SX32 R135, R80, R15.reuse, 0x2, P6 ;  /* 0x0000000f50877211 */ /* 0x080fe200030f16ff */
[----:B------:R-:W-:Y:S01]  /*13180*/  IMAD.MOV.U32 R74, RZ, RZ, R104 ;  /* 0x000000ffff4a7224 */ /* 0x000fe200078e0068 */
[-C--:B------:R-:W-:Y:S01]  /*13190*/  LEA R118, P5, R88, R14.reuse, 0x2 ;  /* 0x0000000e58767211 */ /* 0x080fe200078a10ff */
[----:B------:R-:W-:Y:S01]  /*131a0*/  IMAD.MOV.U32 R71, RZ, RZ, R116 ;  /* 0x000000ffff477224 */ /* 0x000fe200078e0074 */
[-C--:B------:R-:W-:Y:S01]  /*131b0*/  LEA R130, P4, R82, R14.reuse, 0x2 ;  /* 0x0000000e52827211 */ /* 0x080fe200078810ff */
[----:B------:R-:W-:Y:S01]  /*131c0*/  IMAD.MOV.U32 R76, RZ, RZ, R110 ;  /* 0x000000ffff4c7224 */ /* 0x000fe200078e006e */
[-C--:B------:R-:W-:Y:S01]  /*131d0*/  LEA R124, P1, R85, R14.reuse, 0x2 ;  /* 0x0000000e557c7211 */ /* 0x080fe200078210ff */
[----:B------:R-:W-:Y:S01]  /*131e0*/  IMAD.MOV.U32 R64, RZ, RZ, R123 ;  /* 0x000000ffff407224 */ /* 0x000fe200078e007b */
[-C--:B------:R-:W-:Y:S01]  /*131f0*/  LEA R120, P6, R87, R14.reuse, 0x2 ;  /* 0x0000000e57787211 */ /* 0x080fe200078c10ff */
[----:B------:R-:W-:Y:S01]  /*13200*/  IMAD.MOV.U32 R73, RZ, RZ, R115 ;  /* 0x000000ffff497224 */ /* 0x000fe200078e0073 */
        /* <DEDUP_REMOVED lines=8> */
[-C--:B------:R-:W-:Y:S01]  /*13290*/  LEA.HI.X.SX32 R119, R88, R15.reuse, 0x2, P5 ;  /* 0x0000000f58777211 */ /* 0x080fe200028f16ff */
[----:B------:R-:W-:Y:S01]  /*132a0*/  IMAD.MOV.U32 R61, RZ, RZ, R98 ;  /* 0x000000ffff3d7224 */ /* 0x000fe200078e0062 */
[-C--:B------:R-:W-:Y:S01]  /*132b0*/  LEA R122, P0, R86, R14.reuse, 0x2 ;  /* 0x0000000e567a7211 */ /* 0x080fe200078010ff */
[----:B------:R-:W-:Y:S01]  /*132c0*/  IMAD.MOV.U32 R60, RZ, RZ, R96 ;  /* 0x000000ffff3c7224 */ /* 0x000fe200078e0060 */
[----:B------:R-:W-:Y:S01]  /*132d0*/  LEA.HI.X.SX32 R131, R82, R15, 0x2, P4 ;  /* 0x0000000f52837211 */ /* 0x000fe200020f16ff */
[----:B------:R-:W4:Y:S01]  /*132e0*/  LDL.LU R215, [R1+0x1b8] ;  /* 0x0001b80001d77983 */ /* 0x000f220000300800 */
[----:B------:R-:W-:-:S02]  /*132f0*/  LEA R114, P3, R90, R14, 0x2 ;  /* 0x0000000e5a727211 */ /* 0x000fc400078610ff */
[-C--:B------:R-:W-:Y:S02]  /*13300*/  LEA.HI.X.SX32 R125, R85, R15.reuse, 0x2, P1 ;  /* 0x0000000f557d7211 */ /* 0x080fe400008f16ff */
[----:B------:R-:W-:Y:S02]  /*13310*/  LEA.HI.X.SX32 R121, R87, R15, 0x2, P6 ;  /* 0x0000000f57797211 */ /* 0x000fe400030f16ff */
[-C--:B------:R-:W-:Y:S02]  /*13320*/  LEA R104, P5, R95, R14.reuse, 0x2 ;  /* 0x0000000e5f687211 */ /* 0x080fe400078a10ff */
[-C--:B------:R-:W-:Y:S02]  /*13330*/  LEA R116, P4, R89, R14.reuse, 0x2 ;  /* 0x0000000e59747211 */ /* 0x080fe400078810ff */
[-C--:B------:R-:W-:Y:S02]  /*13340*/  LEA R110, P1, R92, R14.reuse, 0x2 ;  /* 0x0000000e5c6e7211 */ /* 0x080fe400078210ff */
[----:B------:R-:W-:-:S02]  /*13350*/  LEA R106, P6, R49, R14, 0x2 ;  /* 0x0000000e316a7211 */ /* 0x000fc400078c10ff */
[-C--:B------:R-:W-:Y:S02]  /*13360*/  LEA.HI.X.SX32 R127, R84, R15.reuse, 0x2, P2 ;  /* 0x0000000f547f7211 */ /* 0x080fe400010f16ff */
[-C--:B------:R-:W-:Y:S02]  /*13370*/  LEA R112, P2, R91, R14.reuse, 0x2 ;  /* 0x0000000e5b707211 */ /* 0x080fe400078410ff */
[-C--:B------:R-:W-:Y:S02]  /*13380*/  LEA.HI.X.SX32 R123, R86, R15.reuse, 0x2, P0 ;  /* 0x0000000f567b7211 */ /* 0x080fe400000f16ff */
[-C--:B------:R-:W-:Y:S02]  /*13390*/  LEA.HI.X.SX32 R115, R90, R15.reuse, 0x2, P3 ;  /* 0x0000000f5a737211 */ /* 0x080fe400018f16ff */
[----:B------:R-:W-:Y:S02]  /*133a0*/  LEA.HI.X.SX32 R105, R95, R15, 0x2, P5 ;  /* 0x0000000f5f697211 */ /* 0x000fe400028f16ff */
[----:B------:R-:W-:-:S02]  /*133b0*/  LEA R108, P0, R93, R14, 0x2 ;  /* 0x0000000e5d6c7211 */ /* 0x000fc400078010ff */
[-C--:B------:R-:W-:Y:S02]  /*133c0*/  LEA.HI.X.SX32 R117, R89, R15.reuse, 0x2, P4 ;  /* 0x0000000f59757211 */ /* 0x080fe400020f16ff */
[-C--:B------:R-:W-:Y:S02]  /*133d0*/  LEA.HI.X.SX32 R111, R92, R15.reuse, 0x2, P1 ;  /* 0x0000000f5c6f7211 */ /* 0x080fe400008f16ff */
[----:B------:R-:W-:Y:S02]  /*133e0*/  LEA.HI.X.SX32 R107, R49, R15, 0x2, P6 ;  /* 0x0000000f316b7211 */ /* 0x000fe400030f16ff */
[-C--:B---3--:R-:W-:Y:S02]  /*133f0*/  LEA R90, P5, R58, R14.reuse, 0x2 ;  /* 0x0000000e3a5a7211 */ /* 0x088fe400078a10ff */
[-C--:B------:R-:W-:Y:S02]  /*13400*/  LEA R102, P4, R47, R14.reuse, 0x2 ;  /* 0x0000000e2f667211 */ /* 0x080fe400078810ff */
[----:B------:R-:W-:-:S02]  /*13410*/  LEA R92, P6, R57, R14, 0x2 ;  /* 0x0000000e395c7211 */ /* 0x000fc400078c10ff */
[-C--:B------:R-:W-:Y:S02]  /*13420*/  LEA.HI.X.SX32 R113, R91, R15.reuse, 0x2, P2 ;  /* 0x0000000f5b717211 */ /* 0x080fe400010f16ff */
[-C--:B------:R-:W-:Y:S02]  /*13430*/  LEA.HI.X.SX32 R109, R93, R15.reuse, 0x2, P0 ;  /* 0x0000000f5d6d7211 */ /* 0x080fe400000f16ff */
[-C--:B------:R-:W-:Y:S01]  /*13440*/  LEA.HI.X.SX32 R91, R58, R15.reuse, 0x2, P5 ;  /* 0x0000000f3a5b7211 */ /* 0x080fe200028f16ff */
[----:B------:R-:W-:Y:S01]  /*13450*/  IMAD.MOV.U32 R58, RZ, RZ, R72 ;  /* 0x000000ffff3a7224 */ /* 0x000fe200078e0048 */
[-C--:B------:R-:W-:Y:S01]  /*13460*/  LEA R100, P3, R97, R14.reuse, 0x2 ;  /* 0x0000000e61647211 */ /* 0x080fe200078610ff */
[----:B------:R-:W-:Y:S01]  /*13470*/  IMAD.MOV.U32 R72, RZ, RZ, R243 ;  /* 0x000000ffff487224 */ /* 0x000fe200078e00f3 */
[----:B------:R-:W-:Y:S02]  /*13480*/  LEA R94, P0, R55, R14, 0x2 ;  /* 0x0000000e375e7211 */ /* 0x000fe400078010ff */
[----:B------:R-:W-:-:S02]  /*13490*/  LEA.HI.X.SX32 R103, R47, R15, 0x2, P4 ;  /* 0x0000000f2f677211 */ /* 0x000fc400020f16ff */
[-C--:B------:R-:W-:Y:S01]  /*134a0*/  LEA.HI.X.SX32 R93, R57, R15.reuse, 0x2, P6 ;  /* 0x0000000f395d7211 */ /* 0x080fe200030f16ff */
[----:B------:R-:W-:Y:S01]  /*134b0*/  IMAD.MOV.U32 R57, RZ, RZ, R74 ;  /* 0x000000ffff397224 */ /* 0x000fe200078e004a */
[-C--:B------:R-:W-:Y:S01]  /*134c0*/  LEA R88, P4, R56, R14.reuse, 0x2 ;  /* 0x0000000e38587211 */ /* 0x080fe200078810ff */
[----:B------:R-:W-:Y:S02]  /*134d0*/  IMAD.MOV.U32 R74, RZ, RZ, R75 ;  /* 0x000000ffff4a7224 */ /* 0x000fe400078e004b */
[----:B------:R-:W-:Y:S01]  /*134e0*/  IMAD.MOV.U32 R243, RZ, RZ, R76 ;  /* 0x000000fffff37224 */ /* 0x000fe200078e004c */
[-C--:B------:R-:W-:Y:S02]  /*134f0*/  LEA R98, P2, R0, R14.reuse, 0x2 ;  /* 0x0000000e00627211 */ /* 0x080fe400078410ff */
[----:B------:R-:W-:Y:S02]  /*13500*/  LEA R96, P1, R53, R14, 0x2 ;  /* 0x0000000e35607211 */ /* 0x000fe400078210ff */
[----:B------:R-:W-:-:S02]  /*13510*/  LEA.HI.X.SX32 R101, R97, R15, 0x2, P3 ;  /* 0x0000000f61657211 */ /* 0x000fc400018f16ff */
[-C--:B------:R-:W-:Y:S01]  /*13520*/  LEA.HI.X.SX32 R95, R55, R15.reuse, 0x2, P0 ;  /* 0x0000000f375f7211 */ /* 0x080fe200000f16ff */
[----:B------:R-:W-:Y:S01]  /*13530*/  IMAD.MOV.U32 R55, RZ, RZ, R72 ;  /* 0x000000ffff377224 */ /* 0x000fe200078e0048 */
[-C--:B------:R-:W-:Y:S01]  /*13540*/  LEA R86, P3, R54, R14.reuse, 0x2 ;  /* 0x0000000e36567211 */ /* 0x080fe200078610ff */
[----:B------:R-:W-:Y:S01]  /*13550*/  IMAD.MOV.U32 R72, RZ, RZ, R243 ;  /* 0x000000ffff487224 */ /* 0x000fe200078e00f3 */
[-C--:B------:R-:W-:Y:S01]  /*13560*/  LEA.HI.X.SX32 R89, R56, R15.reuse, 0x2, P4 ;  /* 0x0000000f38597211 */ /* 0x080fe200020f16ff */
[----:B------:R-:W-:Y:S01]  /*13570*/  IMAD.MOV.U32 R56, RZ, RZ, R74 ;  /* 0x000000ffff387224 */ /* 0x000fe200078e004a */
[-C--:B------:R-:W-:Y:S02]  /*13580*/  LEA.HI.X.SX32 R99, R0, R15.reuse, 0x2, P2 ;  /* 0x0000000f00637211 */ /* 0x080fe400010f16ff */
[-C--:B------:R-:W-:Y:S01]  /*13590*/  LEA.HI.X.SX32 R97, R53, R15.reuse, 0x2, P1 ;  /* 0x0000000f35617211 */ /* 0x080fe200008f16ff */
[----:B------:R-:W-:Y:S01]  /*135a0*/  IMAD.MOV.U32 R53, RZ, RZ, R55 ;  /* 0x000000ffff357224 */ /* 0x000fe200078e0037 */
[----:B------:R-:W-:Y:S01]  /*135b0*/  LEA R84, P2, R2, R14, 0x2 ;  /* 0x0000000e02547211 */ /* 0x000fe200078410ff */
[----:B------:R-:W-:Y:S01]  /*135c0*/  IMAD.MOV.U32 R55, RZ, RZ, R72 ;  /* 0x000000ffff377224 */ /* 0x000fe200078e0048 */
[----:B------:R-:W-:Y:S01]  /*135d0*/  LEA.HI.X.SX32 R87, R54, R15, 0x2, P3 ;  /* 0x0000000f36577211 */ /* 0x000fe200018f16ff */
[----:B------:R-:W-:-:S02]  /*135e0*/  IMAD.MOV.U32 R54, RZ, RZ, R56 ;  /* 0x000000ffff367224 */ /* 0x000fc400078e0038 */
[----:B------:R-:W-:Y:S01]  /*135f0*/  IMAD.MOV.U32 R56, RZ, RZ, R73 ;  /* 0x000000ffff387224 */ /* 0x000fe200078e0049 */
[-C--:B------:R-:W-:Y:S01]  /*13600*/  LEA R82, P1, R46, R14.reuse, 0x2 ;  /* 0x0000000e2e527211 */ /* 0x080fe200078210ff */
[----:B------:R-:W-:Y:S01]  /*13610*/  IMAD.MOV.U32 R0, RZ, RZ, R54 ;  /* 0x000000ffff007224 */ /* 0x000fe200078e0036 */
[-C--:B------:R-:W-:Y:S01]  /*13620*/  LEA.HI.X.SX32 R85, R2, R15.reuse, 0x2, P2 ;  /* 0x0000000f02557211 */ /* 0x080fe200010f16ff */
[----:B------:R-:W-:Y:S02]  /*13630*/  IMAD.MOV.U32 R2, RZ, RZ, R55 ;  /* 0x000000ffff027224 */ /* 0x000fe400078e0037 */
[----:B------:R-:W-:Y:S02]  /*13640*/  IMAD.MOV.U32 R54, RZ, RZ, R56 ;  /* 0x000000ffff367224 */ /* 0x000fe400078e0038 */
[----:B------:R-:W-:Y:S01]  /*13650*/  IMAD.MOV.U32 R55, RZ, RZ, R70 ;  /* 0x000000ffff377224 */ /* 0x000fe200078e0046 */
[----:B------:R-:W-:Y:S01]  /*13660*/  LEA.HI.X.SX32 R83, R46, R15, 0x2, P1 ;  /* 0x0000000f2e537211 */ /* 0x000fe200008f16ff */
[----:B------:R-:W-:Y:S01]  /*13670*/  IMAD.MOV.U32 R56, RZ, RZ, R71 ;  /* 0x000000ffff387224 */ /* 0x000fe200078e0047 */
[----:B------:R-:W-:Y:S01]  /*13680*/  LEA R80, P0, R48, R14, 0x2 ;  /* 0x0000000e30507211 */ /* 0x000fe200078010ff */
[----:B------:R-:W-:-:S02]  /*13690*/  IMAD.MOV.U32 R47, RZ, RZ, R0 ;  /* 0x000000ffff2f7224 */ /* 0x000fc400078e0000 */
[----:B------:R-:W-:Y:S02]  /*136a0*/  IMAD.MOV.U32 R46, RZ, RZ, R2 ;  /* 0x000000ffff2e7224 */ /* 0x000fe400078e0002 */
[----:B------:R-:W-:Y:S02]  /*136b0*/  IMAD.MOV.U32 R0, RZ, RZ, R54 ;  /* 0x000000ffff007224 */ /* 0x000fe400078e0036 */
[----:B------:R-:W-:Y:S02]  /*136c0*/  IMAD.MOV.U32 R2, RZ, RZ, R55 ;  /* 0x000000ffff027224 */ /* 0x000fe400078e0037 */
[----:B------:R-:W-:Y:S02]  /*136d0*/  IMAD.MOV.U32 R54, RZ, RZ, R56 ;  /* 0x000000ffff367224 */ /* 0x000fe400078e0038 */
[----:B------:R-:W-:Y:S02]  /*136e0*/  IMAD.MOV.U32 R55, RZ, RZ, R68 ;  /* 0x000000ffff377224 */ /* 0x000fe400078e0044 */
[----:B------:R-:W-:Y:S01]  /*136f0*/  IMAD.MOV.U32 R56, RZ, RZ, R69 ;  /* 0x000000ffff387224 */ /* 0x000fe200078e0045 */
[----:B------:R-:W-:Y:S01]  /*13700*/  LEA R78, P6, R50, R14, 0x2 ;  /* 0x0000000e324e7211 */ /* 0x000fe200078c10ff */
[----:B------:R-:W-:Y:S01]  /*13710*/  IMAD.MOV.U32 R49, RZ, RZ, R2 ;  /* 0x000000ffff317224 */ /* 0x000fe200078e0002 */
[----:B------:R-:W-:Y:S01]  /*13720*/  LEA.HI.X.SX32 R81, R48, R15, 0x2, P0 ;  /* 0x0000000f30517211 */ /* 0x000fe200000f16ff */
[----:B------:R-:W-:-:S02]  /*13730*/  IMAD.MOV.U32 R48, RZ, RZ, R54 ;  /* 0x000000ffff307224 */ /* 0x000fc400078e0036 */
[----:B------:R-:W-:Y:S02]  /*13740*/  IMAD.MOV.U32 R2, RZ, RZ, R55 ;  /* 0x000000ffff027224 */ /* 0x000fe400078e0037 */
[----:B------:R-:W-:Y:S02]  /*13750*/  IMAD.MOV.U32 R54, RZ, RZ, R56 ;  /* 0x000000ffff367224 */ /* 0x000fe400078e0038 */
[----:B------:R-:W-:Y:S01]  /*13760*/  IMAD.MOV.U32 R55, RZ, RZ, R66 ;  /* 0x000000ffff377224 */ /* 0x000fe200078e0042 */
[----:B------:R-:W-:Y:S01]  /*13770*/  LEA.HI.X.SX32 R79, R50, R15, 0x2, P6 ;  /* 0x0000000f324f7211 */ /* 0x000fe200030f16ff */
[----:B------:R-:W-:Y:S01]  /*13780*/  IMAD.MOV.U32 R56, RZ, RZ, R67 ;  /* 0x000000ffff387224 */ /* 0x000fe200078e0043 */
[----:B------:R-:W-:Y:S01]  /*13790*/  LEA R76, P5, R249, R14, 0x2 ;  /* 0x0000000ef94c7211 */ /* 0x000fe200078a10ff */
[----:B------:R-:W-:Y:S02]  /*137a0*/  IMAD.MOV.U32 R51, RZ, RZ, R49 ;  /* 0x000000ffff337224 */ /* 0x000fe400078e0031 */
[----:B------:R-:W-:-:S02]  /*137b0*/  IMAD.MOV.U32 R50, RZ, RZ, R48 ;  /* 0x000000ffff327224 */ /* 0x000fc400078e0030 */
        /* <DEDUP_REMOVED lines=10> */
[----:B------:R-:W-:Y:S02]  /*13860*/  IMAD.MOV.U32 R51, RZ, RZ, R49 ;  /* 0x000000ffff337224 */ /* 0x000fe400078e0031 */
[----:B------:R-:W-:Y:S02]  /*13870*/  IMAD.MOV.U32 R249, RZ, RZ, R50 ;  /* 0x000000fffff97224 */ /* 0x000fe400078e0032 */
[----:B------:R-:W-:Y:S02]  /*13880*/  IMAD.MOV.U32 R49, RZ, RZ, R2 ;  /* 0x000000ffff317224 */ /* 0x000fe400078e0002 */
[----:B------:R-:W-:-:S02]  /*13890*/  IMAD.MOV.U32 R50, RZ, RZ, R48 ;  /* 0x000000ffff327224 */ /* 0x000fc400078e0030 */
[----:B------:R-:W-:Y:S01]  /*138a0*/  IMAD.MOV.U32 R2, RZ, RZ, R54 ;  /* 0x000000ffff027224 */ /* 0x000fe200078e0036 */
[----:B------:R-:W-:Y:S01]  /*138b0*/  LEA R72, P3, R240, R14, 0x2 ;  /* 0x0000000ef0487211 */ /* 0x000fe200078610ff */
[----:B------:R-:W-:Y:S01]  /*138c0*/  IMAD.MOV.U32 R243, RZ, RZ, R75 ;  /* 0x000000fffff37224 */ /* 0x000fe200078e004b */
[----:B------:R-:W-:Y:S01]  /*138d0*/  LEA.HI.X.SX32 R75, R52, R15, 0x2, P4 ;  /* 0x0000000f344b7211 */ /* 0x000fe200020f16ff */
[----:B------:R-:W-:Y:S02]  /*138e0*/  IMAD.MOV.U32 R48, RZ, RZ, R55 ;  /* 0x000000ffff307224 */ /* 0x000fe400078e0037 */
[----:B------:R-:W-:Y:S02]  /*138f0*/  IMAD.MOV.U32 R54, RZ, RZ, R56 ;  /* 0x000000ffff367224 */ /* 0x000fe400078e0038 */
[----:B------:R-:W-:Y:S02]  /*13900*/  IMAD.MOV.U32 R56, RZ, RZ, R63 ;  /* 0x000000ffff387224 */ /* 0x000fe400078e003f */
[----:B------:R-:W-:-:S02]  /*13910*/  IMAD.MOV.U32 R241, RZ, RZ, R248 ;  /* 0x000000fffff17224 */ /* 0x000fc400078e00f8 */
        /* <DEDUP_REMOVED lines=25> */
[----:B------:R-:W-:Y:S02]  /*13ab0*/  IMAD.MOV.U32 R45, RZ, RZ, R241 ;  /* 0x000000ffff2d7224 */ /* 0x000fe400078e00f1 */
        /* <DEDUP_REMOVED lines=14> */
[----:B------:R-:W-:Y:S01]  /*13ba0*/  LEA R66, P0, R236, R14, 0x2 ;  /* 0x0000000eec427211 */ /* 0x000fe200078010ff */
        /* <DEDUP_REMOVED lines=9> */
[----:B------:R-:W-:Y:S01]  /*13c40*/  IMAD.MOV.U32 R237, RZ, RZ, R44 ;  /* 0x000000ffffed7224 */ /* 0x000fe200078e002c */
[----:B------:R-:W-:Y:S01]  /*13c50*/  LEA.HI.X.SX32 R67, R236, R15, 0x2, P0 ;  /* 0x0000000fec437211 */ /* 0x000fe200000f16ff */
[----:B------:R-:W-:-:S02]  /*13c60*/  IMAD.MOV.U32 R248, RZ, RZ, R50 ;  /* 0x000000fffff87224 */ /* 0x000fc400078e0032 */
[----:B------:R-:W-:Y:S01]  /*13c70*/  IMAD.MOV.U32 R44, RZ, RZ, R45 ;  /* 0x000000ffff2c7224 */ /* 0x000fe200078e002d */
[-C--:B------:R-:W-:Y:S01]  /*13c80*/  LEA R64, P6, R234, R14.reuse, 0x2 ;  /* 0x0000000eea407211 */ /* 0x080fe200078c10ff */
[----:B------:R-:W-:Y:S02]  /*13c90*/  IMAD.MOV.U32 R51, RZ, RZ, R49 ;  /* 0x000000ffff337224 */ /* 0x000fe400078e0031 */
[----:B------:R-:W-:Y:S01]  /*13ca0*/  IMAD.MOV.U32 R45, RZ, RZ, R52 ;  /* 0x000000ffff2d7224 */ /* 0x000fe200078e0034 */
[----:B------:R-:W-:Y:S01]  /*13cb0*/  LEA R62, P5, R42, R14, 0x2 ;  /* 0x0000000e2a3e7211 */ /* 0x000fe200078a10ff */
        /* <DEDUP_REMOVED lines=21> */
[----:B------:R-:W-:Y:S01]  /*13e10*/  IMAD.MOV.U32 R43, RZ, RZ, R44 ;  /* 0x000000ffff2b7224 */ /* 0x000fe200078e002c */
[----:B------:R-:W-:Y:S01]  /*13e20*/  LEA.HI.X.SX32 R61, R233, R15, 0x2, P4 ;  /* 0x0000000fe93d7211 */ /* 0x000fe200020f16ff */
        /* <DEDUP_REMOVED lines=12> */
[----:B------:R-:W-:Y:S01]  /*13ef0*/  LEA R58, P3, R230, R14, 0x2 ;  /* 0x0000000ee63a7211 */ /* 0x000fe200078610ff */
[----:B------:R-:W-:Y:S02]  /*13f00*/  IMAD.MOV.U32 R45, RZ, RZ, R248 ;  /* 0x000000ffff2d7224 */ /* 0x000fe400078e00f8 */
[----:B------:R-:W-:-:S02]  /*13f10*/  IMAD.MOV.U32 R41, RZ, RZ, R232 ;  /* 0x000000ffff297224 */ /* 0x000fc400078e00e8 */
[----:B------:R-:W-:Y:S02]  /*13f20*/  IMAD.MOV.U32 R232, RZ, RZ, R234 ;  /* 0x000000ffffe87224 */ /* 0x000fe400078e00ea */
[----:B------:R-:W-:Y:S01]  /*13f30*/  IMAD.MOV.U32 R248, RZ, RZ, R48 ;  /* 0x000000fffff87224 */ /* 0x000fe200078e0030 */
[-C--:B------:R-:W-:Y:S01]  /*13f40*/  LEA R48, P5, R223, R14.reuse, 0x2 ;  /* 0x0000000edf307211 */ /* 0x080fe200078a10ff */
        /* <DEDUP_REMOVED lines=9> */
[----:B------:R-:W-:Y:S01]  /*13fe0*/  IMAD.MOV.U32 R240, RZ, RZ, R49 ;  /* 0x000000fffff07224 */ /* 0x000fe200078e0031 */
[-C--:B------:R-:W-:Y:S01]  /*13ff0*/  LEA.HI.X.SX32 R49, R223, R15.reuse, 0x2, P5 ;  /* 0x0000000fdf317211 */ /* 0x080fe200028f16ff */
[----:B------:R-:W-:Y:S02]  /*14000*/  IMAD.MOV.U32 R230, RZ, RZ, R43 ;  /* 0x000000ffffe67224 */ /* 0x000fe400078e002b */
        /* <DEDUP_REMOVED lines=11> */
[----:B------:R-:W-:Y:S01]  /*140c0*/  LEA R46, P4, R224, R14, 0x2 ;  /* 0x0000000ee02e7211 */ /* 0x000fe200078810ff */
[----:B------:R-:W-:Y:S01]  /*140d0*/  IMAD.MOV.U32 R230, RZ, RZ, R43 ;  /* 0x000000ffffe67224 */ /* 0x000fe200078e002b */
[----:B------:R-:W-:-:S02]  /*140e0*/  LEA.HI.X.SX32 R35, R209, R15, 0x2, P5 ;  /* 0x0000000fd1237211 */ /* 0x000fc400028f16ff */
[-C--:B------:R-:W-:Y:S01]  /*140f0*/  LEA.HI.X.SX32 R55, R229, R15.reuse, 0x2, P1 ;  /* 0x0000000fe5377211 */ /* 0x080fe200008f16ff */
[----:B------:R-:W-:Y:S01]  /*14100*/  IMAD.MOV.U32 R229, RZ, RZ, R40 ;  /* 0x000000ffffe57224 */ /* 0x000fe200078e0028 */
[----:B------:R-:W-:Y:S01]  /*14110*/  LEA.HI.X.SX32 R53, R226, R15, 0x2, P0 ;  /* 0x0000000fe2357211 */ /* 0x000fe200000f16ff */
[----:B------:R-:W-:Y:S01]  /*14120*/  IMAD.MOV.U32 R226, RZ, RZ, R39 ;  /* 0x000000ffffe27224 */ /* 0x000fe200078e0027 */
[-C--:B------:R-:W-:Y:S02]  /*14130*/  LEA R20, P5, R227, R14.reuse, 0x2 ;  /* 0x0000000ee3147211 */ /* 0x080fe400078a10ff */
[-C--:B------:R-:W-:Y:S01]  /*14140*/  LEA R44, P3, R225, R14.reuse, 0x2 ;  /* 0x0000000ee12c7211 */ /* 0x080fe200078610ff */
[----:B------:R-:W-:Y:S01]  /*14150*/  IMAD.MOV.U32 R228, RZ, RZ, R231 ;  /* 0x000000ffffe47224 */ /* 0x000fe200078e00e7 */
[-C--:B------:R-:W-:Y:S01]  /*14160*/  LEA R40, P1, R222, R14.reuse, 0x2 ;  /* 0x0000000ede287211 */ /* 0x080fe200078210ff */
[----:B------:R-:W-:Y:S01]  /*14170*/  IMAD.MOV.U32 R231, RZ, RZ, R230 ;  /* 0x000000ffffe77224 */ /* 0x000fe200078e00e6 */
[----:B------:R-:W-:-:S02]  /*14180*/  LEA R42, P2, R208, R14, 0x2 ;  /* 0x0000000ed02a7211 */ /* 0x000fc400078410ff */
[-C--:B------:R-:W-:Y:S02]  /*14190*/  LEA R38, P0, R220, R14.reuse, 0x2 ;  /* 0x0000000edc267211 */ /* 0x080fe400078010ff */
[-C--:B------:R-:W-:Y:S02]  /*141a0*/  LEA.HI.X.SX32 R51, R37, R15.reuse, 0x2, P6 ;  /* 0x0000000f25337211 */ /* 0x080fe400030f16ff */
[-C--:B------:R-:W-:Y:S01]  /*141b0*/  LEA.HI.X.SX32 R47, R224, R15.reuse, 0x2, P4 ;  /* 0x0000000fe02f7211 */ /* 0x080fe200020f16ff */
[----:B------:R-:W-:Y:S01]  /*141c0*/  IMAD.MOV.U32 R230, RZ, RZ, R41 ;  /* 0x000000ffffe67224 */ /* 0x000fe200078e0029 */
[-C--:B------:R-:W-:Y:S01]  /*141d0*/  LEA R36, P6, R221, R14.reuse, 0x2 ;  /* 0x0000000edd247211 */ /* 0x080fe200078c10ff */
[----:B------:R-:W3:Y:S01]  /*141e0*/  LDL.LU R224, [R1+0x1bc] ;  /* 0x0001bc0001e07983 */ /* 0x000ee20000300800 */
[-C--:B------:R-:W-:Y:S01]  /*141f0*/  LEA.HI.X.SX32 R21, R227, R15.reuse, 0x2, P5 ;  /* 0x0000000fe3157211 */ /* 0x080fe200028f16ff */
[----:B------:R-:W-:Y:S01]  /*14200*/  IMAD.MOV.U32 R227, RZ, RZ, R226 ;  /* 0x000000ffffe37224 */ /* 0x000fe200078e00e2 */
[-C--:B------:R-:W-:Y:S01]  /*14210*/  LEA.HI.X.SX32 R45, R225, R15.reuse, 0x2, P3 ;  /* 0x0000000fe12d7211 */ /* 0x080fe200018f16ff */
[----:B------:R-:W3:Y:S01]  /*14220*/  LDL.LU R223, [R1+0x1c0] ;  /* 0x0001c00001df7983 */ /* 0x000ee20000300800 */
[-C--:B------:R-:W-:Y:S01]  /*14230*/  LEA R32, P4, R211, R14.reuse, 0x2 ;  /* 0x0000000ed3207211 */ /* 0x080fe200078810ff */
[----:B------:R-:W-:Y:S01]  /*14240*/  IMAD.MOV.U32 R226, RZ, RZ, R229 ;  /* 0x000000ffffe27224 */ /* 0x000fe200078e00e5 */
[-C--:B------:R-:W-:Y:S01]  /*14250*/  LEA.HI.X.SX32 R41, R222, R15.reuse, 0x2, P1 ;  /* 0x0000000fde297211 */ /* 0x080fe200008f16ff */
[----:B------:R-:W3:Y:S01]  /*14260*/  LDL.LU R225, [R1+0x1c4] ;  /* 0x0001c40001e17983 */ /* 0x000ee20000300800 */
[-C--:B------:R-:W-:Y:S01]  /*14270*/  LEA R30, P3, R212, R14.reuse, 0x2 ;  /* 0x0000000ed41e7211 */ /* 0x080fe200078610ff */
[----:B------:R-:W-:Y:S01]  /*14280*/  IMAD.MOV.U32 R229, RZ, RZ, R228 ;  /* 0x000000ffffe57224 */ /* 0x000fe200078e00e4 */
[-C--:B------:R-:W-:Y:S01]  /*14290*/  LEA.HI.X.SX32 R43, R208, R15.reuse, 0x2, P2 ;  /* 0x0000000fd02b7211 */ /* 0x080fe200010f16ff */
[----:B------:R-:W3:Y:S01]  /*142a0*/  LDL.LU R222, [R1+0x1c8] ;  /* 0x0001c80001de7983 */ /* 0x000ee20000300800 */
[-C--:B------:R-:W-:Y:S01]  /*142b0*/  LEA.HI.X.SX32 R39, R220, R15.reuse, 0x2, P0 ;  /* 0x0000000fdc277211 */ /* 0x080fe200000f16ff */
[----:B------:R-:W-:Y:S01]  /*142c0*/  IMAD.MOV.U32 R228, RZ, RZ, R231 ;  /* 0x000000ffffe47224 */ /* 0x000fe200078e00e7 */
[-C--:B------:R-:W-:Y:S01]  /*142d0*/  LEA R28, P2, R213, R14.reuse, 0x2 ;  /* 0x0000000ed51c7211 */ /* 0x080fe200078410ff */
[----:B------:R-:W3:Y:S01]  /*142e0*/  LDL.LU R220, [R1+0x1cc] ;  /* 0x0001cc0001dc7983 */ /* 0x000ee20000300800 */
[-C--:B------:R-:W-:Y:S01]  /*142f0*/  LEA.HI.X.SX32 R37, R221, R15.reuse, 0x2, P6 ;  /* 0x0000000fdd257211 */ /* 0x080fe200030f16ff */
[----:B------:R-:W-:Y:S01]  /*14300*/  IMAD.MOV.U32 R231, RZ, RZ, R230 ;  /* 0x000000ffffe77224 */ /* 0x000fe200078e00e6 */
[-C--:B------:R-:W-:Y:S01]  /*14310*/  LEA R26, P1, R217, R14.reuse, 0x2 ;  /* 0x0000000ed91a7211 */ /* 0x080fe200078210ff */
[----:B------:R-:W3:Y:S01]  /*14320*/  LDL.LU R221, [R1+0x1d0] ;  /* 0x0001d00001dd7983 */ /* 0x000ee20000300800 */
[-C--:B------:R-:W-:Y:S01]  /*14330*/  LEA R24, P0, R218, R14.reuse, 0x2 ;  /* 0x0000000eda187211 */ /* 0x080fe200078010ff */
[----:B------:R-:W-:Y:S01]  /*14340*/  IMAD.MOV.U32 R230, RZ, RZ, R239 ;  /* 0x000000ffffe67224 */ /* 0x000fe200078e00ef */
[-C--:B------:R-:W-:Y:S01]  /*14350*/  LEA.HI.X.SX32 R33, R211, R15.reuse, 0x2, P4 ;  /* 0x0000000fd3217211 */ /* 0x080fe200020f16ff */
[----:B------:R-:W3:Y:S01]  /*14360*/  LDL.LU R208, [R1+0x1d4] ;  /* 0x0001d40001d07983 */ /* 0x000ee20000300800 */
[----:B------:R-:W-:Y:S01]  /*14370*/  IMAD.MOV.U32 R207, RZ, RZ, R227 ;  /* 0x000000ffffcf7224 */ /* 0x000fe200078e00e3 */
[----:B------:R-:W-:Y:S01]  /*14380*/  LEA R22, P6, R219, R14, 0x2 ;  /* 0x0000000edb167211 */ /* 0x000fe200078c10ff */
[----:B------:R-:W-:Y:S01]  /*14390*/  IMAD.MOV.U32 R227, RZ, RZ, R226 ;  /* 0x000000ffffe37224 */ /* 0x000fe200078e00e2 */
[----:B------:R-:W3:Y:S01]  /*143a0*/  LDL.LU R211, [R1+0x1d8] ;  /* 0x0001d80001d37983 */ /* 0x000ee20000300800 */
[-C--:B------:R-:W-:Y:S01]  /*143b0*/  LEA.HI.X.SX32 R31, R212, R15.reuse, 0x2, P3 ;  /* 0x0000000fd41f7211 */ /* 0x080fe200018f16ff */
[----:B------:R-:W-:Y:S01]  /*143c0*/  IMAD.MOV.U32 R226, RZ, RZ, R229 ;  /* 0x000000ffffe27224 */ /* 0x000fe200078e00e5 */
[-C--:B------:R-:W-:Y:S01]  /*143d0*/  LEA.HI.X.SX32 R29, R213, R15.reuse, 0x2, P2 ;  /* 0x0000000fd51d7211 */ /* 0x080fe200010f16ff */
[----:B------:R-:W3:Y:S01]  /*143e0*/  LDL.LU R212, [R1+0x1dc] ;  /* 0x0001dc0001d47983 */ /* 0x000ee20000300800 */
[-C--:B------:R-:W-:Y:S01]  /*143f0*/  LEA.HI.X.SX32 R27, R217, R15.reuse, 0x2, P1 ;  /* 0x0000000fd91b7211 */ /* 0x080fe200008f16ff */
[----:B------:R-:W-:Y:S01]  /*14400*/  IMAD.MOV.U32 R229, RZ, RZ, R231 ;  /* 0x000000ffffe57224 */ /* 0x000fe200078e00e7 */
[-C--:B------:R-:W-:Y:S01]  /*14410*/  LEA.HI.X.SX32 R25, R218, R15.reuse, 0x2, P0 ;  /* 0x0000000fda197211 */ /* 0x080fe200000f16ff */
[----:B------:R-:W3:Y:S01]  /*14420*/  LDL.LU R213, [R1+0x1e0] ;  /* 0x0001e00001d57983 */ /* 0x000ee20000300800 */
[----:B------:R-:W-:Y:S01]  /*14430*/  IMAD.MOV.U32 R231, RZ, RZ, R230 ;  /* 0x000000ffffe77224 */ /* 0x000fe200078e00e6 */
[----:B------:R-:W-:Y:S01]  /*14440*/  LEA.HI.X.SX32 R23, R219, R15, 0x2, P6 ;  /* 0x0000000fdb177211 */ /* 0x000fe200030f16ff */
[----:B------:R-:W-:Y:S01]  /*14450*/  IMAD.MOV.U32 R230, RZ, RZ, R233 ;  /* 0x000000ffffe67224 */ /* 0x000fe200078e00e9 */
[----:B------:R-:W3:Y:S01]  /*14460*/  LDL.LU R217, [R1+0x1e4] ;  /* 0x0001e40001d97983 */ /* 0x000ee20000300800 */
[----:B------:R-:W-:-:S03]  /*14470*/  IMAD.MOV.U32 R233, RZ, RZ, R232 ;  /* 0x000000ffffe97224 */ /* 0x000fc600078e00e8 */
[----:B------:R-:W3:Y:S01]  /*14480*/  LDL.LU R218, [R1+0x1e8] ;  /* 0x0001e80001da7983 */ /* 0x000ee20000300800 */
[----:B------:R-:W-:-:S03]  /*14490*/  IMAD.MOV.U32 R232, RZ, RZ, R235 ;  /* 0x000000ffffe87224 */ /* 0x000fc600078e00eb */
[----:B------:R-:W3:Y:S04]  /*144a0*/  LDL.LU R219, [R1+0x1ec] ;  /* 0x0001ec0001db7983 */ /* 0x000ee80000300800 */
[----:B------:R-:W3:Y:S04]  /*144b0*/  LDL.LU R206, [R1+0x1f0] ;  /* 0x0001f00001ce7983 */ /* 0x000ee80000300800 */
[----:B------:R-:W3:Y:S01]  /*144c0*/  LDL.LU R235, [R1+0x288] ;  /* 0x0002880001eb7983 */ /* 0x000ee20000300800 */
[----:B--2---:R-:W-:-:S04]  /*144d0*/  LEA R16, P3, R216, R14, 0x2 ;  /* 0x0000000ed8107211 */ /* 0x004fc800078610ff */
[----:B------:R-:W-:Y:S01]  /*144e0*/  LEA.HI.X.SX32 R17, R216, R15, 0x2, P3 ;  /* 0x0000000fd8117211 */ /* 0x000fe200018f16ff */
[----:B------:R-:W-:Y:S02]  /*144f0*/  IMAD.MOV.U32 R216, RZ, RZ, R227 ;  /* 0x000000ffffd87224 */ /* 0x000fe400078e00e3 */
[----:B------:R-:W-:Y:S02]  /*14500*/  IMAD.MOV.U32 R227, RZ, RZ, R226 ;  /* 0x000000ffffe37224 */ /* 0x000fe400078e00e2 */
[----:B------:R-:W-:Y:S02]  /*14510*/  IMAD.MOV.U32 R226, RZ, RZ, R229 ;  /* 0x000000ffffe27224 */ /* 0x000fe400078e00e5 */
[----:B------:R-:W-:Y:S02]  /*14520*/  IMAD.MOV.U32 R229, RZ, RZ, R231 ;  /* 0x000000ffffe57224 */ /* 0x000fe400078e00e7 */
[----:B------:R-:W-:Y:S02]  /*14530*/  IMAD.MOV.U32 R231, RZ, RZ, R230 ;  /* 0x000000ffffe77224 */ /* 0x000fe400078e00e6 */
[----:B------:R-:W-:-:S02]  /*14540*/  IMAD.MOV.U32 R230, RZ, RZ, R233 ;  /* 0x000000ffffe67224 */ /* 0x000fc400078e00e9 */
[----:B------:R-:W-:Y:S02]  /*14550*/  IMAD.MOV.U32 R233, RZ, RZ, R232 ;  /* 0x000000ffffe97224 */ /* 0x000fe400078e00e8 */
[----:B---3--:R-:W-:Y:S02]  /*14560*/  IMAD.MOV.U32 R232, RZ, RZ, R235 ;  /* 0x000000ffffe87224 */ /* 0x008fe400078e00eb */
[----:B------:R-:W2:Y:S01]  /*14570*/  LDL.LU R235, [R1+0x23c] ;  /* 0x00023c0001eb7983 */ /* 0x000ea20000300800 */
[----:B------:R-:W-:Y:S01]  /*14580*/  IMAD.MOV.U32 R239, RZ, RZ, R2 ;  /* 0x000000ffffef7224 */ /* 0x000fe200078e0002 */
[CC--:B------:R-:W-:Y:S02]  /*14590*/  LEA R2, P5, R222.reuse, R14.reuse, 0x2 ;  /* 0x0000000ede027211 */ /* 0x0c0fe400078a10ff */
[----:B----4-:R-:W-:Y:S01]  /*145a0*/  LEA R10, P2, R215, R14, 0x2 ;  /* 0x0000000ed70a7211 */ /* 0x010fe200078410ff */
[----:B------:R-:W3:Y:S01]  /*145b0*/  LDL.LU R209, [R1+0x1fc] ;  /* 0x0001fc0001d17983 */ /* 0x000ee20000300800 */
[----:B------:R-:W-:Y:S01]  /*145c0*/  LEA.HI.X.SX32 R3, R222, R15, 0x2, P5 ;  /* 0x0000000fde037211 */ /* 0x000fe200028f16ff */
[----:B------:R-:W-:-:S02]  /*145d0*/  IMAD.MOV.U32 R222, RZ, RZ, R229 ;  /* 0x000000ffffde7224 */ /* 0x000fc400078e00e5 */
[----:B------:R-:W-:Y:S02]  /*145e0*/  IMAD.MOV.U32 R229, RZ, RZ, R231 ;  /* 0x000000ffffe57224 */ /* 0x000fe400078e00e7 */
[----:B------:R-:W-:Y:S01]  /*145f0*/  IMAD.MOV.U32 R231, RZ, RZ, R230 ;  /* 0x000000ffffe77224 */ /* 0x000fe200078e00e6 */
[CC--:B------:R-:W-:Y:S01]  /*14600*/  LEA R8, P1, R224.reuse, R14.reuse, 0x2 ;  /* 0x0000000ee0087211 */ /* 0x0c0fe200078210ff */
[----:B------:R-:W-:Y:S02]  /*14610*/  IMAD.MOV.U32 R230, RZ, RZ, R233 ;  /* 0x000000ffffe67224 */ /* 0x000fe400078e00e9 */
[----:B------:R-:W-:Y:S01]  /*14620*/  IMAD.MOV.U32 R233, RZ, RZ, R232 ;  /* 0x000000ffffe97224 */ /* 0x000fe200078e00e8 */
[----:B------:R-:W-:Y:S02]  /*14630*/  LEA R4, P6, R225, R14, 0x2 ;  /* 0x0000000ee1047211 */ /* 0x000fe400078c10ff */
[-C--:B------:R-:W-:Y:S02]  /*14640*/  LEA.HI.X.SX32 R11, R215, R15.reuse, 0x2, P2 ;  /* 0x0000000fd70b7211 */ /* 0x080fe400010f16ff */
[-C--:B------:R-:W-:Y:S01]  /*14650*/  LEA.HI.X.SX32 R9, R224, R15.reuse, 0x2, P1 ;  /* 0x0000000fe0097211 */ /* 0x080fe200008f16ff */
[----:B------:R-:W4:Y:S01]  /*14660*/  LDL.LU R215, [R1+0x200] ;  /* 0x0002000001d77983 */ /* 0x000f220000300800 */
[----:B------:R-:W-:Y:S01]  /*14670*/  IMAD.MOV.U32 R224, RZ, RZ, R226 ;  /* 0x000000ffffe07224 */ /* 0x000fe200078e00e2 */
[----:B------:R-:W-:-:S02]  /*14680*/  LEA.HI.X.SX32 R5, R225, R15, 0x2, P6 ;  /* 0x0000000fe1057211 */ /* 0x000fc400030f16ff */
[----:B------:R-:W3:Y:S04]  /*14690*/  LDL.LU R226, [R1+0x204] ;  /* 0x0002040001e27983 */ /* 0x000ee80000300800 */
[----:B------:R-:W3:Y:S01]  /*146a0*/  LDL.LU R225, [R1+0x208] ;  /* 0x0002080001e17983 */ /* 0x000ee20000300800 */
[----:B--2---:R-:W-:Y:S02]  /*146b0*/  IMAD.MOV.U32 R232, RZ, RZ, R235 ;  /* 0x000000ffffe87224 */ /* 0x004fe400078e00eb */
[----:B------:R-:W-:Y:S02]  /*146c0*/  IMAD.MOV.U32 R235, RZ, RZ, R234 ;  /* 0x000000ffffeb7224 */ /* 0x000fe400078e00ea */
[----:B------:R-:W-:Y:S02]  /*146d0*/  IMAD.MOV.U32 R234, RZ, RZ, R236 ;  /* 0x000000ffffea7224 */ /* 0x000fe400078e00ec */
[----:B------:R-:W-:-:S02]  /*146e0*/  IMAD.MOV.U32 R236, RZ, RZ, R238 ;  /* 0x000000ffffec7224 */ /* 0x000fc400078e00ee */
[----:B------:R-:W-:Y:S02]  /*146f0*/  IMAD.MOV.U32 R238, RZ, RZ, R240 ;  /* 0x000000ffffee7224 */ /* 0x000fe400078e00f0 */
[----:B------:R-:W-:Y:S02]  /*14700*/  IMAD.MOV.U32 R240, RZ, RZ, R248 ;  /* 0x000000fffff07224 */ /* 0x000fe400078e00f8 */
[----:B------:R-:W-:Y:S02]  /*14710*/  IMAD.MOV.U32 R248, RZ, RZ, R246 ;  /* 0x000000fffff87224 */ /* 0x000fe400078e00f6 */
[----:B------:R-:W2:Y:S01]  /*14720*/  LDL.LU R246, [R1+0x28c] ;  /* 0x00028c0001f67983 */ /* 0x000ea20000300800 */
[CC--:B------:R-:W-:Y:S02]  /*14730*/  LEA R18, P4, R210.reuse, R14.reuse, 0x2 ;  /* 0x0000000ed2127211 */ /* 0x0c0fe400078810ff */
[----:B------:R-:W-:Y:S02]  /*14740*/  LEA R6, P0, R223, R14, 0x2 ;  /* 0x0000000edf067211 */ /* 0x000fe400078010ff */
[----:B------:R-:W-:-:S02]  /*14750*/  LEA.HI.X.SX32 R19, R210, R15, 0x2, P4 ;  /* 0x0000000fd2137211 */ /* 0x000fc400020f16ff */
[CC--:B------:R-:W-:Y:S02]  /*14760*/  LEA R192, P4, R220.reuse, R14.reuse, 0x2 ;  /* 0x0000000edcc07211 */ /* 0x0c0fe400078810ff */
[-C--:B------:R-:W-:Y:S01]  /*14770*/  LEA.HI.X.SX32 R7, R223, R15.reuse, 0x2, P0 ;  /* 0x0000000fdf077211 */ /* 0x080fe200000f16ff */
[----:B------:R-:W-:Y:S01]  /*14780*/  IMAD.MOV.U32 R223, RZ, RZ, R224 ;  /* 0x000000ffffdf7224 */ /* 0x000fe200078e00e0 */
[----:B------:R-:W-:Y:S01]  /*14790*/  LEA.HI.X.SX32 R193, R220, R15, 0x2, P4 ;  /* 0x0000000fdcc17211 */ /* 0x000fe200020f16ff */
[----:B------:R-:W3:Y:S02]  /*147a0*/  LDL.LU R224, [R1+0x20c] ;  /* 0x00020c0001e07983 */ /* 0x000ee40000300800 */
[----:B------:R-:W-:Y:S02]  /*147b0*/  IMAD.MOV.U32 R220, RZ, RZ, R223 ;  /* 0x000000ffffdc7224 */ /* 0x000fe400078e00df */
[----:B------:R-:W-:Y:S01]  /*147c0*/  IMAD.MOV.U32 R223, RZ, RZ, R222 ;  /* 0x000000ffffdf7224 */ /* 0x000fe200078e00de */
[----:B------:R-:W-:Y:S01]  /*147d0*/  LEA R202, P1, R211, R14, 0x2 ;  /* 0x0000000ed3ca7211 */ /* 0x000fe200078210ff */
[----:B------:R-:W-:-:S02]  /*147e0*/  IMAD.MOV.U32 R222, RZ, RZ, R229 ;  /* 0x000000ffffde7224 */ /* 0x000fc400078e00e5 */
[----:B------:R-:W-:Y:S02]  /*147f0*/  IMAD.MOV.U32 R229, RZ, RZ, R231 ;  /* 0x000000ffffe57224 */ /* 0x000fe400078e00e7 */
[----:B------:R-:W-:Y:S02]  /*14800*/  IMAD.MOV.U32 R231, RZ, RZ, R230 ;  /* 0x000000ffffe77224 */ /* 0x000fe400078e00e6 */
[----:B------:R-:W-:Y:S01]  /*14810*/  IMAD.MOV.U32 R230, RZ, RZ, R233 ;  /* 0x000000ffffe67224 */ /* 0x000fe200078e00e9 */
[----:B------:R-:W-:Y:S01]  /*14820*/  LEA R194, P3, R221, R14, 0x2 ;  /* 0x0000000eddc27211 */ /* 0x000fe200078610ff */
[----:B------:R-:W-:Y:S01]  /*14830*/  IMAD.MOV.U32 R233, RZ, RZ, R232 ;  /* 0x000000ffffe97224 */ /* 0x000fe200078e00e8 */
[----:B------:R-:W-:Y:S01]  /*14840*/  LEA.HI.X.SX32 R203, R211, R15, 0x2, P1 ;  /* 0x0000000fd3cb7211 */ /* 0x000fe200008f16ff */
[----:B------:R-:W-:Y:S02]  /*14850*/  IMAD.MOV.U32 R232, RZ, RZ, R235 ;  /* 0x000000ffffe87224 */ /* 0x000fe400078e00eb */
[----:B------:R-:W-:-:S02]  /*14860*/  IMAD.MOV.U32 R235, RZ, RZ, R234 ;  /* 0x000000ffffeb7224 */ /* 0x000fc400078e00ea */
[----:B------:R-:W-:Y:S01]  /*14870*/  IMAD.MOV.U32 R211, RZ, RZ, R220 ;  /* 0x000000ffffd37224 */ /* 0x000fe200078e00dc */
[-C--:B------:R-:W-:Y:S01]  /*14880*/  LEA R196, P2, R208, R14.reuse, 0x2 ;  /* 0x0000000ed0c47211 */ /* 0x080fe200078410ff */
[----:B------:R-:W-:Y:S01]  /*14890*/  IMAD.MOV.U32 R234, RZ, RZ, R236 ;  /* 0x000000ffffea7224 */ /* 0x000fe200078e00ec */
[----:B------:R-:W-:Y:S01]  /*148a0*/  LEA R204, P0, R212, R14, 0x2 ;  /* 0x0000000ed4cc7211 */ /* 0x000fe200078010ff */
[----:B------:R-:W-:Y:S01]  /*148b0*/  IMAD.MOV.U32 R220, RZ, RZ, R223 ;  /* 0x000000ffffdc7224 */ /* 0x000fe200078e00df */
[----:B------:R-:W-:Y:S01]  /*148c0*/  LEA.HI.X.SX32 R195, R221, R15, 0x2, P3 ;  /* 0x0000000fddc37211 */ /* 0x000fe200018f16ff */
[----:B------:R-:W-:Y:S02]  /*148d0*/  IMAD.MOV.U32 R236, RZ, RZ, R238 ;  /* 0x000000ffffec7224 */ /* 0x000fe400078e00ee */
[----:B------:R-:W-:Y:S02]  /*148e0*/  IMAD.MOV.U32 R223, RZ, RZ, R222 ;  /* 0x000000ffffdf7224 */ /* 0x000fe400078e00de */
[----:B------:R-:W-:-:S02]  /*148f0*/  IMAD.MOV.U32 R238, RZ, RZ, R240 ;  /* 0x000000ffffee7224 */ /* 0x000fc400078e00f0 */
[----:B------:R-:W-:Y:S02]  /*14900*/  IMAD.MOV.U32 R222, RZ, RZ, R229 ;  /* 0x000000ffffde7224 */ /* 0x000fe400078e00e5 */
[----:B------:R-:W-:Y:S02]  /*14910*/  IMAD.MOV.U32 R240, RZ, RZ, R248 ;  /* 0x000000fffff07224 */ /* 0x000fe400078e00f8 */
[----:B------:R-:W-:Y:S01]  /*14920*/  IMAD.MOV.U32 R229, RZ, RZ, R231 ;  /* 0x000000ffffe57224 */ /* 0x000fe200078e00e7 */
[----:B------:R-:W-:Y:S01]  /*14930*/  LEA R198, P6, R213, R14, 0x2 ;  /* 0x0000000ed5c67211 */ /* 0x000fe200078c10ff */
[----:B------:R-:W-:Y:S01]  /*14940*/  IMAD.MOV.U32 R231, RZ, RZ, R233 ;  /* 0x000000ffffe77224 */ /* 0x000fe200078e00e9 */
[----:B------:R1:W-:Y:S01]  /*14950*/  STL.64 [R1+0xd8], R192 ;  /* 0x0000d8c001007387 */ /* 0x0003e20000100a00 */
[-C--:B------:R-:W-:Y:S01]  /*14960*/  LEA.HI.X.SX32 R197, R208, R15.reuse, 0x2, P2 ;  /* 0x0000000fd0c57211 */ /* 0x080fe200010f16ff */
[----:B------:R-:W-:Y:S01]  /*14970*/  IMAD.MOV.U32 R233, RZ, RZ, R232 ;  /* 0x000000ffffe97224 */ /* 0x000fe200078e00e8 */
[----:B------:R-:W-:Y:S01]  /*14980*/  LEA.HI.X.SX32 R205, R212, R15, 0x2, P0 ;  /* 0x0000000fd4cd7211 */ /* 0x000fe200000f16ff */
[----:B------:R-:W-:-:S02]  /*14990*/  IMAD.MOV.U32 R232, RZ, RZ, R235 ;  /* 0x000000ffffe87224 */ /* 0x000fc400078e00eb */
[----:B------:R-:W-:Y:S02]  /*149a0*/  IMAD.MOV.U32 R212, RZ, RZ, R220 ;  /* 0x000000ffffd47224 */ /* 0x000fe400078e00dc */
[----:B------:R-:W-:Y:S02]  /*149b0*/  IMAD.MOV.U32 R235, RZ, RZ, R234 ;  /* 0x000000ffffeb7224 */ /* 0x000fe400078e00ea */
[----:B------:R-:W-:Y:S01]  /*149c0*/  IMAD.MOV.U32 R220, RZ, RZ, R223 ;  /* 0x000000ffffdc7224 */ /* 0x000fe200078e00df */
[----:B------:R-:W-:Y:S01]  /*149d0*/  LEA.HI.X.SX32 R199, R213, R15, 0x2, P6 ;  /* 0x0000000fd5c77211 */ /* 0x000fe200030f16ff */
        /* <DEDUP_REMOVED lines=9> */
[----:B--2---:R-:W-:Y:S02]  /*14a70*/  IMAD.MOV.U32 R248, RZ, RZ, R246 ;  /* 0x000000fffff87224 */ /* 0x004fe400078e00f6 */
[----:B------:R-:W-:Y:S02]  /*14a80*/  IMAD.MOV.U32 R246, RZ, RZ, R250 ;  /* 0x000000fffff67224 */ /* 0x000fe400078e00fa */
[----:B------:R-:W2:Y:S04]  /*14a90*/  LDL.LU R250, [R1+0x424] ;  /* 0x0004240001fa7983 */ /* 0x000ea80000300800 */
[----:B------:R1:W-:Y:S04]  /*14aa0*/  STL.64 [R1+0xf0], R194 ;  /* 0x0000f0c201007387 */ /* 0x0003e80000100a00 */
[----:B------:R-:W2:Y:S04]  /*14ab0*/  LDL.LU R210, [R1+0x218] ;  /* 0x0002180001d27983 */ /* 0x000ea80000300800 */
[----:B------:R-:W2:Y:S04]  /*14ac0*/  LDL.LU R221, [R1+0x21c] ;  /* 0x00021c0001dd7983 */ /* 0x000ea80000300800 */
[----:B------:R1:W-:Y:S04]  /*14ad0*/  STL.64 [R1+0xe8], R196 ;  /* 0x0000e8c401007387 */ /* 0x0003e80000100a00 */
[----:B------:R1:W-:Y:S04]  /*14ae0*/  STL.64 [R1+0xe0], R202 ;  /* 0x0000e0ca01007387 */ /* 0x0003e80000100a00 */
[----:B------:R1:W-:Y:S04]  /*14af0*/  STL.64 [R1+0xf8], R204 ;  /* 0x0000f8cc01007387 */ /* 0x0003e80000100a00 */
[----:B------:R-:W2:Y:S04]  /*14b00*/  LDL.LU R0, [R1+0x304] ;  /* 0x0003040001007983 */ /* 0x000ea80000300800 */
[----:B------:R3:W-:Y:S04]  /*14b10*/  STL.64 [R1+0x110], R198 ;  /* 0x000110c601007387 */ /* 0x0007e80000100a00 */
[----:B------:R-:W2:Y:S01]  /*14b20*/  LDL.LU R237, [R1+0x268] ;  /* 0x0002680001ed7983 */ /* 0x000ea20000300800 */
[----:B------:R-:W-:-:S02]  /*14b30*/  LEA R200, P5, R217, R14, 0x2 ;  /* 0x0000000ed9c87211 */ /* 0x000fc400078a10ff */
[CC--:B-1----:R-:W-:Y:S02]  /*14b40*/  LEA R192, P4, R218.reuse, R14.reuse, 0x2 ;  /* 0x0000000edac07211 */ /* 0x0c2fe400078810ff */
[-C--:B------:R-:W-:Y:S02]  /*14b50*/  LEA R194, P3, R219, R14.reuse, 0x2 ;  /* 0x0000000edbc27211 */ /* 0x080fe400078610ff */
[-C--:B------:R-:W-:Y:S02]  /*14b60*/  LEA.HI.X.SX32 R201, R217, R15.reuse, 0x2, P5 ;  /* 0x0000000fd9c97211 */ /* 0x080fe400028f16ff */
[-C--:B------:R-:W-:Y:S02]  /*14b70*/  LEA.HI.X.SX32 R193, R218, R15.reuse, 0x2, P4 ;  /* 0x0000000fdac17211 */ /* 0x080fe400020f16ff */
[-C--:B------:R-:W-:Y:S01]  /*14b80*/  LEA R196, P2, R206, R14.reuse, 0x2 ;  /* 0x0000000ecec47211 */ /* 0x080fe200078410ff */
[----:B------:R-:W-:Y:S01]  /*14b90*/  IMAD.MOV.U32 R203, RZ, RZ, R207 ;  /* 0x000000ffffcb7224 */ /* 0x000fe200078e00cf */
[-C--:B------:R-:W-:Y:S01]  /*14ba0*/  LEA.HI.X.SX32 R195, R219, R15.reuse, 0x2, P3 ;  /* 0x0000000fdbc37211 */ /* 0x080fe200018f16ff */
[----:B------:R4:W-:Y:S01]  /*14bb0*/  STL.64 [R1+0x108], R200 ;  /* 0x000108c801007387 */ /* 0x0009e20000100a00 */
[-C--:B------:R-:W-:Y:S01]  /*14bc0*/  LEA R202, P1, R207, R14.reuse, 0x2 ;  /* 0x0000000ecfca7211 */ /* 0x080fe200078210ff */
[----:B------:R-:W-:Y:S01]  /*14bd0*/  IMAD.MOV.U32 R205, RZ, RZ, R216 ;  /* 0x000000ffffcd7224 */ /* 0x000fe200078e00d8 */
[----:B------:R-:W-:Y:S01]  /*14be0*/  LEA R204, P0, R216, R14, 0x2 ;  /* 0x0000000ed8cc7211 */ /* 0x000fe200078010ff */
[----:B------:R1:W-:Y:S01]  /*14bf0*/  STL.64 [R1+0x100], R192 ;  /* 0x000100c001007387 */ /* 0x0003e20000100a00 */
[----:B------:R-:W-:-:S02]  /*14c00*/  LEA.HI.X.SX32 R197, R206, R15, 0x2, P2 ;  /* 0x0000000fcec57211 */ /* 0x000fc400010f16ff */
[-C--:B---3--:R-:W-:Y:S01]  /*14c10*/  LEA R198, P6, R209, R14.reuse, 0x2 ;  /* 0x0000000ed1c67211 */ /* 0x088fe200078c10ff */
[----:B------:R-:W-:Y:S01]  /*14c20*/  IMAD.MOV.U32 R218, RZ, RZ, R222 ;  /* 0x000000ffffda7224 */ /* 0x000fe200078e00de */
[-C--:B------:R-:W-:Y:S01]  /*14c30*/  LEA.HI.X.SX32 R203, R203, R15.reuse, 0x2, P1 ;  /* 0x0000000fcbcb7211 */ /* 0x080fe200008f16ff */
[----:B------:R-:W-:Y:S01]  /*14c40*/  IMAD.MOV.U32 R213, RZ, RZ, R231 ;  /* 0x000000ffffd57224 */ /* 0x000fe200078e00e7 */
[-C--:B------:R-:W-:Y:S02]  /*14c50*/  LEA R222, P4, R226, R14.reuse, 0x2 ;  /* 0x0000000ee2de7211 */ /* 0x080fe400078810ff */
[----:B----4-:R-:W-:Y:S01]  /*14c60*/  LEA R200, P5, R215, R14, 0x2 ;  /* 0x0000000ed7c87211 */ /* 0x010fe200078a10ff */
[----:B-1----:R1:W5:Y:S01]  /*14c70*/  LDL.LU.64 R192, [R1+0xf78] ;  /* 0x000f780001c07983 */ /* 0x0023620000300a00 */
[----:B------:R-:W-:-:S03]  /*14c80*/  LEA.HI.X.SX32 R205, R205, R15, 0x2, P0 ;  /* 0x0000000fcdcd7211 */ /* 0x000fc600000f16ff */
[----:B------:R3:W-:Y:S01]  /*14c90*/  STL.64 [R1+0x118], R194 ;  /* 0x000118c201007387 */ /* 0x0007e20000100a00 */
[-C--:B------:R-:W-:Y:S01]  /*14ca0*/  LEA.HI.X.SX32 R199, R209, R15.reuse, 0x2, P6 ;  /* 0x0000000fd1c77211 */ /* 0x080fe200030f16ff */
[----:B------:R-:W-:Y:S01]  /*14cb0*/  IMAD.MOV.U32 R217, RZ, RZ, R220 ;  /* 0x000000ffffd97224 */ /* 0x000fe200078e00dc */
[----:B------:R-:W-:Y:S01]  /*14cc0*/  LEA.HI.X.SX32 R201, R215, R15, 0x2, P5 ;  /* 0x0000000fd7c97211 */ /* 0x000fe200028f16ff */
[----:B------:R-:W-:Y:S01]  /*14cd0*/  IMAD.MOV.U32 R231, RZ, RZ, R236 ;  /* 0x000000ffffe77224 */ /* 0x000fe200078e00ec */
[-C--:B------:R-:W-:Y:S01]  /*14ce0*/  LEA R236, P3, R225, R14.reuse, 0x2 ;  /* 0x0000000ee1ec7211 */ /* 0x080fe200078610ff */
[----:B------:R-:W-:Y:S01]  /*14cf0*/  IMAD.MOV.U32 R220, RZ, RZ, R223 ;  /* 0x000000ffffdc7224 */ /* 0x000fe200078e00df */
[----:B------:R-:W-:Y:S01]  /*14d00*/  LEA R206, P2, R224, R14, 0x2 ;  /* 0x0000000ee0ce7211 */ /* 0x000fe200078410ff */
[----:B------:R-:W-:Y:S01]  /*14d10*/  IMAD.MOV.U32 R219, RZ, RZ, R218 ;  /* 0x000000ffffdb7224 */ /* 0x000fe200078e00da */
[----:B---3--:R1:W5:Y:S04]  /*14d20*/  LDL.LU.64 R194, [R1+0xf70] ;  /* 0x000f700001c27983 */ /* 0x0083680000300a00 */
[----:B------:R-:W3:Y:S01]  /*14d30*/  LDL.LU R208, [R1+0x230] ;  /* 0x0002300001d07983 */ /* 0x000ee20000300800 */
[----:B------:R-:W-:-:S03]  /*14d40*/  IMAD.MOV.U32 R218, RZ, RZ, R229 ;  /* 0x000000ffffda7224 */ /* 0x000fc600078e00e5 */
[----:B------:R4:W-:Y:S01]  /*14d50*/  STL.64 [R1+0x120], R196 ;  /* 0x000120c401007387 */ /* 0x0009e20000100a00 */
[-C--:B------:R-:W-:Y:S01]  /*14d60*/  LEA.HI.X.SX32 R223, R226, R15.reuse, 0x2, P4 ;  /* 0x0000000fe2df7211 */ /* 0x080fe200020f16ff */
[----:B------:R-:W-:Y:S02]  /*14d70*/  IMAD.MOV.U32 R229, RZ, RZ, R233 ;  /* 0x000000ffffe57224 */ /* 0x000fe400078e00e9 */
[----:B------:R-:W-:Y:S01]  /*14d80*/  IMAD.MOV.U32 R209, RZ, RZ, R213 ;  /* 0x000000ffffd17224 */ /* 0x000fe200078e00d5 */
[----:B------:R-:W-:Y:S01]  /*14d90*/  LEA.HI.X.SX32 R207, R224, R15, 0x2, P2 ;  /* 0x0000000fe0cf7211 */ /* 0x000fe200010f16ff */
[----:B----4-:R1:W5:Y:S04]  /*14da0*/  LDL.LU.64 R196, [R1+0xf68] ;  /* 0x000f680001c47983 */ /* 0x0103680000300a00 */
[----:B------:R-:W4:Y:S04]  /*14db0*/  LDL.LU R216, [R1+0x234] ;  /* 0x0002340001d87983 */ /* 0x000f280000300800 */
[----:B------:R1:W-:Y:S04]  /*14dc0*/  STL.64 [R1+0x130], R202 ;  /* 0x000130ca01007387 */ /* 0x0003e80000100a00 */
[----:B------:R1:W-:Y:S04]  /*14dd0*/  STL.64 [R1+0x128], R204 ;  /* 0x000128cc01007387 */ /* 0x0003e80000100a00 */
[----:B------:R1:W-:Y:S04]  /*14de0*/  STL.64 [R1+0x138], R198 ;  /* 0x000138c601007387 */ /* 0x0003e80000100a00 */
[----:B------:R-:W4:Y:S04]  /*14df0*/  LDL.LU R213, [R1+0x244] ;  /* 0x0002440001d57983 */ /* 0x000f280000300800 */
[----:B------:R-:W-:Y:S04]  /*14e00*/  STL.64 [R1+0x140], R200 ;  /* 0x000140c801007387 */ /* 0x000fe80000100a00 */
[----:B------:R2:W-:Y:S04]  /*14e10*/  STL.64 [R1+0x150], R222 ;  /* 0x000150de01007387 */ /* 0x0005e80000100a00 */
[----:B------:R-:W4:Y:S04]  /*14e20*/  LDL.LU R215, [R1+0x248] ;  /* 0x0002480001d77983 */ /* 0x000f280000300800 */
[----:B------:R-:W4:Y:S01]  /*14e30*/  LDL.LU R226, [R1+0x24c] ;  /* 0x00024c0001e27983 */ /* 0x000f220000300800 */
[-C--:B-1----:R-:W-:Y:S01]  /*14e40*/  LEA R202, P1, R227, R14.reuse, 0x2 ;  /* 0x0000000ee3ca7211 */ /* 0x082fe200078210ff */
[----:B------:R-:W-:Y:S01]  /*14e50*/  IMAD.MOV.U32 R203, RZ, RZ, R227 ;  /* 0x000000ffffcb7224 */ /* 0x000fe200078e00e3 */
[----:B------:R-:W-:Y:S01]  /*14e60*/  LEA R204, P0, R228, R14, 0x2 ;  /* 0x0000000ee4cc7211 */ /* 0x000fe200078010ff */
[----:B------:R-:W-:-:S02]  /*14e70*/  IMAD.MOV.U32 R205, RZ, RZ, R228 ;  /* 0x000000ffffcd7224 */ /* 0x000fc400078e00e4 */
[----:B------:R-:W-:Y:S02]  /*14e80*/  IMAD.MOV.U32 R228, RZ, RZ, R235 ;  /* 0x000000ffffe47224 */ /* 0x000fe400078e00eb */
[----:B--2---:R-:W-:Y:S01]  /*14e90*/  IMAD.MOV.U32 R233, RZ, RZ, R237 ;  /* 0x000000ffffe97224 */ /* 0x004fe200078e00ed */
[----:B------:R-:W-:Y:S01]  /*14ea0*/  LEA.HI.X.SX32 R237, R225, R15, 0x2, P3 ;  /* 0x0000000fe1ed7211 */ /* 0x000fe200018f16ff */
[----:B------:R-:W-:Y:S02]  /*14eb0*/  IMAD.MOV.U32 R225, RZ, RZ, R229 ;  /* 0x000000ffffe17224 */ /* 0x000fe400078e00e5 */
[----:B------:R-:W-:Y:S02]  /*14ec0*/  IMAD.MOV.U32 R229, RZ, RZ, R231 ;  /* 0x000000ffffe57224 */ /* 0x000fe400078e00e7 */
[----:B------:R1:W-:Y:S01]  /*14ed0*/  STL.64 [R1+0x148], R236 ;  /* 0x000148ec01007387 */ /* 0x0003e20000100a00 */
[----:B------:R-:W-:-:S03]  /*14ee0*/  IMAD.MOV.U32 R231, RZ, RZ, R230 ;  /* 0x000000ffffe77224 */ /* 0x000fc600078e00e6 */
[----:B------:R2:W-:Y:S04]  /*14ef0*/  STL.64 [R1+0x158], R206 ;  /* 0x000158ce01007387 */ /* 0x0005e80000100a00 */
[----:B------:R-:W4:Y:S04]  /*14f00*/  LDL.LU R224, [R1+0x258] ;  /* 0x0002580001e07983 */ /* 0x000f280000300800 */
[----:B------:R-:W4:Y:S04]  /*14f10*/  LDL.LU R230, [R1+0x25c] ;  /* 0x00025c0001e67983 */ /* 0x000f280000300800 */
[----:B------:R-:W4:Y:S04]  /*14f20*/  LDL.LU R227, [R1+0x260] ;  /* 0x0002600001e37983 */ /* 0x000f280000300800 */
[----:B------:R-:W4:Y:S01]  /*14f30*/  LDL.LU R235, [R1+0x264] ;  /* 0x0002640001eb7983 */ /* 0x000f220000300800 */
[----:B------:R-:W-:-:S02]  /*14f40*/  LEA R198, P6, R210, R14, 0x2 ;  /* 0x0000000ed2c67211 */ /* 0x000fc400078c10ff */
[-C--:B------:R-:W-:Y:S02]  /*14f50*/  LEA.HI.X.SX32 R203, R203, R15.reuse, 0x2, P1 ;  /* 0x0000000fcbcb7211 */ /* 0x080fe400008f16ff */
[-C--:B------:R-:W-:Y:S01]  /*14f60*/  LEA.HI.X.SX32 R205, R205, R15.reuse, 0x2, P0 ;  /* 0x0000000fcdcd7211 */ /* 0x080fe200000f16ff */
[----:B------:R-:W-:Y:S01]  /*14f70*/  IMAD.MOV.U32 R223, RZ, RZ, R211 ;  /* 0x000000ffffdf7224 */ /* 0x000fe200078e00d3 */
[-C--:B------:R-:W-:Y:S02]  /*14f80*/  LEA R200, P5, R221, R14.reuse, 0x2 ;  /* 0x0000000eddc87211 */ /* 0x080fe400078a10ff */
[-C--:B------:R-:W-:Y:S01]  /*14f90*/  LEA.HI.X.SX32 R199, R210, R15.reuse, 0x2, P6 ;  /* 0x0000000fd2c77211 */ /* 0x080fe200030f16ff */
[----:B-1----:R-:W-:Y:S01]  /*14fa0*/  IMAD.MOV.U32 R237, RZ, RZ, R212 ;  /* 0x000000ffffed7224 */ /* 0x002fe200078e00d4 */
[-C--:B------:R-:W-:Y:S01]  /*14fb0*/  LEA R222, P4, R211, R14.reuse, 0x2 ;  /* 0x0000000ed3de7211 */ /* 0x080fe200078810ff */
[----:B------:R1:W-:Y:S01]  /*14fc0*/  STL.64 [R1+0x160], R202 ;  /* 0x000160ca01007387 */ /* 0x0003e20000100a00 */
[-C--:B------:R-:W-:Y:S01]  /*14fd0*/  LEA R236, P3, R212, R14.reuse, 0x2 ;  /* 0x0000000ed4ec7211 */ /* 0x080fe200078610ff */
[----:B--2---:R-:W-:Y:S01]  /*14fe0*/  IMAD.MOV.U32 R207, RZ, RZ, R217 ;  /* 0x000000ffffcf7224 */ /* 0x004fe200078e00d9 */
[-C--:B------:R-:W-:Y:S01]  /*14ff0*/  LEA R206, P2, R217, R14.reuse, 0x2 ;  /* 0x0000000ed9ce7211 */ /* 0x080fe200078410ff */
[----:B------:R3:W-:Y:S01]  /*15000*/  STL.64 [R1+0x170], R204 ;  /* 0x000170cc01007387 */ /* 0x0007e20000100a00 */
[-C--:B------:R-:W-:Y:S01]  /*15010*/  LEA.HI.X.SX32 R201, R221, R15.reuse, 0x2, P5 ;  /* 0x0000000fddc97211 */ /* 0x080fe200028f16ff */
[----:B------:R-:W-:Y:S01]  /*15020*/  IMAD.MOV.U32 R217, RZ, RZ, R225 ;  /* 0x000000ffffd97224 */ /* 0x000fe200078e00e1 */
[-C--:B------:R-:W-:Y:S01]  /*15030*/  LEA.HI.X.SX32 R223, R223, R15.reuse, 0x2, P4 ;  /* 0x0000000fdfdf7211 */ /* 0x080fe200020f16ff */
[----:B------:R2:W-:Y:S01]  /*15040*/  STL.64 [R1+0x168], R198 ;  /* 0x000168c601007387 */ /* 0x0005e20000100a00 */
[----:B------:R-:W-:Y:S01]  /*15050*/  LEA.HI.X.SX32 R237, R237, R15, 0x2, P3 ;  /* 0x0000000feded7211 */ /* 0x000fe200018f16ff */
[----:B-1----:R-:W-:Y:S01]  /*15060*/  IMAD.MOV.U32 R203, RZ, RZ, R220 ;  /* 0x000000ffffcb7224 */ /* 0x002fe200078e00dc */
[----:B------:R-:W-:-:S02]  /*15070*/  LEA R202, P1, R220, R14, 0x2 ;  /* 0x0000000edcca7211 */ /* 0x000fc400078210ff */
[-C--:B------:R-:W-:Y:S02]  /*15080*/  LEA.HI.X.SX32 R207, R207, R15.reuse, 0x2, P2 ;  /* 0x0000000fcfcf7211 */ /* 0x080fe400010f16ff */
[----:B---3--:R-:W-:Y:S01]  /*15090*/  LEA R204, P0, R208, R14, 0x2 ;  /* 0x0000000ed0cc7211 */ /* 0x008fe200078010ff */
[----:B--2---:R1:W5:Y:S01]  /*150a0*/  LDL.LU.64 R198, [R1+0xf60] ;  /* 0x000f600001c67983 */ /* 0x0043620000300a00 */
[----:B------:R-:W-:-:S03]  /*150b0*/  LEA.HI.X.SX32 R203, R203, R15, 0x2, P1 ;  /* 0x0000000fcbcb7211 */ /* 0x000fc600008f16ff */
[----:B------:R-:W2:Y:S01]  /*150c0*/  LDL.LU R225, [R1+0x270] ;  /* 0x0002700001e17983 */ /* 0x000ea20000300800 */
[----:B------:R-:W-:-:S03]  /*150d0*/  IMAD.MOV.U32 R221, RZ, RZ, R219 ;  /* 0x000000ffffdd7224 */ /* 0x000fc600078e00db */
[----:B------:R-:W3:Y:S01]  /*150e0*/  LDL.LU R212, [R1+0x274] ;  /* 0x0002740001d47983 */ /* 0x000ee20000300800 */
[-C--:B------:R-:W-:Y:S02]  /*150f0*/  LEA R220, P5, R219, R14.reuse, 0x2 ;  /* 0x0000000edbdc7211 */ /* 0x080fe400078a10ff */
[-C--:B----4-:R-:W-:Y:S01]  /*15100*/  LEA R210, P6, R216, R14.reuse, 0x2 ;  /* 0x0000000ed8d27211 */ /* 0x090fe200078c10ff */
[----:B------:R4:W-:Y:S01]  /*15110*/  STL.64 [R1+0x178], R200 ;  /* 0x000178c801007387 */ /* 0x0009e20000100a00 */
[-C--:B------:R-:W-:Y:S02]  /*15120*/  LEA.HI.X.SX32 R205, R208, R15.reuse, 0x2, P0 ;  /* 0x0000000fd0cd7211 */ /* 0x080fe400000f16ff */
[-C--:B------:R-:W-:Y:S02]  /*15130*/  LEA.HI.X.SX32 R211, R216, R15.reuse, 0x2, P6 ;  /* 0x0000000fd8d37211 */ /* 0x080fe400030f16ff */
[----:B------:R-:W-:Y:S01]  /*15140*/  LEA.HI.X.SX32 R221, R221, R15, 0x2, P5 ;  /* 0x0000000fdddd7211 */ /* 0x000fe200028f16ff */
[----:B----4-:R1:W5:Y:S04]  /*15150*/  LDL.LU.64 R200, [R1+0xf58] ;  /* 0x000f580001c87983 */ /* 0x0103680000300a00 */
[----:B------:R4:W-:Y:S04]  /*15160*/  STL.64 [R1+0x180], R222 ;  /* 0x000180de01007387 */ /* 0x0009e80000100a00 */
[----:B------:R1:W-:Y:S04]  /*15170*/  STL.64 [R1+0x190], R236 ;  /* 0x000190ec01007387 */ /* 0x0003e80000100a00 */
[----:B------:R4:W-:Y:S02]  /*15180*/  STL.64 [R1+0x188], R206 ;  /* 0x000188ce01007387 */ /* 0x0009e40000100a00 */
[----:B----4-:R-:W-:Y:S01]  /*15190*/  IMAD.MOV.U32 R223, RZ, RZ, R218 ;  /* 0x000000ffffdf7224 */ /* 0x010fe200078e00da */
[-C--:B------:R-:W-:Y:S01]  /*151a0*/  LEA R222, P4, R218, R14.reuse, 0x2 ;  /* 0x0000000edade7211 */ /* 0x080fe200078810ff */
[----:B------:R4:W-:Y:S01]  /*151b0*/  STL.64 [R1+0x198], R202 ;  /* 0x000198ca01007387 */ /* 0x0009e20000100a00 */
[----:B-1----:R-:W-:Y:S01]  /*151c0*/  IMAD.MOV.U32 R237, RZ, RZ, R209 ;  /* 0x000000ffffed7224 */ /* 0x002fe200078e00d1 */
[----:B------:R-:W-:-:S02]  /*151d0*/  LEA R236, P3, R209, R14, 0x2 ;  /* 0x0000000ed1ec7211 */ /* 0x000fc400078610ff */
[-C--:B------:R-:W-:Y:S02]  /*151e0*/  LEA R218, P1, R215, R14.reuse, 0x2 ;  /* 0x0000000ed7da7211 */ /* 0x080fe400078210ff */
[-C--:B------:R-:W-:Y:S01]  /*151f0*/  LEA R206, P2, R213, R14.reuse, 0x2 ;  /* 0x0000000ed5ce7211 */ /* 0x080fe200078410ff */
[----:B------:R-:W-:Y:S01]  /*15200*/  IMAD.MOV.U32 R216, RZ, RZ, R234 ;  /* 0x000000ffffd87224 */ /* 0x000fe200078e00ea */
[----:B------:R-:W-:Y:S01]  /*15210*/  LEA R208, P0, R226, R14, 0x2 ;  /* 0x0000000ee2d07211 */ /* 0x000fe200078010ff */
[----:B----4-:R1:W5:Y:S01]  /*15220*/  LDL.LU.64 R202, [R1+0xf50] ;  /* 0x000f500001ca7983 */ /* 0x0103620000300a00 */
[----:B------:R-:W-:-:S03]  /*15230*/  LEA.HI.X.SX32 R223, R223, R15, 0x2, P4 ;  /* 0x0000000fdfdf7211 */ /* 0x000fc600020f16ff */
[----:B------:R4:W-:Y:S01]  /*15240*/  STL.64 [R1+0x1a0], R204 ;  /* 0x0001a0cc01007387 */ /* 0x0009e20000100a00 */
[-C--:B------:R-:W-:Y:S02]  /*15250*/  LEA.HI.X.SX32 R237, R237, R15.reuse, 0x2, P3 ;  /* 0x0000000feded7211 */ /* 0x080fe400018f16ff */
[-C--:B------:R-:W-:Y:S02]  /*15260*/  LEA.HI.X.SX32 R207, R213, R15.reuse, 0x2, P2 ;  /* 0x0000000fd5cf7211 */ /* 0x080fe400010f16ff */
[-C--:B------:R-:W-:Y:S02]  /*15270*/  LEA.HI.X.SX32 R219, R215, R15.reuse, 0x2, P1 ;  /* 0x0000000fd7db7211 */ /* 0x080fe400008f16ff */
[----:B------:R-:W-:Y:S01]  /*15280*/  LEA.HI.X.SX32 R209, R226, R15, 0x2, P0 ;  /* 0x0000000fe2d17211 */ /* 0x000fe200000f16ff */
[----:B----4-:R1:W5:Y:S04]  /*15290*/  LDL.LU.64 R204, [R1+0xf48] ;  /* 0x000f480001cc7983 */ /* 0x0103680000300a00 */
[----:B------:R-:W-:Y:S04]  /*152a0*/  STL.64 [R1+0x1b0], R210 ;  /* 0x0001b0d201007387 */ /* 0x000fe80000100a00 */
[----:B------:R-:W4:Y:S04]  /*152b0*/  LDL.LU R234, [R1+0x280] ;  /* 0x0002800001ea7983 */ /* 0x000f280000300800 */
[----:B------:R-:W-:Y:S04]  /*152c0*/  STL.64 [R1+0x1a8], R220 ;  /* 0x0001a8dc01007387 */ /* 0x000fe80000100a00 */
[----:B------:R-:W-:Y:S04]  /*152d0*/  STL.64 [R1+0x1b8], R222 ;  /* 0x0001b8de01007387 */ /* 0x000fe80000100a00 */
[----:B------:R-:W-:Y:S01]  /*152e0*/  STL.64 [R1+0x1c0], R236 ;  /* 0x0001c0ec01007387 */ /* 0x000fe20000100a00 */
[----:B------:R-:W-:-:S03]  /*152f0*/  IMAD.MOV.U32 R226, RZ, RZ, R231 ;  /* 0x000000ffffe27224 */ /* 0x000fc600078e00e7 */
[----:B------:R1:W-:Y:S04]  /*15300*/  STL.64 [R1+0x1c8], R206 ;  /* 0x0001c8ce01007387 */ /* 0x0003e80000100a00 */
[----:B------:R-:W-:Y:S04]  /*15310*/  STL.64 [R1+0x1d0], R218 ;  /* 0x0001d0da01007387 */ /* 0x000fe80000100a00 */
[----:B------:R1:W-:Y:S04]  /*15320*/  STL.64 [R1+0x1d8], R208 ;  /* 0x0001d8d001007387 */ /* 0x0003e80000100a00 */
[----:B------:R-:W4:Y:S01]  /*15330*/  LDL.LU R215, [R1+0x29c] ;  /* 0x00029c0001d77983 */ /* 0x000f220000300800 */
[----:B-1----:R-:W-:Y:S01]  /*15340*/  LEA R206, P2, R233, R14, 0x2 ;  /* 0x0000000ee9ce7211 */ /* 0x002fe200078410ff */
[----:B------:R-:W-:-:S02]  /*15350*/  IMAD.MOV.U32 R207, RZ, RZ, R233 ;  /* 0x000000ffffcf7224 */ /* 0x000fc400078e00e9 */
[----:B------:R-:W4:Y:S01]  /*15360*/  LDL.LU R231, [R1+0x2a4] ;  /* 0x0002a40001e77983 */ /* 0x000f220000300800 */
[----:B------:R-:W-:Y:S01]  /*15370*/  IMAD.MOV.U32 R209, RZ, RZ, R232 ;  /* 0x000000ffffd17224 */ /* 0x000fe200078e00e8 */
[-C--:B------:R-:W-:Y:S01]  /*15380*/  LEA R218, P1, R229, R14.reuse, 0x2 ;  /* 0x0000000ee5da7211 */ /* 0x080fe200078210ff */
[----:B------:R-:W-:Y:S02]  /*15390*/  IMAD.MOV.U32 R219, RZ, RZ, R229 ;  /* 0x000000ffffdb7224 */ /* 0x000fe400078e00e5 */
[----:B------:R-:W-:Y:S01]  /*153a0*/  IMAD.MOV.U32 R213, RZ, RZ, R248 ;  /* 0x000000ffffd57224 */ /* 0x000fe200078e00f8 */
[-C--:B------:R-:W-:Y:S02]  /*153b0*/  LEA R210, P6, R224, R14.reuse, 0x2 ;  /* 0x0000000ee0d27211 */ /* 0x080fe400078c10ff */
[----:B------:R-:W-:Y:S02]  /*153c0*/  LEA R220, P5, R230, R14, 0x2 ;  /* 0x0000000ee6dc7211 */ /* 0x000fe400078a10ff */
[----:B------:R-:W-:-:S02]  /*153d0*/  LEA.HI.X.SX32 R211, R224, R15, 0x2, P6 ;  /* 0x0000000fe0d37211 */ /* 0x000fc400030f16ff */
[----:B------:R-:W-:-:S03]  /*153e0*/  LEA.HI.X.SX32 R221, R230, R15, 0x2, P5 ;  /* 0x0000000fe6dd7211 */ /* 0x000fc600028f16ff */
[----:B------:R-:W-:Y:S01]  /*153f0*/  STL.64 [R1+0x1e0], R210 ;  /* 0x0001e0d201007387 */ /* 0x000fe20000100a00 */
[----:B------:R-:W-:-:S03]  /*15400*/  LEA R222, P4, R227, R14, 0x2 ;  /* 0x0000000ee3de7211 */ /* 0x000fc600078810ff */
[----:B------:R-:W-:Y:S04]  /*15410*/  STL.64 [R1+0x1e8], R220 ;  /* 0x0001e8dc01007387 */ /* 0x000fe80000100a00 */
[----:B------:R-:W4:Y:S01]  /*15420*/  LDL.LU R233, [R1+0x2ac] ;  /* 0x0002ac0001e97983 */ /* 0x000f220000300800 */
[----:B------:R-:W-:Y:S02]  /*15430*/  LEA R236, P3, R235, R14, 0x2 ;  /* 0x0000000eebec7211 */ /* 0x000fe400078610ff */
[-C--:B------:R-:W-:Y:S01]  /*15440*/  LEA.HI.X.SX32 R223, R227, R15.reuse, 0x2, P4 ;  /* 0x0000000fe3df7211 */ /* 0x080fe200020f16ff */
[----:B------:R-:W4:Y:S01]  /*15450*/  LDL.LU R232, [R1+0x2b4] ;  /* 0x0002b40001e87983 */ /* 0x000f220000300800 */
[----:B------:R-:W-:-:S03]  /*15460*/  LEA.HI.X.SX32 R237, R235, R15, 0x2, P3 ;  /* 0x0000000febed7211 */ /* 0x000fc600018f16ff */
[----:B------:R-:W4:Y:S04]  /*15470*/  LDL.LU R230, [R1+0x2b8] ;  /* 0x0002b80001e67983 */ /* 0x000f280000300800 */
[----:B------:R-:W-:Y:S01]  /*15480*/  STL.64 [R1+0x1f0], R222 ;  /* 0x0001f0de01007387 */ /* 0x000fe20000100a00 */
[----:B------:R-:W-:-:S03]  /*15490*/  IMAD.MOV.U32 R224, RZ, RZ, R226 ;  /* 0x000000ffffe07224 */ /* 0x000fc600078e00e2 */
[----:B------:R-:W4:Y:S04]  /*154a0*/  LDL.LU R227, [R1+0x2c4] ;  /* 0x0002c40001e37983 */ /* 0x000f280000300800 */
[----:B------:R-:W4:Y:S04]  /*154b0*/  LDL.LU R229, [R1+0x2cc] ;  /* 0x0002cc0001e57983 */ /* 0x000f280000300800 */
[----:B------:R1:W-:Y:S04]  /*154c0*/  STL.64 [R1+0x1f8], R236 ;  /* 0x0001f8ec01007387 */ /* 0x0003e80000100a00 */
[----:B------:R-:W4:Y:S01]  /*154d0*/  LDL.LU R226, [R1+0x2d0] ;  /* 0x0002d00001e27983 */ /* 0x000f220000300800 */
[----:B------:R-:W-:-:S03]  /*154e0*/  IMAD.MOV.U32 R235, RZ, RZ, R238 ;  /* 0x000000ffffeb7224 */ /* 0x000fc600078e00ee */
[----:B------:R-:W4:Y:S04]  /*154f0*/  LDL.LU R238, [R1+0x2d4] ;  /* 0x0002d40001ee7983 */ /* 0x000f280000300800 */
[----:B------:R-:W4:Y:S01]  /*15500*/  LDL.LU R248, [R1+0x2dc] ;  /* 0x0002dc0001f87983 */ /* 0x000f220000300800 */
[-C--:B--2---:R-:W-:Y:S02]  /*15510*/  LEA R208, P0, R225, R14.reuse, 0x2 ;  /* 0x0000000ee1d07211 */ /* 0x084fe400078010ff */
[-C--:B------:R-:W-:Y:S01]  /*15520*/  LEA.HI.X.SX32 R207, R207, R15.reuse, 0x2, P2 ;  /* 0x0000000fcfcf7211 */ /* 0x080fe200010f16ff */
[----:B-1----:R-:W-:Y:S01]  /*15530*/  IMAD.MOV.U32 R237, RZ, RZ, R209 ;  /* 0x000000ffffed7224 */ /* 0x002fe200078e00d1 */
[-C--:B---3--:R-:W-:Y:S01]  /*15540*/  LEA R210, P6, R212, R14.reuse, 0x2 ;  /* 0x0000000ed4d27211 */ /* 0x088fe200078c10ff */
[----:B------:R-:W-:Y:S01]  /*15550*/  IMAD.MOV.U32 R221, RZ, RZ, R217 ;  /* 0x000000ffffdd7224 */ /* 0x000fe200078e00d9 */
[-C--:B------:R-:W-:Y:S01]  /*15560*/  LEA.HI.X.SX32 R219, R219, R15.reuse, 0x2, P1 ;  /* 0x0000000fdbdb7211 */ /* 0x080fe200008f16ff */
[----:B------:R-:W-:Y:S01]  /*15570*/  IMAD.MOV.U32 R223, RZ, RZ, R216 ;  /* 0x000000ffffdf7224 */ /* 0x000fe200078e00d8 */
[----:B------:R-:W-:Y:S01]  /*15580*/  LEA.HI.X.SX32 R209, R225, R15, 0x2, P0 ;  /* 0x0000000fe1d17211 */ /* 0x000fe200000f16ff */
[----:B------:R1:W-:Y:S01]  /*15590*/  STL.64 [R1+0x200], R206 ;  /* 0x000200ce01007387 */ /* 0x0003e20000100a00 */
[----:B------:R-:W-:-:S02]  /*155a0*/  LEA R220, P5, R217, R14, 0x2 ;  /* 0x0000000ed9dc7211 */ /* 0x000fc400078a10ff */
[-C--:B------:R-:W-:Y:S02]  /*155b0*/  LEA R222, P4, R216, R14.reuse, 0x2 ;  /* 0x0000000ed8de7211 */ /* 0x080fe400078810ff */
[-C--:B------:R-:W-:Y:S01]  /*155c0*/  LEA.HI.X.SX32 R211, R212, R15.reuse, 0x2, P6 ;  /* 0x0000000fd4d37211 */ /* 0x080fe200030f16ff */
[----:B------:R-:W-:Y:S01]  /*155d0*/  IMAD.MOV.U32 R217, RZ, RZ, R247 ;  /* 0x000000ffffd97224 */ /* 0x000fe200078e00f7 */
[-C--:B------:R-:W-:Y:S01]  /*155e0*/  LEA.HI.X.SX32 R221, R221, R15.reuse, 0x2, P5 ;  /* 0x0000000fdddd7211 */ /* 0x080fe200028f16ff */
[----:B------:R-:W-:Y:S01]  /*155f0*/  IMAD.MOV.U32 R225, RZ, RZ, R213 ;  /* 0x000000ffffe17224 */ /* 0x000fe200078e00d5 */
[----:B------:R-:W-:Y:S01]  /*15600*/  LEA R216, P2, R247, R14, 0x2 ;  /* 0x0000000ef7d87211 */ /* 0x000fe200078410ff */
[----:B-1----:R1:W5:Y:S01]  /*15610*/  LDL.LU.64 R206, [R1+0xf40] ;  /* 0x000f400001ce7983 */ /* 0x0023620000300a00 */
[----:B------:R-:W-:-:S03]  /*15620*/  LEA.HI.X.SX32 R223, R223, R15, 0x2, P4 ;  /* 0x0000000fdfdf7211 */ /* 0x000fc600020f16ff */
[----:B------:R2:W-:Y:S01]  /*15630*/  STL.64 [R1+0x208], R218 ;  /* 0x000208da01007387 */ /* 0x0005e20000100a00 */
[----:B------:R-:W-:-:S03]  /*15640*/  LEA R212, P6, R237, R14, 0x2 ;  /* 0x0000000eedd47211 */ /* 0x000fc600078c10ff */
[----:B------:R3:W-:Y:S01]  /*15650*/  STL.64 [R1+0x210], R208 ;  /* 0x000210d001007387 */ /* 0x0007e20000100a00 */
[-C--:B------:R-:W-:Y:S02]  /*15660*/  LEA.HI.X.SX32 R217, R217, R15.reuse, 0x2, P2 ;  /* 0x0000000fd9d97211 */ /* 0x080fe400010f16ff */
[-C--:B--2---:R-:W-:Y:S01]  /*15670*/  LEA R218, P1, R224, R14.reuse, 0x2 ;  /* 0x0000000ee0da7211 */ /* 0x084fe200078210ff */
[----:B------:R-:W-:Y:S01]  /*15680*/  IMAD.MOV.U32 R219, RZ, RZ, R224 ;  /* 0x000000ffffdb7224 */ /* 0x000fe200078e00e0 */
[----:B------:R-:W-:Y:S01]  /*15690*/  LEA R224, P0, R213, R14, 0x2 ;  /* 0x0000000ed5e07211 */ /* 0x000fe200078010ff */
[----:B------:R-:W-:Y:S01]  /*156a0*/  IMAD.MOV.U32 R213, RZ, RZ, R237 ;  /* 0x000000ffffd57224 */ /* 0x000fe200078e00ed */
[----:B---3--:R1:W5:Y:S04]  /*156b0*/  LDL.LU.64 R208, [R1+0xf38] ;  /* 0x000f380001d07983 */ /* 0x0083680000300a00 */
[----:B------:R-:W2:Y:S04]  /*156c0*/  LDL.LU R247, [R1+0x2ec] ;  /* 0x0002ec0001f77983 */ /* 0x000ea80000300800 */
[----:B------:R3:W-:Y:S01]  /*156d0*/  STL.64 [R1+0x218], R210 ;  /* 0x000218d201007387 */ /* 0x0007e20000100a00 */
[----:B------:R-:W-:-:S02]  /*156e0*/  LEA.HI.X.SX32 R219, R219, R15, 0x2, P1 ;  /* 0x0000000fdbdb7211 */ /* 0x000fc400008f16ff */
[-C--:B------:R-:W-:Y:S02]  /*156f0*/  LEA.HI.X.SX32 R225, R225, R15.reuse, 0x2, P0 ;  /* 0x0000000fe1e17211 */ /* 0x080fe400000f16ff */
[----:B------:R-:W-:Y:S01]  /*15700*/  LEA.HI.X.SX32 R213, R213, R15, 0x2, P6 ;  /* 0x0000000fd5d57211 */ /* 0x000fe200030f16ff */
[----:B---3--:R1:W5:Y:S01]  /*15710*/  LDL.LU.64 R210, [R1+0xf30] ;  /* 0x000f300001d27983 */ /* 0x0083620000300a00 */
[----:B----4-:R-:W-:-:S03]  /*15720*/  LEA R236, P3, R234, R14, 0x2 ;  /* 0x0000000eeaec7211 */ /* 0x010fc600078610ff */
[----:B------:R3:W-:Y:S01]  /*15730*/  STL.64 [R1+0x220], R220 ;  /* 0x000220dc01007387 */ /* 0x0007e20000100a00 */
[----:B------:R-:W-:-:S03]  /*15740*/  LEA.HI.X.SX32 R237, R234, R15, 0x2, P3 ;  /* 0x0000000feaed7211 */ /* 0x000fc600018f16ff */
[----:B------:R4:W-:Y:S04]  /*15750*/  STL.64 [R1+0x228], R222 ;  /* 0x000228de01007387 */ /* 0x0009e80000100a00 */
[----:B------:R-:W2:Y:S04]  /*15760*/  LDL.LU R234, [R1+0x2fc] ;  /* 0x0002fc0001ea7983 */ /* 0x000ea80000300800 */
[----:B------:R1:W-:Y:S04]  /*15770*/  STL.64 [R1+0x230], R236 ;  /* 0x000230ec01007387 */ /* 0x0003e80000100a00 */
[----:B------:R1:W-:Y:S04]  /*15780*/  STL.64 [R1+0x238], R216 ;  /* 0x000238d801007387 */ /* 0x0003e80000100a00 */
[----:B------:R1:W-:Y:S01]  /*15790*/  STL.64 [R1+0x240], R218 ;  /* 0x000240da01007387 */ /* 0x0003e20000100a00 */
[----:B---3--:R-:W-:-:S02]  /*157a0*/  LEA R220, P5, R215, R14, 0x2 ;  /* 0x0000000ed7dc7211 */ /* 0x008fc400078a10ff */
[-C--:B----4-:R-:W-:Y:S02]  /*157b0*/  LEA R222, P4, R231, R14.reuse, 0x2 ;  /* 0x0000000ee7de7211 */ /* 0x090fe400078810ff */
[-C--:B------:R-:W-:Y:S02]  /*157c0*/  LEA.HI.X.SX32 R221, R215, R15.reuse, 0x2, P5 ;  /* 0x0000000fd7dd7211 */ /* 0x080fe400028f16ff */
[----:B------:R-:W-:Y:S01]  /*157d0*/  LEA.HI.X.SX32 R223, R231, R15, 0x2, P4 ;  /* 0x0000000fe7df7211 */ /* 0x000fe200020f16ff */
[----:B------:R3:W-:Y:S04]  /*157e0*/  STL.64 [R1+0x248], R224 ;  /* 0x000248e001007387 */ /* 0x0007e80000100a00 */
[----:B------:R4:W-:Y:S04]  /*157f0*/  STL.64 [R1+0x258], R212 ;  /* 0x000258d401007387 */ /* 0x0009e80000100a00 */
[----:B------:R1:W-:Y:S04]  /*15800*/  STL.64 [R1+0x260], R220 ;  /* 0x000260dc01007387 */ /* 0x0003e80000100a00 */
[----:B------:R-:W-:Y:S01]  /*15810*/  STL.64 [R1+0x268], R222 ;  /* 0x000268de01007387 */ /* 0x000fe20000100a00 */
[----:B------:R-:W-:Y:S01]  /*15820*/  IMAD.MOV.U32 R231, RZ, RZ, R228 ;  /* 0x000000ffffe77224 */ /* 0x000fe200078e00e4 */
[----:B-1----:R-:W-:-:S04]  /*15830*/  LEA R236, P3, R233, R14, 0x2 ;  /* 0x0000000ee9ec7211 */ /* 0x002fc800078610ff */
[-C--:B------:R-:W-:Y:S02]  /*15840*/  LEA.HI.X.SX32 R237, R233, R15.reuse, 0x2, P3 ;  /* 0x0000000fe9ed7211 */ /* 0x080fe400018f16ff */
[-C--:B------:R-:W-:Y:S02]  /*15850*/  LEA R216, P2, R232, R14.reuse, 0x2 ;  /* 0x0000000ee8d87211 */ /* 0x080fe400078410ff */
[----:B------:R-:W-:Y:S01]  /*15860*/  LEA R218, P1, R230, R14, 0x2 ;  /* 0x0000000ee6da7211 */ /* 0x000fe200078210ff */
[----:B------:R-:W-:Y:S01]  /*15870*/  STL.64 [R1+0x270], R236 ;  /* 0x000270ec01007387 */ /* 0x000fe20000100a00 */
[----:B------:R-:W-:-:S03]  /*15880*/  LEA.HI.X.SX32 R217, R232, R15, 0x2, P2 ;  /* 0x0000000fe8d97211 */ /* 0x000fc600010f16ff */
[----:B------:R-:W2:Y:S01]  /*15890*/  LDL.LU R215, [R1+0x30c] ;  /* 0x00030c0001d77983 */ /* 0x000ea20000300800 */
[-C--:B------:R-:W-:Y:S02]  /*158a0*/  LEA.HI.X.SX32 R219, R230, R15.reuse, 0x2, P1 ;  /* 0x0000000fe6db7211 */ /* 0x080fe400008f16ff */
[-C--:B---3--:R-:W-:Y:S01]  /*158b0*/  LEA R224, P0, R227, R14.reuse, 0x2 ;  /* 0x0000000ee3e07211 */ /* 0x088fe200078010ff */
[----:B------:R1:W-:Y:S01]  /*158c0*/  STL.64 [R1+0x278], R216 ;  /* 0x000278d801007387 */ /* 0x0003e20000100a00 */
[-C--:B----4-:R-:W-:Y:S02]  /*158d0*/  LEA R212, P6, R229, R14.reuse, 0x2 ;  /* 0x0000000ee5d47211 */ /* 0x090fe400078c10ff */
[-C--:B------:R-:W-:Y:S02]  /*158e0*/  LEA.HI.X.SX32 R225, R227, R15.reuse, 0x2, P0 ;  /* 0x0000000fe3e17211 */ /* 0x080fe400000f16ff */
[-C--:B------:R-:W-:Y:S02]  /*158f0*/  LEA.HI.X.SX32 R213, R229, R15.reuse, 0x2, P6 ;  /* 0x0000000fe5d57211 */ /* 0x080fe400030f16ff */
[C---:B------:R-:W-:Y:S01]  /*15900*/  LEA R220, P5, R226.reuse, R14, 0x2 ;  /* 0x0000000ee2dc7211 */ /* 0x040fe200078a10ff */
[----:B-1----:R-:W3:Y:S04]  /*15910*/  LDL.LU R216, [R1+0x320] ;  /* 0x0003200001d87983 */ /* 0x002ee80000300800 */
[----:B------:R-:W4:Y:S01]  /*15920*/  LDL.LU R217, [R1+0x324] ;  /* 0x0003240001d97983 */ /* 0x000f220000300800 */
[----:B------:R-:W-:-:S03]  /*15930*/  LEA.HI.X.SX32 R221, R226, R15, 0x2, P5 ;  /* 0x0000000fe2dd7211 */ /* 0x000fc600028f16ff */
[----:B------:R1:W-:Y:S01]  /*15940*/  STL.64 [R1+0x290], R218 ;  /* 0x000290da01007387 */ /* 0x0003e20000100a00 */
[----:B------:R-:W-:-:S04]  /*15950*/  LEA R222, P4, R238, R14, 0x2 ;  /* 0x0000000eeede7211 */ /* 0x000fc800078810ff */
[----:B------:R-:W-:Y:S01]  /*15960*/  LEA.HI.X.SX32 R223, R238, R15, 0x2, P4 ;  /* 0x0000000feedf7211 */ /* 0x000fe200020f16ff */
[----:B-1----:R-:W4:Y:S04]  /*15970*/  LDL.LU R218, [R1+0x330] ;  /* 0x0003300001da7983 */ /* 0x002f280000300800 */
[----:B------:R-:W-:Y:S04]  /*15980*/  STL.64 [R1+0x298], R224 ;  /* 0x000298e001007387 */ /* 0x000fe80000100a00 */
[----:B------:R1:W-:Y:S01]  /*15990*/  STL.64 [R1+0x2a0], R212 ;  /* 0x0002a0d401007387 */ /* 0x0003e20000100a00 */
[----:B------:R-:W-:-:S03]  /*159a0*/  LEA R236, P3, R248, R14, 0x2 ;  /* 0x0000000ef8ec7211 */ /* 0x000fc600078610ff */
[----:B-1----:R1:W5:Y:S04]  /*159b0*/  LDL.LU.64 R212, [R1+0xf28] ;  /* 0x000f280001d47983 */ /* 0x0023680000300a00 */
[----:B------:R-:W4:Y:S04]  /*159c0*/  LDL.LU R219, [R1+0x334] ;  /* 0x0003340001db7983 */ /* 0x000f280000300800 */
[----:B------:R1:W-:Y:S01]  /*159d0*/  STL.64 [R1+0x2a8], R220 ;  /* 0x0002a8dc01007387 */ /* 0x0003e20000100a00 */
[----:B------:R-:W-:-:S03]  /*159e0*/  LEA.HI.X.SX32 R237, R248, R15, 0x2, P3 ;  /* 0x0000000ff8ed7211 */ /* 0x000fc600018f16ff */
[----:B-1----:R-:W4:Y:S04]  /*159f0*/  LDL.LU R220, [R1+0x354] ;  /* 0x0003540001dc7983 */ /* 0x002f280000300800 */
[----:B------:R1:W-:Y:S04]  /*15a00*/  STL.64 [R1+0x2b0], R222 ;  /* 0x0002b0de01007387 */ /* 0x0003e80000100a00 */
[----:B------:R-:W4:Y:S01]  /*15a10*/  LDL.LU R221, [R1+0x35c] ;  /* 0x00035c0001dd7983 */ /* 0x000f220000300800 */
[----:B------:R-:W-:Y:S01]  /*15a20*/  LEA R228, P6, R239, R14, 0x2 ;  /* 0x0000000eefe47211 */ /* 0x000fe200078c10ff */
[----:B------:R-:W-:-:S02]  /*15a30*/  IMAD.MOV.U32 R229, RZ, RZ, R239 ;  /* 0x000000ffffe57224 */ /* 0x000fc400078e00ef */
[----:B------:R-:W4:Y:S01]  /*15a40*/  LDL.LU R239, [R1+0x394] ;  /* 0x0003940001ef7983 */ /* 0x000f220000300800 */
[-C--:B------:R-:W-:Y:S01]  /*15a50*/  LEA R232, P2, R235, R14.reuse, 0x2 ;  /* 0x0000000eebe87211 */ /* 0x080fe200078410ff */
[----:B------:R-:W-:Y:S01]  /*15a60*/  IMAD.MOV.U32 R233, RZ, RZ, R235 ;  /* 0x000000ffffe97224 */ /* 0x000fe200078e00eb */
[----:B-1----:R-:W-:Y:S01]  /*15a70*/  LEA R222, P4, R0, R14, 0x2 ;  /* 0x0000000e00de7211 */ /* 0x002fe200078810ff */
[----:B------:R1:W-:Y:S01]  /*15a80*/  STL.64 [R1+0x2c0], R236 ;  /* 0x0002c0ec01007387 */ /* 0x0003e20000100a00 */
[----:B------:R-:W-:Y:S02]  /*15a90*/  IMAD.MOV.U32 R223, RZ, RZ, R0 ;  /* 0x000000ffffdf7224 */ /* 0x000fe400078e0000 */
[----:B------:R-:W-:Y:S01]  /*15aa0*/  IMAD.MOV.U32 R238, RZ, RZ, R246 ;  /* 0x000000ffffee7224 */ /* 0x000fe200078e00f6 */
[----:B------:R-:W4:Y:S01]  /*15ab0*/  LDL.LU R0, [R1+0x360] ;  /* 0x0003600001007983 */ /* 0x000f220000300800 */
[----:B------:R-:W-:-:S03]  /*15ac0*/  IMAD.MOV.U32 R246, RZ, RZ, R252 ;  /* 0x000000fffff67224 */ /* 0x000fc600078e00fc */
[----:B------:R-:W4:Y:S04]  /*15ad0*/  LDL.LU R235, [R1+0x364] ;  /* 0x0003640001eb7983 */ /* 0x000f280000300800 */
[----:B------:R-:W4:Y:S04]  /*15ae0*/  LDL.LU R248, [R1+0x370] ;  /* 0x0003700001f87983 */ /* 0x000f280000300800 */
[----:B------:R-:W4:Y:S01]  /*15af0*/  LDL.LU R252, [R1+0x374] ;  /* 0x0003740001fc7983 */ /* 0x000f220000300800 */
[-C--:B--2---:R-:W-:Y:S02]  /*15b00*/  LEA R230, P1, R247, R14.reuse, 0x2 ;  /* 0x0000000ef7e67211 */ /* 0x084fe400078210ff */
[-C--:B------:R-:W-:Y:S01]  /*15b10*/  LEA.HI.X.SX32 R233, R233, R15.reuse, 0x2, P2 ;  /* 0x0000000fe9e97211 */ /* 0x080fe200010f16ff */
[----:B------:R-:W-:Y:S01]  /*15b20*/  IMAD.MOV.U32 R225, RZ, RZ, R240 ;  /* 0x000000ffffe17224 */ /* 0x000fe200078e00f0 */
[-C--:B------:R-:W-:Y:S01]  /*15b30*/  LEA R224, P0, R240, R14.reuse, 0x2 ;  /* 0x0000000ef0e07211 */ /* 0x080fe200078010ff */
[----:B-1----:R-:W-:Y:S01]  /*15b40*/  IMAD.MOV.U32 R237, RZ, RZ, R231 ;  /* 0x000000ffffed7224 */ /* 0x002fe200078e00e7 */
[----:B------:R-:W-:Y:S01]  /*15b50*/  LEA R236, P3, R231, R14, 0x2 ;  /* 0x0000000ee7ec7211 */ /* 0x000fe200078610ff */
[----:B------:R-:W-:Y:S01]  /*15b60*/  IMAD.MOV.U32 R227, RZ, RZ, R241 ;  /* 0x000000ffffe37224 */ /* 0x000fe200078e00f1 */
[----:B------:R-:W2:Y:S01]  /*15b70*/  LDL.LU R240, [R1+0x398] ;  /* 0x0003980001f07983 */ /* 0x000ea20000300800 */
[----:B------:R-:W-:-:S03]  /*15b80*/  LEA.HI.X.SX32 R231, R247, R15, 0x2, P1 ;  /* 0x0000000ff7e77211 */ /* 0x000fc600008f16ff */
[----:B------:R-:W2:Y:S01]  /*15b90*/  LDL.LU R241, [R1+0x39c] ;  /* 0x00039c0001f17983 */ /* 0x000ea20000300800 */
[----:B------:R-:W-:-:S03]  /*15ba0*/  LEA R226, P5, R234, R14, 0x2 ;  /* 0x0000000eeae27211 */ /* 0x000fc600078a10ff */
[----:B------:R1:W-:Y:S01]  /*15bb0*/  STL.64 [R1+0x2c8], R232 ;  /* 0x0002c8e801007387 */ /* 0x0003e20000100a00 */
[----:B------:R-:W-:-:S03]  /*15bc0*/  LEA.HI.X.SX32 R225, R225, R15, 0x2, P0 ;  /* 0x0000000fe1e17211 */ /* 0x000fc600000f16ff */
[----:B------:R-:W2:Y:S01]  /*15bd0*/  LDL.LU R247, [R1+0x3a4] ;  /* 0x0003a40001f77983 */ /* 0x000ea20000300800 */
[-C--:B------:R-:W-:Y:S02]  /*15be0*/  LEA.HI.X.SX32 R229, R229, R15.reuse, 0x2, P6 ;  /* 0x0000000fe5e57211 */ /* 0x080fe400030f16ff */
[-C--:B------:R-:W-:Y:S01]  /*15bf0*/  LEA.HI.X.SX32 R223, R223, R15.reuse, 0x2, P4 ;  /* 0x0000000fdfdf7211 */ /* 0x080fe200020f16ff */
[----:B-1----:R-:W-:Y:S02]  /*15c00*/  IMAD.MOV.U32 R233, RZ, RZ, R249 ;  /* 0x000000ffffe97224 */ /* 0x002fe400078e00f9 */
[----:B------:R-:W2:Y:S04]  /*15c10*/  LDL.LU R249, [R1+0x3c8] ;  /* 0x0003c80001f97983 */ /* 0x000ea80000300800 */
[----:B------:R1:W-:Y:S01]  /*15c20*/  STL.64 [R1+0x2d8], R230 ;  /* 0x0002d8e601007387 */ /* 0x0003e20000100a00 */
[----:B------:R-:W-:-:S03]  /*15c30*/  LEA.HI.X.SX32 R237, R237, R15, 0x2, P3 ;  /* 0x0000000feded7211 */ /* 0x000fc600018f16ff */
[----:B------:R-:W-:Y:S04]  /*15c40*/  STL.64 [R1+0x2e0], R224 ;  /* 0x0002e0e001007387 */ /* 0x000fe80000100a00 */
[----:B------:R-:W-:Y:S01]  /*15c50*/  STL.64 [R1+0x2e8], R228 ;  /* 0x0002e8e401007387 */ /* 0x000fe20000100a00 */
[----:B-1----:R-:W-:Y:S01]  /*15c60*/  IMAD.MOV.U32 R231, RZ, RZ, R227 ;  /* 0x000000ffffe77224 */ /* 0x002fe200078e00e3 */
[----:B------:R-:W-:Y:S01]  /*15c70*/  LEA.HI.X.SX32 R227, R234, R15, 0x2, P5 ;  /* 0x0000000feae37211 */ /* 0x000fe200028f16ff */
[----:B------:R-:W-:Y:S02]  /*15c80*/  IMAD.MOV.U32 R234, RZ, RZ, R243 ;  /* 0x000000ffffea7224 */ /* 0x000fe400078e00f3 */
[----:B------:R-:W2:Y:S04]  /*15c90*/  LDL.LU R243, [R1+0x3cc] ;  /* 0x0003cc0001f37983 */ /* 0x000ea80000300800 */
[----:B------:R-:W-:Y:S04]  /*15ca0*/  STL.64 [R1+0x2f8], R226 ;  /* 0x0002f8e201007387 */ /* 0x000fe80000100a00 */
[----:B------:R-:W-:Y:S04]  /*15cb0*/  STL.64 [R1+0x300], R222 ;  /* 0x000300de01007387 */ /* 0x000fe80000100a00 */
[----:B------:R1:W-:Y:S02]  /*15cc0*/  STL.64 [R1+0x310], R236 ;  /* 0x000310ec01007387 */ /* 0x0003e40000100a00 */
[----:B-1----:R-:W-:Y:S01]  /*15cd0*/  IMAD.MOV.U32 R237, RZ, RZ, R233 ;  /* 0x000000ffffed7224 */ /* 0x002fe200078e00e9 */
[----:B------:R-:W-:-:S04]  /*15ce0*/  LEA R232, P2, R215, R14, 0x2 ;  /* 0x0000000ed7e87211 */ /* 0x000fc800078410ff */
[-C--:B------:R-:W-:Y:S02]  /*15cf0*/  LEA.HI.X.SX32 R233, R215, R15.reuse, 0x2, P2 ;  /* 0x0000000fd7e97211 */ /* 0x080fe400010f16ff */
[----:B------:R1:W5:Y:S04]  /*15d00*/  LDL.LU R215, [R1+0xf20] ;  /* 0x000f200001d77983 */ /* 0x0003680000300800 */
[----:B------:R1:W-:Y:S01]  /*15d10*/  STL.64 [R1+0x318], R232 ;  /* 0x000318e801007387 */ /* 0x0003e20000100a00 */
[CC--:B---3--:R-:W-:Y:S02]  /*15d20*/  LEA R230, P1, R216.reuse, R14.reuse, 0x2 ;  /* 0x0000000ed8e67211 */ /* 0x0c8fe400078210ff */
[----:B----4-:R-:W-:Y:S01]  /*15d30*/  LEA R224, P0, R217, R14, 0x2 ;  /* 0x0000000ed9e07211 */ /* 0x010fe200078010ff */
[----:B-1----:R-:W-:Y:S01]  /*15d40*/  IMAD.MOV.U32 R233, RZ, RZ, R231 ;  /* 0x000000ffffe97224 */ /* 0x002fe200078e00e7 */
[----:B------:R-:W-:-:S02]  /*15d50*/  LEA.HI.X.SX32 R231, R216, R15, 0x2, P1 ;  /* 0x0000000fd8e77211 */ /* 0x000fc400008f16ff */
[----:B------:R-:W-:Y:S01]  /*15d60*/  LEA.HI.X.SX32 R225, R217, R15, 0x2, P0 ;  /* 0x0000000fd9e17211 */ /* 0x000fe200000f16ff */
[----:B------:R1:W5:Y:S04]  /*15d70*/  LDL.LU R216, [R1+0xf1c] ;  /* 0x000f1c0001d87983 */ /* 0x0003680000300800 */
[----:B------:R-:W-:Y:S04]  /*15d80*/  STL.64 [R1+0x328], R230 ;  /* 0x000328e601007387 */ /* 0x000fe80000100a00 */
[----:B------:R1:W5:Y:S01]  /*15d90*/  LDL.LU R217, [R1+0xf18] ;  /* 0x000f180001d97983 */ /* 0x0003620000300800 */
[----:B------:R-:W-:-:S04]  /*15da0*/  LEA R228, P6, R218, R14, 0x2 ;  /* 0x0000000edae47211 */ /* 0x000fc800078c10ff */
[----:B------:R-:W-:Y:S01]  /*15db0*/  LEA.HI.X.SX32 R229, R218, R15, 0x2, P6 ;  /* 0x0000000fdae57211 */ /* 0x000fe200030f16ff */
[----:B------:R-:W-:Y:S04]  /*15dc0*/  STL.64 [R1+0x338], R224 ;  /* 0x000338e001007387 */ /* 0x000fe80000100a00 */
[----:B------:R1:W5:Y:S04]  /*15dd0*/  LDL.LU R218, [R1+0xf14] ;  /* 0x000f140001da7983 */ /* 0x0003680000300800 */
[----:B------:R-:W-:Y:S01]  /*15de0*/  STL.64 [R1+0x340], R228 ;  /* 0x000340e401007387 */ /* 0x000fe20000100a00 */
[----:B------:R-:W-:-:S04]  /*15df0*/  LEA R226, P5, R219, R14, 0x2 ;  /* 0x0000000edbe27211 */ /* 0x000fc800078a10ff */
[----:B------:R-:W-:Y:S02]  /*15e00*/  LEA.HI.X.SX32 R227, R219, R15, 0x2, P5 ;  /* 0x0000000fdbe37211 */ /* 0x000fe400028f16ff */
[----:B------:R1:W5:Y:S01]  /*15e10*/  LDL.LU R219, [R1+0xf10] ;  /* 0x000f100001db7983 */ /* 0x0003620000300800 */
[----:B------:R-:W-:-:S03]  /*15e20*/  LEA R222, P4, R220, R14, 0x2 ;  /* 0x0000000edcde7211 */ /* 0x000fc600078810ff */
[----:B------:R-:W-:Y:S01]  /*15e30*/  STL.64 [R1+0x348], R226 ;  /* 0x000348e201007387 */ /* 0x000fe20000100a00 */
[----:B------:R-:W-:-:S03]  /*15e40*/  LEA.HI.X.SX32 R223, R220, R15, 0x2, P4 ;  /* 0x0000000fdcdf7211 */ /* 0x000fc600020f16ff */
[----:B------:R1:W5:Y:S01]  /*15e50*/  LDL.LU R220, [R1+0xf0c] ;  /* 0x000f0c0001dc7983 */ /* 0x0003620000300800 */
[----:B------:R-:W-:-:S03]  /*15e60*/  LEA R236, P3, R221, R14, 0x2 ;  /* 0x0000000eddec7211 */ /* 0x000fc600078610ff */
[----:B------:R3:W-:Y:S02]  /*15e70*/  STL.64 [R1+0x350], R222 ;  /* 0x000350de01007387 */ /* 0x0007e40000100a00 */
[----:B---3--:R-:W-:Y:S01]  /*15e80*/  IMAD.MOV.U32 R223, RZ, RZ, R237 ;  /* 0x000000ffffdf7224 */ /* 0x008fe200078e00ed */
[-C--:B------:R-:W-:Y:S02]  /*15e90*/  LEA.HI.X.SX32 R237, R221, R15.reuse, 0x2, P3 ;  /* 0x0000000fdded7211 */ /* 0x080fe400018f16ff */
[-C--:B------:R-:W-:Y:S01]  /*15ea0*/  LEA R232, P2, R0, R14.reuse, 0x2 ;  /* 0x0000000e00e87211 */ /* 0x080fe200078410ff */
[----:B------:R1:W5:Y:S01]  /*15eb0*/  LDL.LU R221, [R1+0xf08] ;  /* 0x000f080001dd7983 */ /* 0x0003620000300800 */
[CC--:B------:R-:W-:Y:S02]  /*15ec0*/  LEA R230, P1, R235.reuse, R14.reuse, 0x2 ;  /* 0x0000000eebe67211 */ /* 0x0c0fe400078210ff */
[----:B------:R-:W-:Y:S01]  /*15ed0*/  LEA R224, P0, R248, R14, 0x2 ;  /* 0x0000000ef8e07211 */ /* 0x000fe200078010ff */
[----:B------:R3:W-:Y:S01]  /*15ee0*/  STL.64 [R1+0x358], R236 ;  /* 0x000358ec01007387 */ /* 0x0007e20000100a00 */
[----:B------:R-:W-:-:S02]  /*15ef0*/  LEA.HI.X.SX32 R231, R235, R15, 0x2, P1 ;  /* 0x0000000febe77211 */ /* 0x000fc400008f16ff */
[----:B------:R-:W-:Y:S02]  /*15f00*/  LEA R228, P6, R252, R14, 0x2 ;  /* 0x0000000efce47211 */ /* 0x000fe400078c10ff */
[-C--:B------:R-:W-:Y:S02]  /*15f10*/  LEA.HI.X.SX32 R225, R248, R15.reuse, 0x2, P0 ;  /* 0x0000000ff8e17211 */ /* 0x080fe400000f16ff */
[-C--:B------:R-:W-:Y:S01]  /*15f20*/  LEA.HI.X.SX32 R229, R252, R15.reuse, 0x2, P6 ;  /* 0x0000000ffce57211 */ /* 0x080fe200030f16ff */
[----:B---3--:R-:W-:Y:S01]  /*15f30*/  IMAD.MOV.U32 R237, RZ, RZ, R233 ;  /* 0x000000ffffed7224 */ /* 0x008fe200078e00e9 */
[----:B------:R-:W-:Y:S02]  /*15f40*/  LEA.HI.X.SX32 R233, R0, R15, 0x2, P2 ;  /* 0x0000000f00e97211 */ /* 0x000fe400010f16ff */
[----:B------:R-:W3:Y:S04]  /*15f50*/  LDL.LU R0, [R1+0xf04] ;  /* 0x000f040001007983 */ /* 0x000ee80000300800 */
[----:B------:R-:W-:Y:S04]  /*15f60*/  STL.64 [R1+0x368], R232 ;  /* 0x000368e801007387 */ /* 0x000fe80000100a00 */
[----:B------:R-:W-:Y:S01]  /*15f70*/  STL.64 [R1+0x378], R230 ;  /* 0x000378e601007387 */ /* 0x000fe20000100a00 */
[----:B------:R-:W-:-:S03]  /*15f80*/  IMAD.MOV.U32 R248, RZ, RZ, R13 ;  /* 0x000000fffff87224 */ /* 0x000fc600078e000d */
[----:B------:R4:W-:Y:S04]  /*15f90*/  STL.64 [R1+0x380], R224 ;  /* 0x000380e001007387 */ /* 0x0009e80000100a00 */
[----:B------:R-:W-:Y:S04]  /*15fa0*/  STL.64 [R1+0x388], R228 ;  /* 0x000388e401007387 */ /* 0x000fe80000100a00 */
[----:B------:R-:W3:Y:S04]  /*15fb0*/  LDL.LU R252, [R1+0x434] ;  /* 0x0004340001fc7983 */ /* 0x000ee80000300800 */
[----:B------:R-:W3:Y:S01]  /*15fc0*/  LDL.LU R13, [R1+0x43c] ;  /* 0x00043c00010d7983 */ /* 0x000ee20000300800 */
[----:B----4-:R-:W-:-:S02]  /*15fd0*/  IMAD.MOV.U32 R225, RZ, RZ, R242 ;  /* 0x000000ffffe17224 */ /* 0x010fc400078e00f2 */
[----:B------:R-:W-:Y:S02]  /*15fe0*/  IMAD.MOV.U32 R242, RZ, RZ, R250 ;  /* 0x000000fffff27224 */ /* 0x000fe400078e00fa */
[----:B------:R-:W4:Y:S01]  /*15ff0*/  LDL.LU R250, [R1+0x444] ;  /* 0x0004440001fa7983 */ /* 0x000f220000300800 */
[CC--:B------:R-:W-:Y:S01]  /*16000*/  LEA R226, P5, R239.reuse, R14.reuse, 0x2 ;  /* 0x0000000eefe27211 */ /* 0x0c0fe200078a10ff */
[----:B------:R-:W-:Y:S01]  /*16010*/  IMAD.MOV.U32 R233, RZ, RZ, R234 ;  /* 0x000000ffffe97224 */ /* 0x000fe200078e00ea */
[-C--:B------:R-:W-:Y:S01]  /*16020*/  LEA R232, P2, R234, R14.reuse, 0x2 ;  /* 0x0000000eeae87211 */ /* 0x080fe200078410ff */
[----:B------:R-:W4:Y:S01]  /*16030*/  LDL.LU R235, [R1+0x44c] ;  /* 0x00044c0001eb7983 */ /* 0x000f220000300800 */
[----:B------:R-:W-:Y:S01]  /*16040*/  LEA.HI.X.SX32 R227, R239, R15, 0x2, P5 ;  /* 0x0000000fefe37211 */ /* 0x000fe200028f16ff */
[----:B------:R-:W-:Y:S01]  /*16050*/  IMAD.MOV.U32 R231, RZ, RZ, R238 ;  /* 0x000000ffffe77224 */ /* 0x000fe200078e00ee */
[-C--:B--2---:R-:W-:Y:S01]  /*16060*/  LEA R222, P4, R240, R14.reuse, 0x2 ;  /* 0x0000000ef0de7211 */ /* 0x084fe200078810ff */
[----:B------:R-:W2:Y:S04]  /*16070*/  LDL.LU R234, [R1+0x46c] ;  /* 0x00046c0001ea7983 */ /* 0x000ea80000300800 */
[----:B------:R-:W2:Y:S04]  /*16080*/  LDL.LU R238, [R1+0x474] ;  /* 0x0004740001ee7983 */ /* 0x000ea80000300800 */
[----:B------:R-:W2:Y:S04]  /*16090*/  LDL.LU R239, [R1+0x47c] ;  /* 0x00047c0001ef7983 */ /* 0x000ea80000300800 */
[----:B------:R1:W-:Y:S01]  /*160a0*/  STL.64 [R1+0x390], R226 ;  /* 0x000390e201007387 */ /* 0x0003e20000100a00 */
[----:B------:R-:W-:-:S02]  /*160b0*/  LEA R236, P3, R241, R14, 0x2 ;  /* 0x0000000ef1ec7211 */ /* 0x000fc400078610ff */
[-C--:B------:R-:W-:Y:S02]  /*160c0*/  LEA.HI.X.SX32 R233, R233, R15.reuse, 0x2, P2 ;  /* 0x0000000fe9e97211 */ /* 0x080fe400010f16ff */
[-C--:B-1----:R-:W-:Y:S01]  /*160d0*/  LEA R226, P5, R223, R14.reuse, 0x2 ;  /* 0x0000000edfe27211 */ /* 0x082fe200078a10ff */
[----:B------:R-:W-:Y:S01]  /*160e0*/  IMAD.MOV.U32 R227, RZ, RZ, R223 ;  /* 0x000000ffffe37224 */ /* 0x000fe200078e00df */
[----:B------:R-:W-:Y:S02]  /*160f0*/  LEA.HI.X.SX32 R223, R240, R15, 0x2, P4 ;  /* 0x0000000ff0df7211 */ /* 0x000fe400020f16ff */
[----:B------:R-:W2:Y:S04]  /*16100*/  LDL.LU R240, [R1+0x484] ;  /* 0x0004840001f07983 */ /* 0x000ea80000300800 */
[----:B------:R1:W-:Y:S01]  /*16110*/  STL.64 [R1+0x3a8], R222 ;  /* 0x0003a8de01007387 */ /* 0x0003e20000100a00 */
[----:B------:R-:W-:-:S02]  /*16120*/  LEA R230, P1, R247, R14, 0x2 ;  /* 0x0000000ef7e67211 */ /* 0x000fc400078210ff */
[-C--:B------:R-:W-:Y:S02]  /*16130*/  LEA R224, P0, R249, R14.reuse, 0x2 ;  /* 0x0000000ef9e07211 */ /* 0x080fe400078010ff */
[-C--:B-1----:R-:W-:Y:S01]  /*16140*/  LEA R222, P4, R237, R14.reuse, 0x2 ;  /* 0x0000000eedde7211 */ /* 0x082fe200078810ff */
[----:B------:R-:W-:Y:S01]  /*16150*/  IMAD.MOV.U32 R223, RZ, RZ, R237 ;  /* 0x000000ffffdf7224 */ /* 0x000fe200078e00ed */
[----:B------:R-:W-:Y:S02]  /*16160*/  LEA.HI.X.SX32 R237, R241, R15, 0x2, P3 ;  /* 0x0000000ff1ed7211 */ /* 0x000fe400018f16ff */
[----:B------:R-:W2:Y:S04]  /*16170*/  LDL.LU R241, [R1+0x494] ;  /* 0x0004940001f17983 */ /* 0x000ea80000300800 */
[----:B------:R1:W-:Y:S04]  /*16180*/  STL.64 [R1+0x3b0], R236 ;  /* 0x0003b0ec01007387 */ /* 0x0003e80000100a00 */
[----:B------:R1:W-:Y:S01]  /*16190*/  STL.64 [R1+0x3b8], R232 ;  /* 0x0003b8e801007387 */ /* 0x0003e20000100a00 */
[----:B------:R-:W-:-:S02]  /*161a0*/  LEA R228, P6, R243, R14, 0x2 ;  /* 0x0000000ef3e47211 */ /* 0x000fc400078c10ff */
[-C--:B-1----:R-:W-:Y:S02]  /*161b0*/  LEA R236, P3, R225, R14.reuse, 0x2 ;  /* 0x0000000ee1ec7211 */ /* 0x082fe400078610ff */
[----:B------:R-:W-:Y:S01]  /*161c0*/  LEA R232, P2, R231, R14, 0x2 ;  /* 0x0000000ee7e87211 */ /* 0x000fe200078410ff */
[----:B------:R-:W-:Y:S01]  /*161d0*/  IMAD.MOV.U32 R233, RZ, RZ, R231 ;  /* 0x000000ffffe97224 */ /* 0x000fe200078e00e7 */
[-C--:B------:R-:W-:Y:S01]  /*161e0*/  LEA.HI.X.SX32 R231, R247, R15.reuse, 0x2, P1 ;  /* 0x0000000ff7e77211 */ /* 0x080fe200008f16ff */
[----:B------:R-:W-:Y:S01]  /*161f0*/  IMAD.MOV.U32 R237, RZ, RZ, R225 ;  /* 0x000000ffffed7224 */ /* 0x000fe200078e00e1 */
[----:B------:R-:W2:Y:S01]  /*16200*/  LDL.LU R247, [R1+0x4ac] ;  /* 0x0004ac0001f77983 */ /* 0x000ea20000300800 */
[----:B------:R-:W-:-:S03]  /*16210*/  LEA.HI.X.SX32 R225, R249, R15, 0x2, P0 ;  /* 0x0000000ff9e17211 */ /* 0x000fc600000f16ff */
[----:B------:R1:W-:Y:S01]  /*16220*/  STL.64 [R1+0x3c0], R230 ;  /* 0x0003c0e601007387 */ /* 0x0003e20000100a00 */
[-C--:B------:R-:W-:Y:S02]  /*16230*/  LEA.HI.X.SX32 R229, R243, R15.reuse, 0x2, P6 ;  /* 0x0000000ff3e57211 */ /* 0x080fe400030f16ff */
[-C--:B------:R-:W-:Y:S02]  /*16240*/  LEA.HI.X.SX32 R227, R227, R15.reuse, 0x2, P5 ;  /* 0x0000000fe3e37211 */ /* 0x080fe400028f16ff */
[-C--:B------:R-:W-:Y:S02]  /*16250*/  LEA.HI.X.SX32 R223, R223, R15.reuse, 0x2, P4 ;  /* 0x0000000fdfdf7211 */ /* 0x080fe400020f16ff */
[----:B-1----:R-:W-:Y:S01]  /*16260*/  LEA R230, P1, R248, R14, 0x2 ;  /* 0x0000000ef8e67211 */ /* 0x002fe200078210ff */
[----:B------:R-:W-:Y:S02]  /*16270*/  IMAD.MOV.U32 R231, RZ, RZ, R248 ;  /* 0x000000ffffe77224 */ /* 0x000fe400078e00f8 */
[----:B------:R-:W2:Y:S04]  /*16280*/  LDL.LU R248, [R1+0x4b4] ;  /* 0x0004b40001f87983 */ /* 0x000ea80000300800 */
[----:B------:R-:W2:Y:S04]  /*16290*/  LDL.LU R249, [R1+0x4bc] ;  /* 0x0004bc0001f97983 */ /* 0x000ea80000300800 */
[----:B------:R1:W-:Y:S01]  /*162a0*/  STL.64 [R1+0x3d0], R224 ;  /* 0x0003d0e001007387 */ /* 0x0003e20000100a00 */
[----:B------:R-:W-:-:S02]  /*162b0*/  LEA.HI.X.SX32 R237, R237, R15, 0x2, P3 ;  /* 0x0000000feded7211 */ /* 0x000fc400018f16ff */
[-C--:B------:R-:W-:Y:S02]  /*162c0*/  LEA.HI.X.SX32 R233, R233, R15.reuse, 0x2, P2 ;  /* 0x0000000fe9e97211 */ /* 0x080fe400010f16ff */
[-C--:B------:R-:W-:Y:S02]  /*162d0*/  LEA.HI.X.SX32 R231, R231, R15.reuse, 0x2, P1 ;  /* 0x0000000fe7e77211 */ /* 0x080fe400008f16ff */
[----:B-1----:R-:W-:Y:S01]  /*162e0*/  LEA R224, P0, R242, R14, 0x2 ;  /* 0x0000000ef2e07211 */ /* 0x002fe200078010ff */
[----:B------:R-:W-:Y:S02]  /*162f0*/  IMAD.MOV.U32 R225, RZ, RZ, R242 ;  /* 0x000000ffffe17224 */ /* 0x000fe400078e00f2 */
[----:B------:R-:W2:Y:S04]  /*16300*/  LDL.LU R242, [R1+0x4c4] ;  /* 0x0004c40001f27983 */ /* 0x000ea80000300800 */
[----:B------:R-:W2:Y:S01]  /*16310*/  LDL.LU R243, [R1+0x4cc] ;  /* 0x0004cc0001f37983 */ /* 0x000ea20000300800 */
[----:B------:R-:W-:-:S03]  /*16320*/  LEA.HI.X.SX32 R225, R225, R15, 0x2, P0 ;  /* 0x0000000fe1e17211 */ /* 0x000fc600000f16ff */
[----:B------:R3:W-:Y:S04]  /*16330*/  STL.64 [R1+0x3e0], R228 ;  /* 0x0003e0e401007387 */ /* 0x0007e80000100a00 */
[----:B------:R1:W-:Y:S04]  /*16340*/  STL.64 [R1+0x3e8], R226 ;  /* 0x0003e8e201007387 */ /* 0x0003e80000100a00 */
[----:B------:R4:W-:Y:S04]  /*16350*/  STL.64 [R1+0x3f0], R222 ;  /* 0x0003f0de01007387 */ /* 0x0009e80000100a00 */
[----:B------:R1:W-:Y:S04]  /*16360*/  STL.64 [R1+0x3f8], R236 ;  /* 0x0003f8ec01007387 */ /* 0x0003e80000100a00 */
[----:B------:R2:W-:Y:S04]  /*16370*/  STL.64 [R1+0x400], R232 ;  /* 0x000400e801007387 */ /* 0x0005e80000100a00 */
[----:B------:R-:W-:Y:S04]  /*16380*/  STL.64 [R1+0x410], R230 ;  /* 0x000410e601007387 */ /* 0x000fe80000100a00 */
[----:B------:R1:W-:Y:S01]  /*16390*/  STL.64 [R1+0x420], R224 ;  /* 0x000420e001007387 */ /* 0x0003e20000100a00 */
[----:B---3--:R-:W-:-:S02]  /*163a0*/  LEA R228, P6, R252, R14, 0x2 ;  /* 0x0000000efce47211 */ /* 0x008fc400078c10ff */
[CC--:B-1----:R-:W-:Y:S02]  /*163b0*/  LEA R226, P5, R13.reuse, R14.reuse, 0x2 ;  /* 0x0000000e0de27211 */ /* 0x0c2fe400078a10ff */
[-C--:B------:R-:W-:Y:S02]  /*163c0*/  LEA.HI.X.SX32 R229, R252, R15.reuse, 0x2, P6 ;  /* 0x0000000ffce57211 */ /* 0x080fe400030f16ff */
[----:B------:R-:W-:Y:S01]  /*163d0*/  LEA.HI.X.SX32 R227, R13, R15, 0x2, P5 ;  /* 0x0000000f0de37211 */ /* 0x000fe200028f16ff */
[----:B------:R-:W3:Y:S01]  /*163e0*/  LDL.LU R252, [R1+0xf00] ;  /* 0x000f000001fc7983 */ /* 0x000ee20000300800 */
[----:B----4-:R-:W-:-:S03]  /*163f0*/  LEA R222, P4, R250, R14, 0x2 ;  /* 0x0000000efade7211 */ /* 0x010fc600078810ff */
[----:B------:R1:W-:Y:S01]  /*16400*/  STL.64 [R1+0x430], R228 ;  /* 0x000430e401007387 */ /* 0x0003e20000100a00 */
[----:B------:R-:W-:-:S03]  /*16410*/  LEA.HI.X.SX32 R223, R250, R15, 0x2, P4 ;  /* 0x0000000ffadf7211 */ /* 0x000fc600020f16ff */
[----:B------:R-:W4:Y:S04]  /*16420*/  LDL.LU R13, [R1+0xefc] ;  /* 0x000efc00010d7983 */ /* 0x000f280000300800 */
[----:B------:R1:W-:Y:S04]  /*16430*/  STL.64 [R1+0x438], R226 ;  /* 0x000438e201007387 */ /* 0x0003e80000100a00 */
[----:B------:R-:W3:Y:S01]  /*16440*/  LDL.LU R250, [R1+0xef8] ;  /* 0x000ef80001fa7983 */ /* 0x000ee20000300800 */
[-C--:B------:R-:W-:Y:S02]  /*16450*/  LEA R236, P3, R235, R14.reuse, 0x2 ;  /* 0x0000000eebec7211 */ /* 0x080fe400078610ff */
[----:B--2---:R-:W-:-:S02]  /*16460*/  LEA R232, P2, R234, R14, 0x2 ;  /* 0x0000000eeae87211 */ /* 0x004fc400078410ff */
[-C--:B------:R-:W-:Y:S02]  /*16470*/  LEA R224, P0, R239, R14.reuse, 0x2 ;  /* 0x0000000eefe07211 */ /* 0x080fe400078010ff */
[-C--:B------:R-:W-:Y:S01]  /*16480*/  LEA R230, P1, R238, R14.reuse, 0x2 ;  /* 0x0000000eeee67211 */ /* 0x080fe200078210ff */
[----:B------:R2:W-:Y:S01]  /*16490*/  STL.64 [R1+0x440], R222 ;  /* 0x000440de01007387 */ /* 0x0005e20000100a00 */
[-C--:B------:R-:W-:Y:S02]  /*164a0*/  LEA.HI.X.SX32 R237, R235, R15.reuse, 0x2, P3 ;  /* 0x0000000febed7211 */ /* 0x080fe400018f16ff */
[-C--:B------:R-:W-:Y:S02]  /*164b0*/  LEA.HI.X.SX32 R233, R234, R15.reuse, 0x2, P2 ;  /* 0x0000000feae97211 */ /* 0x080fe400010f16ff */
[-C--:B------:R-:W-:Y:S02]  /*164c0*/  LEA.HI.X.SX32 R225, R239, R15.reuse, 0x2, P0 ;  /* 0x0000000fefe17211 */ /* 0x080fe400000f16ff */
[----:B------:R-:W-:Y:S01]  /*164d0*/  LEA.HI.X.SX32 R231, R238, R15, 0x2, P1 ;  /* 0x0000000feee77211 */ /* 0x000fe200008f16ff */
[----:B------:R2:W-:Y:S01]  /*164e0*/  STL.64 [R1+0x448], R236 ;  /* 0x000448ec01007387 */ /* 0x0005e20000100a00 */
[----:B-1----:R-:W-:-:S03]  /*164f0*/  LEA R228, P6, R240, R14, 0x2 ;  /* 0x0000000ef0e47211 */ /* 0x002fc600078c10ff */
[----:B------:R-:W-:Y:S01]  /*16500*/  STL.64 [R1+0x468], R232 ;  /* 0x000468e801007387 */ /* 0x000fe20000100a00 */
[----:B------:R-:W-:-:S03]  /*16510*/  LEA.HI.X.SX32 R229, R240, R15, 0x2, P6 ;  /* 0x0000000ff0e57211 */ /* 0x000fc600030f16ff */
[----:B------:R-:W-:Y:S04]  /*16520*/  STL.64 [R1+0x478], R224 ;  /* 0x000478e001007387 */ /* 0x000fe80000100a00 */
[----:B------:R-:W-:Y:S01]  /*16530*/  STL.64 [R1+0x470], R230 ;  /* 0x000470e601007387 */ /* 0x000fe20000100a00 */
[----:B------:R-:W-:-:S04]  /*16540*/  LEA R226, P5, R241, R14, 0x2 ;  /* 0x0000000ef1e27211 */ /* 0x000fc800078a10ff */
[----:B------:R-:W-:-:S05]  /*16550*/  LEA.HI.X.SX32 R227, R241, R15, 0x2, P5 ;  /* 0x0000000ff1e37211 */ /* 0x000fca00028f16ff */
[----:B------:R-:W-:Y:S04]  /*16560*/  STL.64 [R1+0x490], R226 ;  /* 0x000490e201007387 */ /* 0x000fe80000100a00 */
[----:B------:R-:W-:Y:S01]  /*16570*/  STL.64 [R1+0x480], R228 ;  /* 0x000480e401007387 */ /* 0x000fe20000100a00 */
[----:B--2---:R-:W-:-:S04]  /*16580*/  LEA R222, P4, R247, R14, 0x2 ;  /* 0x0000000ef7de7211 */ /* 0x004fc800078810ff */
[----:B------:R-:W-:-:S05]  /*16590*/  LEA.HI.X.SX32 R223, R247, R15, 0x2, P4 ;  /* 0x0000000ff7df7211 */ /* 0x000fca00020f16ff */
[----:B------:R1:W-:Y:S01]  /*165a0*/  STL.64 [R1+0x4a8], R222 ;  /* 0x0004a8de01007387 */ /* 0x0003e20000100a00 */
[----:B------:R-:W-:-:S03]  /*165b0*/  LEA R236, P3, R248, R14, 0x2 ;  /* 0x0000000ef8ec7211 */ /* 0x000fc600078610ff */
[----:B-1----:R-:W2:Y:S01]  /*165c0*/  LDL.LU R222, [R1+0x408] ;  /* 0x0004080001de7983 */ /* 0x002ea20000300800 */
[C---:B------:R-:W-:Y:S02]  /*165d0*/  LEA R234, P2, R249.reuse, R14, 0x2 ;  /* 0x0000000ef9ea7211 */ /* 0x040fe400078410ff */
[-C--:B------:R-:W-:Y:S01]  /*165e0*/  LEA.HI.X.SX32 R237, R248, R15.reuse, 0x2, P3 ;  /* 0x0000000ff8ed7211 */ /* 0x080fe200018f16ff */
[----:B------:R-:W2:Y:S01]  /*165f0*/  LDL.LU R247, [R1+0x40c] ;  /* 0x00040c0001f77983 */ /* 0x000ea20000300800 */
[----:B------:R-:W-:-:S03]  /*16600*/  LEA.HI.X.SX32 R235, R249, R15, 0x2, P2 ;  /* 0x0000000ff9eb7211 */ /* 0x000fc600010f16ff */
[----:B------:R-:W2:Y:S04]  /*16610*/  LDL.LU R223, [R1+0x418] ;  /* 0x0004180001df7983 */ /* 0x000ea80000300800 */
[----:B------:R-:W-:Y:S01]  /*16620*/  STL.64 [R1+0x4b0], R236 ;  /* 0x0004b0ec01007387 */ /* 0x000fe20000100a00 */
[CC--:B------:R-:W-:Y:S02]  /*16630*/  LEA R232, P1, R242.reuse, R14.reuse, 0x2 ;  /* 0x0000000ef2e87211 */ /* 0x0c0fe400078210ff */
[CC--:B------:R-:W-:Y:S02]  /*16640*/  LEA R224, P0, R243.reuse, R14.reuse, 0x2 ;  /* 0x0000000ef3e07211 */ /* 0x0c0fe400078010ff */
[-C--:B------:R-:W-:Y:S02]  /*16650*/  LEA.HI.X.SX32 R233, R242, R15.reuse, 0x2, P1 ;  /* 0x0000000ff2e97211 */ /* 0x080fe400008f16ff */
[----:B------:R-:W-:Y:S01]  /*16660*/  LEA.HI.X.SX32 R225, R243, R15, 0x2, P0 ;  /* 0x0000000ff3e17211 */ /* 0x000fe200000f16ff */
[----:B------:R-:W-:Y:S04]  /*16670*/  STL.64 [R1+0x4b8], R234 ;  /* 0x0004b8ea01007387 */ /* 0x000fe80000100a00 */
[----:B------:R1:W-:Y:S04]  /*16680*/  STL.64 [R1+0x4c8], R224 ;  /* 0x0004c8e001007387 */ /* 0x0003e80000100a00 */
[----:B------:R-:W-:Y:S04]  /*16690*/  STL.64 [R1+0x4c0], R232 ;  /* 0x0004c0e801007387 */ /* 0x000fe80000100a00 */
[----:B-1----:R-:W2:Y:S01]  /*166a0*/  LDL.LU R224, [R1+0x41c] ;  /* 0x00041c0001e07983 */ /* 0x002ea20000300800 */
[----:B----4-:R-:W-:-:S02]  /*166b0*/  LEA R226, P5, R13, R14, 0x2 ;  /* 0x0000000e0de27211 */ /* 0x010fc400078a10ff */
[----:B---3--:R-:W-:-:S04]  /*166c0*/  LEA R230, P6, R250, R14, 0x2 ;  /* 0x0000000efae67211 */ /* 0x008fc800078c10ff */
[-C--:B------:R-:W-:Y:S02]  /*166d0*/  LEA.HI.X.SX32 R231, R250, R15.reuse, 0x2, P6 ;  /* 0x0000000ffae77211 */ /* 0x080fe400030f16ff */
[----:B------:R-:W3:Y:S01]  /*166e0*/  LDL.LU R250, [R1+0xef4] ;  /* 0x000ef40001fa7983 */ /* 0x000ee20000300800 */
[----:B------:R-:W-:-:S03]  /*166f0*/  LEA.HI.X.SX32 R227, R13, R15, 0x2, P5 ;  /* 0x0000000f0de37211 */ /* 0x000fc600028f16ff */
[----:B------:R-:W4:Y:S04]  /*16700*/  LDL.LU R225, [R1+0x428] ;  /* 0x0004280001e17983 */ /* 0x000f280000300800 */
[----:B------:R-:W-:Y:S04]  /*16710*/  STL.64 [R1+0x4d8], R230 ;  /* 0x0004d8e601007387 */ /* 0x000fe80000100a00 */
[----:B------:R-:W3:Y:S01]  /*16720*/  LDL.LU R13, [R1+0xef0] ;  /* 0x000ef000010d7983 */ /* 0x000ee20000300800 */
[----:B------:R-:W-:Y:S01]  /*16730*/  IMAD.MOV.U32 R235, RZ, RZ, R12 ;  /* 0x000000ffffeb7224 */ /* 0x000fe200078e000c */
[C---:B------:R-:W-:Y:S01]  /*16740*/  LEA R228, P4, R252.reuse, R14, 0x2 ;  /* 0x0000000efce47211 */ /* 0x040fe200078810ff */
[----:B------:R-:W1:Y:S01]  /*16750*/  S2R R12, SR_TID.X ;  /* 0x00000000000c7919 */ /* 0x000e620000002100 */
[----:B------:R1:W-:Y:S02]  /*16760*/  STL.64 [R1+0x4e8], R226 ;  /* 0x0004e8e201007387 */ /* 0x0003e40000100a00 */
[----:B------:R-:W-:-:S02]  /*16770*/  LEA.HI.X.SX32 R229, R252, R15, 0x2, P4 ;  /* 0x0000000ffce57211 */ /* 0x000fc400020f16ff */
[----:B-1----:R-:W4:Y:S04]  /*16780*/  LDL.LU R226, [R1+0x42c] ;  /* 0x00042c0001e27983 */ /* 0x002f280000300800 */
[----:B------:R-:W4:Y:S04]  /*16790*/  LDL.LU R227, [R1+0x450] ;  /* 0x0004500001e37983 */ /* 0x000f280000300800 */
[----:B------:R1:W-:Y:S04]  /*167a0*/  STL.64 [R1+0x4e0], R228 ;  /* 0x0004e0e401007387 */ /* 0x0003e80000100a00 */
[----:B-1----:R-:W4:Y:S04]  /*167b0*/  LDL.LU R228, [R1+0x454] ;  /* 0x0004540001e47983 */ /* 0x002f280000300800 */
[----:B------:R-:W4:Y:S04]  /*167c0*/  LDL.LU R229, [R1+0x458] ;  /* 0x0004580001e57983 */ /* 0x000f280000300800 */
[----:B------:R-:W4:Y:S01]  /*167d0*/  LDL.LU R230, [R1+0x45c] ;  /* 0x00045c0001e67983 */ /* 0x000f220000300800 */
[----:B------:R-:W-:-:S03]  /*167e0*/  LEA R14, P3, R0, UR12, 0x2 ;  /* 0x0000000c000e7c11 */ /* 0x000fc6000f8610ff */
[----:B------:R-:W4:Y:S01]  /*167f0*/  LDL.LU R231, [R1+0x460] ;  /* 0x0004600001e77983 */ /* 0x000f220000300800 */
[----:B------:R-:W-:Y:S02]  /*16800*/  LEA.HI.X.SX32 R15, R0, UR13, 0x2, P3 ;  /* 0x0000000d000f7c11 */ /* 0x000fe400098f16ff */
[--C-:B------:R-:W-:Y:S01]  /*16810*/  SHF.R.U32.HI R0, RZ, 0x6, R12.reuse ;  /* 0x00000006ff007819 */ /* 0x100fe2000001160c */
[----:B------:R-:W4:Y:S01]  /*16820*/  LDL.LU R232, [R1+0x464] ;  /* 0x0004640001e87983 */ /* 0x000f220000300800 */
[----:B------:R-:W-:-:S03]  /*16830*/  SHF.R.U32.HI R12, RZ, 0x6, R12 ;  /* 0x00000006ff0c7819 */ /* 0x000fc6000001160c */
[----:B------:R-:W4:Y:S01]  /*16840*/  LDL.LU R233, [R1+0x488] ;  /* 0x0004880001e97983 */ /* 0x000f220000300800 */
[----:B------:R-:W-:-:S03]  /*16850*/  SGXT.U32 R12, R12, 0x1 ;  /* 0x000000010c0c781a */ /* 0x000fc60000000000 */
[----:B------:R-:W4:Y:S02]  /*16860*/  LDL.LU R234, [R1+0x48c] ;  /* 0x00048c0001ea7983 */ /* 0x000f240000300800 */
[----:B------:R-:W-:Y:S02]  /*16870*/  IMAD R12, R12, UR4, RZ ;  /* 0x000000040c0c7c24 */ /* 0x000fe4000f8e02ff */
[----:B------:R-:W4:Y:S03]  /*16880*/  LDL.LU R252, [R1+0x498] ;  /* 0x0004980001fc7983 */ /* 0x000f260000300800 */
[----:B------:R-:W-:-:S04]  /*16890*/  LEA R242, P4, R12, R14, 0x2 ;  /* 0x0000000e0cf27211 */ /* 0x000fc800078810ff */
[----:B------:R-:W-:Y:S02]  /*168a0*/  LEA.HI.X.SX32 R243, R12, R15, 0x2, P4 ;  /* 0x0000000f0cf37211 */ /* 0x000fe400020f16ff */
[----:B------:R-:W4:Y:S01]  /*168b0*/  LDL.LU R12, [R1+0x49c] ;  /* 0x00049c00010c7983 */ /* 0x000f220000300800 */
[----:B------:R-:W-:Y:S02]  /*168c0*/  IMAD.MOV.U32 R241, RZ, RZ, R245 ;  /* 0x000000fffff17224 */ /* 0x000fe400078e00f5 */
[----:B------:R-:W-:Y:S02]  /*168d0*/  IMAD.MOV.U32 R249, RZ, RZ, R246 ;  /* 0x000000fffff97224 */ /* 0x000fe400078e00f6 */
[----:B------:R-:W-:Y:S01]  /*168e0*/  IMAD.MOV.U32 R237, RZ, RZ, R241 ;  /* 0x000000ffffed7224 */ /* 0x000fe200078e00f1 */
[----:B------:R-:W-:Y:S01]  /*168f0*/  LEA R236, P3, R241, R14, 0x2 ;  /* 0x0000000ef1ec7211 */ /* 0x000fe200078610ff */
[----:B------:R-:W-:Y:S01]  /*16900*/  IMAD.MOV.U32 R241, RZ, RZ, R249 ;  /* 0x000000fffff17224 */ /* 0x000fe200078e00f9 */
[----:B------:R-:W-:Y:S01]  /*16910*/  SGXT.U32 R0, R0, 0x1 ;  /* 0x000000010000781a */ /* 0x000fe20000000000 */
[----:B------:R-:W-:-:S02]  /*16920*/  IMAD.MOV.U32 R249, RZ, RZ, R251 ;  /* 0x000000fffff97224 */ /* 0x000fc400078e00fb */
[----:B------:R-:W-:Y:S01]  /*16930*/  IMAD.MOV.U32 R248, RZ, RZ, R244 ;  /* 0x000000fffff87224 */ /* 0x000fe200078e00f4 */
[----:B------:R-:W4:Y:S01]  /*16940*/  LDL.LU R251, [R1+0x4a0] ;  /* 0x0004a00001fb7983 */ /* 0x000f220000300800 */
[----:B------:R-:W-:Y:S01]  /*16950*/  IMAD R0, R0, UR4, RZ ;  /* 0x0000000400007c24 */ /* 0x000fe2000f8e02ff */
[-C--:B--2---:R-:W-:Y:S01]  /*16960*/  LEA R240, P0, R222, R14.reuse, 0x2 ;  /* 0x0000000edef07211 */ /* 0x084fe200078010ff */
[----:B------:R-:W1:Y:S01]  /*16970*/  LDC R246, c[0x0][0x3a0] ;  /* 0x0000e800fff67b82 */ /* 0x000e620000000800 */
[----:B------:R2:W-:Y:S02]  /*16980*/  STL.64 [R1+0x4f0], R242 ;  /* 0x0004f0f201007387 */ /* 0x0005e40000100a00 */
[----:B--2---:R-:W-:Y:S02]  /*16990*/  IMAD.MOV.U32 R243, RZ, RZ, R235 ;  /* 0x000000fffff37224 */ /* 0x004fe400078e00eb */
[----:B------:R-:W2:Y:S01]  /*169a0*/  LDL.LU R235, [R1+0x4a4] ;  /* 0x0004a40001eb7983 */ /* 0x000ea20000300800 */
[----:B------:R-:W-:Y:S01]  /*169b0*/  IMAD.MOV.U32 R239, RZ, RZ, R248 ;  /* 0x000000ffffef7224 */ /* 0x000fe200078e00f8 */
[----:B------:R-:W-:-:S02]  /*169c0*/  LEA R238, P1, R248, R14, 0x2 ;  /* 0x0000000ef8ee7211 */ /* 0x000fc400078210ff */
[-C--:B------:R-:W-:Y:S02]  /*169d0*/  LEA.HI.X.SX32 R237, R237, R15.reuse, 0x2, P3 ;  /* 0x0000000feded7211 */ /* 0x080fe400018f16ff */
[----:B------:R-:W-:Y:S01]  /*169e0*/  LEA.HI.X.SX32 R239, R239, R15, 0x2, P1 ;  /* 0x0000000fefef7211 */ /* 0x000fe200008f16ff */
[----:B---3--:R-:W-:-:S05]  /*169f0*/  IMAD R0, R13, 0x2, R0 ;  /* 0x000000020d007824 */ /* 0x008fca00078e0200 */
[----:B------:R-:W-:-:S04]  /*16a00*/  LEA R244, P6, R0, R14, 0x2 ;  /* 0x0000000e00f47211 */ /* 0x000fc800078c10ff */
[----:B------:R-:W-:Y:S02]  /*16a10*/  LEA.HI.X.SX32 R245, R0, R15, 0x2, P6 ;  /* 0x0000000f00f57211 */ /* 0x000fe400030f16ff */
[----:B------:R-:W3:Y:S04]  /*16a20*/  LDL.LU R0, [R1+0x4d0] ;  /* 0x0004d00001007983 */ /* 0x000ee80000300800 */
[----:B------:R-:W-:Y:S04]  /*16a30*/  STL.64 [R1+0x500], R244 ;  /* 0x000500f401007387 */ /* 0x000fe80000100a00 */
[----:B------:R-:W-:Y:S04]  /*16a40*/  STL.64 [R1+0x528], R236 ;  /* 0x000528ec01007387 */ /* 0x000fe80000100a00 */
[----:B------:R1:W-:Y:S01]  /*16a50*/  STL.64 [R1+0x540], R238 ;  /* 0x000540ee01007387 */ /* 0x0003e20000100a00 */
[----:B------:R-:W-:-:S02]  /*16a60*/  LEA R248, P2, R247, R14, 0x2 ;  /* 0x0000000ef7f87211 */ /* 0x000fc400078410ff */
[-C--:B------:R-:W-:Y:S01]  /*16a70*/  LEA R242, P5, R223, R14.reuse, 0x2 ;  /* 0x0000000edff27211 */ /* 0x080fe200078a10ff */
[----:B-1----:R-:W-:Y:S01]  /*16a80*/  IMAD.MOV.U32 R239, RZ, RZ, R241 ;  /* 0x000000ffffef7224 */ /* 0x002fe200078e00f1 */
[----:B------:R-:W-:Y:S02]  /*16a90*/  LEA.HI.X.SX32 R241, R222, R15, 0x2, P0 ;  /* 0x0000000fdef17211 */ /* 0x000fe400000f16ff */
[----:B------:R1:W5:Y:S01]  /*16aa0*/  LDL.LU R222, [R1+0xeec] ;  /* 0x000eec0001de7983 */ /* 0x0003620000300800 */
[----:B------:R-:W-:-:S03]  /*16ab0*/  LEA R244, P4, R224, R14, 0x2 ;  /* 0x0000000ee0f47211 */ /* 0x000fc600078810ff */
[----:B------:R1:W-:Y:S01]  /*16ac0*/  STL.64 [R1+0x560], R240 ;  /* 0x000560f001007387 */ /* 0x0003e20000100a00 */
[----:B------:R-:W-:Y:S01]  /*16ad0*/  IMAD.MOV.U32 R237, RZ, RZ, R243 ;  /* 0x000000ffffed7224 */ /* 0x000fe200078e00f3 */
[-C--:B------:R-:W-:Y:S02]  /*16ae0*/  LEA.HI.X.SX32 R243, R223, R15.reuse, 0x2, P5 ;  /* 0x0000000fdff37211 */ /* 0x080fe400028f16ff */
[-C--:B------:R-:W-:Y:S01]  /*16af0*/  LEA.HI.X.SX32 R245, R224, R15.reuse, 0x2, P4 ;  /* 0x0000000fe0f57211 */ /* 0x080fe200020f16ff */
[----:B-1----:R-:W-:Y:S01]  /*16b00*/  IMAD.MOV.U32 R241, RZ, RZ, R249 ;  /* 0x000000fffff17224 */ /* 0x002fe200078e00f9 */
[----:B------:R-:W-:Y:S02]  /*16b10*/  LEA.HI.X.SX32 R249, R247, R15, 0x2, P2 ;  /* 0x0000000ff7f97211 */ /* 0x000fe400010f16ff */
[----:B------:R-:W3:Y:S01]  /*16b20*/  LDL.LU R247, [R1+0x508] ;  /* 0x0005080001f77983 */ /* 0x000ee20000300800 */
[----:B----4-:R-:W-:-:S03]  /*16b30*/  LEA R236, P3, R225, R14, 0x2 ;  /* 0x0000000ee1ec7211 */ /* 0x010fc600078610ff */
[----:B------:R-:W-:Y:S04]  /*16b40*/  STL.64 [R1+0x570], R248 ;  /* 0x000570f801007387 */ /* 0x000fe80000100a00 */
[----:B------:R1:W5:Y:S04]  /*16b50*/  LDL.LU R223, [R1+0xee8] ;  /* 0x000ee80001df7983 */ /* 0x0003680000300800 */
[----:B------:R-:W-:Y:S04]  /*16b60*/  STL.64 [R1+0x598], R242 ;  /* 0x000598f201007387 */ /* 0x000fe80000100a00 */
[----:B------:R1:W5:Y:S04]  /*16b70*/  LDL.LU R224, [R1+0xee4] ;  /* 0x000ee40001e07983 */ /* 0x0003680000300800 */
[----:B------:R4:W-:Y:S01]  /*16b80*/  STL.64 [R1+0x5a8], R244 ;  /* 0x0005a8f401007387 */ /* 0x0009e20000100a00 */
[----:B------:R-:W-:Y:S01]  /*16b90*/  LEA R238, P1, R226, R14, 0x2 ;  /* 0x0000000ee2ee7211 */ /* 0x000fe200078210ff */
[----:B----4-:R-:W-:Y:S01]  /*16ba0*/  IMAD.MOV.U32 R245, RZ, RZ, R237 ;  /* 0x000000fffff57224 */ /* 0x010fe200078e00ed */
[----:B------:R-:W-:-:S02]  /*16bb0*/  LEA.HI.X.SX32 R237, R225, R15, 0x2, P3 ;  /* 0x0000000fe1ed7211 */ /* 0x000fc400018f16ff */
[----:B------:R1:W5:Y:S04]  /*16bc0*/  LDL.LU R225, [R1+0xee0] ;  /* 0x000ee00001e17983 */ /* 0x0003680000300800 */
[----:B------:R4:W-:Y:S01]  /*16bd0*/  STL.64 [R1+0x5c8], R236 ;  /* 0x0005c8ec01007387 */ /* 0x0009e20000100a00 */
[-C--:B------:R-:W-:Y:S02]  /*16be0*/  LEA R240, P0, R227, R14.reuse, 0x2 ;  /* 0x0000000ee3f07211 */ /* 0x080fe400078010ff */
[-C--:B------:R-:W-:Y:S01]  /*16bf0*/  LEA R248, P2, R228, R14.reuse, 0x2 ;  /* 0x0000000ee4f87211 */ /* 0x080fe200078410ff */
[----:B----4-:R-:W-:Y:S01]  /*16c00*/  IMAD.MOV.U32 R237, RZ, RZ, R239 ;  /* 0x000000ffffed7224 */ /* 0x010fe200078e00ef */
[----:B------:R-:W-:Y:S02]  /*16c10*/  LEA.HI.X.SX32 R239, R226, R15, 0x2, P1 ;  /* 0x0000000fe2ef7211 */ /* 0x000fe400008f16ff */
[----:B------:R1:W5:Y:S01]  /*16c20*/  LDL.LU R226, [R1+0xedc] ;  /* 0x000edc0001e27983 */ /* 0x0003620000300800 */
[----:B------:R-:W-:-:S03]  /*16c30*/  LEA R242, P5, R229, R14, 0x2 ;  /* 0x0000000ee5f27211 */ /* 0x000fc600078a10ff */
[----:B------:R4:W-:Y:S01]  /*16c40*/  STL.64 [R1+0x5d8], R238 ;  /* 0x0005d8ee01007387 */ /* 0x0009e20000100a00 */
[-C--:B------:R-:W-:Y:S02]  /*16c50*/  LEA.HI.X.SX32 R249, R228, R15.reuse, 0x2, P2 ;  /* 0x0000000fe4f97211 */ /* 0x080fe400010f16ff */
[-C--:B------:R-:W-:Y:S01]  /*16c60*/  LEA.HI.X.SX32 R243, R229, R15.reuse, 0x2, P5 ;  /* 0x0000000fe5f37211 */ /* 0x080fe200028f16ff */
[----:B----4-:R-:W-:Y:S01]  /*16c70*/  IMAD.MOV.U32 R239, RZ, RZ, R241 ;  /* 0x000000ffffef7224 */ /* 0x010fe200078e00f1 */
[----:B------:R-:W-:Y:S02]  /*16c80*/  LEA.HI.X.SX32 R241, R227, R15, 0x2, P0 ;  /* 0x0000000fe3f17211 */ /* 0x000fe400000f16ff */
[----:B------:R1:W5:Y:S01]  /*16c90*/  LDL.LU R227, [R1+0xed8] ;  /* 0x000ed80001e37983 */ /* 0x0003620000300800 */
[----:B------:R-:W-:-:S03]  /*16ca0*/  LEA R244, P4, R230, R14, 0x2 ;  /* 0x0000000ee6f47211 */ /* 0x000fc600078810ff */
        /* <DEDUP_REMOVED lines=28> */
[----:B------:R-:W-:-:S02]  /*16e70*/  LEA R244, P4, R12, R14, 0x2 ;  /* 0x0000000e0cf47211 */ /* 0x000fc400078810ff */
[-C--:B----4-:R-:W-:Y:S01]  /*16e80*/  LEA R248, P2, R243, R14.reuse, 0x2 ;  /* 0x0000000ef3f87211 */ /* 0x090fe200078410ff */
[----:B------:R-:W-:Y:S01]  /*16e90*/  IMAD.MOV.U32 R249, RZ, RZ, R243 ;  /* 0x000000fffff97224 */ /* 0x000fe200078e00f3 */
[-C--:B------:R-:W-:Y:S02]  /*16ea0*/  LEA.HI.X.SX32 R243, R252, R15.reuse, 0x2, P5 ;  /* 0x0000000ffcf37211 */ /* 0x080fe400028f16ff */
[----:B------:R-:W4:Y:S04]  /*16eb0*/  LDL.LU R252, [R1+0xeb8] ;  /* 0x000eb80001fc7983 */ /* 0x000f280000300800 */
[----:B------:R1:W-:Y:S02]  /*16ec0*/  STL.64 [R1+0x548], R242 ;  /* 0x000548f201007387 */ /* 0x0003e40000100a00 */
[----:B-1----:R-:W-:Y:S01]  /*16ed0*/  LEA R242, P5, R245, R14, 0x2 ;  /* 0x0000000ef5f27211 */ /* 0x002fe200078a10ff */
[----:B------:R-:W-:Y:S01]  /*16ee0*/  IMAD.MOV.U32 R243, RZ, RZ, R245 ;  /* 0x000000fffff37224 */ /* 0x000fe200078e00f5 */
[----:B------:R-:W-:-:S02]  /*16ef0*/  LEA.HI.X.SX32 R245, R12, R15, 0x2, P4 ;  /* 0x0000000f0cf57211 */ /* 0x000fc400020f16ff */
[----:B------:R-:W4:Y:S01]  /*16f00*/  LDL.LU R12, [R1+0xeb4] ;  /* 0x000eb400010c7983 */ /* 0x000f220000300800 */
[----:B------:R-:W-:-:S03]  /*16f10*/  LEA R236, P3, R251, R14, 0x2 ;  /* 0x0000000efbec7211 */ /* 0x000fc600078610ff */
[----:B------:R1:W-:Y:S01]  /*16f20*/  STL.64 [R1+0x550], R244 ;  /* 0x000550f401007387 */ /* 0x0003e20000100a00 */
[-C--:B--2---:R-:W-:Y:S02]  /*16f30*/  LEA R238, P1, R235, R14.reuse, 0x2 ;  /* 0x0000000eebee7211 */ /* 0x084fe400078210ff */
[----:B-1----:R-:W-:Y:S01]  /*16f40*/  LEA R244, P4, R237, R14, 0x2 ;  /* 0x0000000eedf47211 */ /* 0x002fe200078810ff */
[----:B------:R-:W-:Y:S01]  /*16f50*/  IMAD.MOV.U32 R245, RZ, RZ, R237 ;  /* 0x000000fffff57224 */ /* 0x000fe200078e00ed */
[-C--:B------:R-:W-:Y:S02]  /*16f60*/  LEA.HI.X.SX32 R237, R251, R15.reuse, 0x2, P3 ;  /* 0x0000000ffbed7211 */ /* 0x080fe400018f16ff */
[----:B------:R-:W2:Y:S01]  /*16f70*/  LDL.LU R251, [R1+0xeb0] ;  /* 0x000eb00001fb7983 */ /* 0x000ea20000300800 */
[----:B------:R-:W-:-:S03]  /*16f80*/  LEA.HI.X.SX32 R239, R235, R15, 0x2, P1 ;  /* 0x0000000febef7211 */ /* 0x000fc600008f16ff */
[----:B------:R-:W-:Y:S04]  /*16f90*/  STL.64 [R1+0x578], R236 ;  /* 0x000578ec01007387 */ /* 0x000fe80000100a00 */
[----:B------:R1:W5:Y:S04]  /*16fa0*/  LDL.LU R235, [R1+0xeac] ;  /* 0x000eac0001eb7983 */ /* 0x0003680000300800 */
[----:B------:R-:W-:Y:S01]  /*16fb0*/  STL.64 [R1+0x588], R238 ;  /* 0x000588ee01007387 */ /* 0x000fe20000100a00 */
[----:B---3--:R-:W-:-:S04]  /*16fc0*/  LEA R240, P0, R0, R14, 0x2 ;  /* 0x0000000e00f07211 */ /* 0x008fc800078010ff */
[-C--:B------:R-:W-:Y:S02]  /*16fd0*/  LEA.HI.X.SX32 R241, R0, R15.reuse, 0x2, P0 ;  /* 0x0000000f00f17211 */ /* 0x080fe400000f16ff */
[----:B------:R-:W3:Y:S01]  /*16fe0*/  LDL.LU R0, [R1+0xea8] ;  /* 0x000ea80001007983 */ /* 0x000ee20000300800 */
[-C--:B------:R-:W-:Y:S02]  /*16ff0*/  LEA.HI.X.SX32 R249, R249, R15.reuse, 0x2, P2 ;  /* 0x0000000ff9f97211 */ /* 0x080fe400010f16ff */
[-C--:B------:R-:W-:Y:S01]  /*17000*/  LEA.HI.X.SX32 R243, R243, R15.reuse, 0x2, P5 ;  /* 0x0000000ff3f37211 */ /* 0x080fe200028f16ff */
[----:B------:R-:W-:Y:S01]  /*17010*/  STL.64 [R1+0x5b8], R240 ;  /* 0x0005b8f001007387 */ /* 0x000fe20000100a00 */
[----:B------:R-:W-:Y:S01]  /*17020*/  LEA.HI.X.SX32 R245, R245, R15, 0x2, P4 ;  /* 0x0000000ff5f57211 */ /* 0x000fe200020f16ff */
[----:B------:R-:W-:Y:S02]  /*17030*/  IMAD R13, R13, 0x2, R250 ;  /* 0x000000020d0d7824 */ /* 0x000fe400078e02fa */
[----:B------:R-:W-:Y:S04]  /*17040*/  STL.64 [R1+0x5c0], R248 ;  /* 0x0005c0f801007387 */ /* 0x000fe80000100a00 */
[----:B------:R1:W-:Y:S04]  /*17050*/  STL.64 [R1+0x5e8], R242 ;  /* 0x0005e8f201007387 */ /* 0x0003e80000100a00 */
[----:B------:R1:W-:Y:S02]  /*17060*/  STL.64 [R1+0x5f8], R244 ;  /* 0x0005f8f401007387 */ /* 0x0003e40000100a00 */
[----:B-1----:R-:W-:-:S02]  /*17070*/  LEA R242, P5, R250, R14, 0x2 ;  /* 0x0000000efaf27211 */ /* 0x002fc400078a10ff */
[-C--:B------:R-:W-:Y:S02]  /*17080*/  LEA R244, P4, R13, R14.reuse, 0x2 ;  /* 0x0000000e0df47211 */ /* 0x080fe400078810ff */
[----:B------:R-:W-:-:S04]  /*17090*/  LEA R236, P3, R247, R14, 0x2 ;  /* 0x0000000ef7ec7211 */ /* 0x000fc800078610ff */
[-C--:B------:R-:W-:Y:S02]  /*170a0*/  LEA.HI.X.SX32 R237, R247, R15.reuse, 0x2, P3 ;  /* 0x0000000ff7ed7211 */ /* 0x080fe400018f16ff */
[----:B------:R-:W-:-:S03]  /*170b0*/  LEA.HI.X.SX32 R243, R250, R15, 0x2, P5 ;  /* 0x0000000ffaf37211 */ /* 0x000fc600028f16ff */
[----:B------:R1:W-:Y:S01]  /*170c0*/  STL.64 [R1+0x620], R236 ;  /* 0x000620ec01007387 */ /* 0x0003e20000100a00 */
[----:B------:R-:W-:-:S03]  /*170d0*/  LEA.HI.X.SX32 R245, R13, R15, 0x2, P4 ;  /* 0x0000000f0df57211 */ /* 0x000fc600020f16ff */
[----:B-1----:R1:W5:Y:S01]  /*170e0*/  LDL.LU.64 R236, [R1+0xea0] ;  /* 0x000ea00001ec7983 */ /* 0x0023620000300a00 */
[----:B----4-:R-:W-:-:S04]  /*170f0*/  LEA R238, P1, R12, R14, 0x2 ;  /* 0x0000000e0cee7211 */ /* 0x010fc800078210ff */
[----:B------:R-:W-:Y:S02]  /*17100*/  LEA.HI.X.SX32 R239, R12, R15, 0x2, P1 ;  /* 0x0000000f0cef7211 */ /* 0x000fe400008f16ff */
[----:B------:R-:W4:Y:S01]  /*17110*/  S2R R12, SR_TID.X ;  /* 0x00000000000c7919 */ /* 0x000f220000002100 */
[----:B------:R-:W-:-:S04]  /*17120*/  LEA R240, P0, R252, R14, 0x2 ;  /* 0x0000000efcf07211 */ /* 0x000fc800078010ff */
[----:B------:R-:W-:Y:S01]  /*17130*/  LEA.HI.X.SX32 R241, R252, R15, 0x2, P0 ;  /* 0x0000000ffcf17211 */ /* 0x000fe200000f16ff */
[----:B------:R1:W-:Y:S01]  /*17140*/  STL.64 [R1+0x630], R238 ;  /* 0x000630ee01007387 */ /* 0x0003e20000100a00 */
[----:B--2---:R-:W-:-:S04]  /*17150*/  LEA R248, P2, R251, R14, 0x2 ;  /* 0x0000000efbf87211 */ /* 0x004fc800078410ff */
[----:B------:R-:W-:Y:S01]  /*17160*/  LEA.HI.X.SX32 R249, R251, R15, 0x2, P2 ;  /* 0x0000000ffbf97211 */ /* 0x000fe200010f16ff */
[----:B-1----:R1:W5:Y:S04]  /*17170*/  LDL.LU.64 R238, [R1+0xe98] ;  /* 0x000e980001ee7983 */ /* 0x0023680000300a00 */
[----:B------:R2:W-:Y:S01]  /*17180*/  STL.64 [R1+0x660], R240 ;  /* 0x000660f001007387 */ /* 0x0005e20000100a00 */
[----:B----4-:R-:W-:-:S03]  /*17190*/  SHF.R.U32.HI R12, RZ, 0x6, R12 ;  /* 0x00000006ff0c7819 */ /* 0x010fc6000001160c */
[----:B--2---:R1:W5:Y:S04]  /*171a0*/  LDL.LU.64 R240, [R1+0xe90] ;  /* 0x000e900001f07983 */ /* 0x0043680000300a00 */
[----:B------:R2:W-:Y:S01]  /*171b0*/  STL.64 [R1+0x668], R248 ;  /* 0x000668f801007387 */ /* 0x0005e20000100a00 */
[----:B------:R-:W-:-:S03]  /*171c0*/  SGXT.U32 R12, R12, 0x1 ;  /* 0x000000010c0c781a */ /* 0x000fc60000000000 */
[----:B--2---:R1:W5:Y:S04]  /*171d0*/  LDL.LU.64 R248, [R1+0xe88] ;  /* 0x000e880001f87983 */ /* 0x0043680000300a00 */
[----:B------:R2:W-:Y:S01]  /*171e0*/  STL.64 [R1+0x698], R242 ;  /* 0x000698f201007387 */ /* 0x0005e20000100a00 */
[----:B------:R-:W-:Y:S02]  /*171f0*/  LOP3.LUT R14, R12, 0x2, RZ, 0xfc, !PT ;  /* 0x000000020c0e7812 */ /* 0x000fe400078efcff */
[----:B---3--:R-:W-:Y:S01]  /*17200*/  ISETP.GE.AND P0, PT, R0, R246, PT ;  /* 0x000000f60000720c */ /* 0x008fe20003f06270 */
[----:B--2---:R1:W5:Y:S04]  /*17210*/  LDL.LU.64 R242, [R1+0xe80] ;  /* 0x000e800001f27983 */ /* 0x0043680000300a00 */
[----:B------:R2:W-:Y:S01]  /*17220*/  STL.64 [R1+0x690], R244 ;  /* 0x000690f401007387 */ /* 0x0005e20000100a00 */
[----:B------:R-:W-:-:S02]  /*17230*/  LOP3.LUT R0, R12, 0x20, RZ, 0xfc, !PT ;  /* 0x000000200c007812 */ /* 0x000fc400078efcff */
[----:B------:R-:W-:Y:S01]  /*17240*/  LOP3.LUT R15, R12, 0x22, RZ, 0xfc, !PT ;  /* 0x000000220c0f7812 */ /* 0x000fe200078efcff */
[----:B--2---:R-:W-:Y:S01]  /*17250*/  VIADD R244, R246, 0x3f ;  /* 0x0000003ff6f47836 */ /* 0x004fe20000000000 */
[----:B------:R-:W-:-:S04]  /*17260*/  ISETP.GE.AND P4, PT, R14, R246, PT ;  /* 0x000000f60e00720c */ /* 0x000fc80003f86270 */
[----:B------:R-:W-:Y:S02]  /*17270*/  ISETP.GT.AND P1, PT, R244, 0x3f, PT ;  /* 0x0000003ff400780c */ /* 0x000fe40003f24270 */
[C---:B------:R-:W-:Y:S02]  /*17280*/  LOP3.LUT R13, R12.reuse, 0x4, RZ, 0xfc, !PT ;  /* 0x000000040c0d7812 */ /* 0x040fe400078efcff */
[----:B------:R-:W-:Y:S02]  /*17290*/  SEL R14, RZ, 0x4, !P1 ;  /* 0x00000004ff0e7807 */ /* 0x000fe40004800000 */
[-C--:B------:R-:W-:Y:S02]  /*172a0*/  ISETP.GE.AND P5, PT, R12, R246.reuse, PT ;  /* 0x000000f60c00720c */ /* 0x080fe40003fa6270 */
[-C--:B------:R-:W-:Y:S02]  /*172b0*/  ISETP.GE.AND P2, PT, R0, R246.reuse, PT ;  /* 0x000000f60000720c */ /* 0x080fe40003f46270 */
[----:B------:R-:W-:-:S02]  /*172c0*/  ISETP.GE.AND P1, PT, R15, R246, PT ;  /* 0x000000f60f00720c */ /* 0x000fc40003f26270 */
[C---:B------:R-:W-:Y:S02]  /*172d0*/  LOP3.LUT R0, R12.reuse, 0x6, RZ, 0xfc, !PT ;  /* 0x000000060c007812 */ /* 0x040fe400078efcff */
[----:B------:R-:W-:Y:S02]  /*172e0*/  LOP3.LUT R15, R12, 0x24, RZ, 0xfc, !PT ;  /* 0x000000240c0f7812 */ /* 0x000fe400078efcff */
[-C--:B------:R-:W-:Y:S02]  /*172f0*/  ISETP.GE.AND P3, PT, R13, R246.reuse, PT ;  /* 0x000000f60d00720c */ /* 0x080fe40003f66270 */
[C---:B------:R-:W-:Y:S02]  /*17300*/  SEL R13, R14.reuse, RZ, !P5 ;  /* 0x000000ff0e0d7207 */ /* 0x040fe40006800000 */
[----:B------:R-:W-:Y:S02]  /*17310*/  SEL R247, R14, RZ, !P4 ;  /* 0x000000ff0ef77207 */ /* 0x000fe40006000000 */
[----:B------:R-:W-:-:S02]  /*17320*/  ISETP.GE.AND P5, PT, R0, R246, PT ;  /* 0x000000f60000720c */ /* 0x000fc40003fa6270 */
[-C--:B------:R-:W-:Y:S02]  /*17330*/  ISETP.GE.AND P4, PT, R15, R246.reuse, PT ;  /* 0x000000f60f00720c */ /* 0x080fe40003f86270 */
[C---:B------:R-:W-:Y:S02]  /*17340*/  LOP3.LUT R0, R12.reuse, 0x26, RZ, 0xfc, !PT ;  /* 0x000000260c007812 */ /* 0x040fe400078efcff */
[C---:B------:R-:W-:Y:S02]  /*17350*/  LOP3.LUT R15, R12.reuse, 0xa, RZ, 0xfc, !PT ;  /* 0x0000000a0c0f7812 */ /* 0x040fe400078efcff */
[----:B------:R-:W-:Y:S02]  /*17360*/  LOP3.LUT R244, R12, 0x8, RZ, 0xfc, !PT ;  /* 0x000000080cf47812 */ /* 0x000fe400078efcff */
[-C--:B------:R-:W-:Y:S02]  /*17370*/  ISETP.GE.AND P2, PT, R0, R246.reuse, PT ;  /* 0x000000f60000720c */ /* 0x080fe40003f46270 */
[----:B------:R-:W-:-:S02]  /*17380*/  ISETP.GE.AND P3, PT, R15, R246, PT ;  /* 0x000000f60f00720c */ /* 0x000fc40003f66270 */
[----:B------:R-:W-:Y:S02]  /*17390*/  SEL R0, R14, RZ, !P1 ;  /* 0x000000ff0e007207 */ /* 0x000fe40004800000 */
[----:B------:R-:W-:Y:S02]  /*173a0*/  LOP3.LUT R15, R12, 0x2a, RZ, 0xfc, !PT ;  /* 0x0000002a0c0f7812 */ /* 0x000fe400078efcff */
[-C--:B------:R-:W-:Y:S02]  /*173b0*/  ISETP.GE.AND P1, PT, R244, R246.reuse, PT ;  /* 0x000000f6f400720c */ /* 0x080fe40003f26270 */
[----:B------:R-:W-:Y:S02]  /*173c0*/  LOP3.LUT R244, R12, 0x28, RZ, 0xfc, !PT ;  /* 0x000000280cf47812 */ /* 0x000fe400078efcff */
[----:B------:R-:W-:Y:S02]  /*173d0*/  SEL R251, R14, RZ, !P4 ;  /* 0x000000ff0efb7207 */ /* 0x000fe40006000000 */
        /* <DEDUP_REMOVED lines=8> */
[----:B------:R-:W-:Y:S02]  /*17460*/  ISETP.GE.AND P1, PT, R244, R246, PT ;  /* 0x000000f6f400720c */ /* 0x000fe40003f26270 */
[C---:B------:R-:W-:Y:S02]  /*17470*/  LOP3.LUT R245, R12.reuse, 0x2c, RZ, 0xfc, !PT ;  /* 0x0000002c0cf57812 */ /* 0x040fe400078efcff */
[----:B------:R-:W-:Y:S02]  /*17480*/  LOP3.LUT R244, R12, 0x2e, RZ, 0xfc, !PT ;  /* 0x0000002e0cf47812 */ /* 0x000fe400078efcff */
[----:B------:R-:W-:-:S05]  /*17490*/  SEL R12, R14, RZ, !P3 ;  /* 0x000000ff0e0c7207 */ /* 0x000fca0005800000 */
[----:B------:R2:W-:Y:S02]  /*174a0*/  STL [R1+0x284], R12 ;  /* 0x0002840c01007387 */ /* 0x0005e40000100800 */
[----:B--2---:R-:W2:Y:S01]  /*174b0*/  S2R R12, SR_TID.X ;  /* 0x00000000000c7919 */ /* 0x004ea20000002100 */
[-C--:B------:R-:W-:Y:S02]  /*174c0*/  ISETP.GE.AND P3, PT, R245, R246.reuse, PT ;  /* 0x000000f6f500720c */ /* 0x080fe40003f66270 */
[----:B------:R-:W-:Y:S02]  /*174d0*/  SEL R245, R14, RZ, !P5 ;  /* 0x000000ff0ef57207 */ /* 0x000fe40006800000 */
[----:B------:R-:W-:-:S03]  /*174e0*/  ISETP.GE.AND P5, PT, R244, R246, PT ;  /* 0x000000f6f400720c */ /* 0x000fc60003fa6270 */
[----:B------:R3:W-:Y:S01]  /*174f0*/  STL [R1+0x280], R245 ;  /* 0x000280f501007387 */ /* 0x0007e20000100800 */
[----:B--2---:R-:W-:-:S04]  /*17500*/  SHF.R.U32.HI R12, RZ, 0x6, R12 ;  /* 0x00000006ff0c7819 */ /* 0x004fc8000001160c */
[----:B------:R-:W-:-:S04]  /*17510*/  SGXT.U32 R12, R12, 0x1 ;  /* 0x000000010c0c781a */ /* 0x000fc80000000000 */
[C---:B---3--:R-:W-:Y:S02]  /*17520*/  LOP3.LUT R245, R12.reuse, 0x10, RZ, 0xfc, !PT ;  /* 0x000000100cf57812 */ /* 0x048fe400078efcff */
        /* <DEDUP_REMOVED lines=73> */
[----:B------:R-:W-:Y:S01]  /*179c0*/  STL [R1+0x308], R245 ;  /* 0x000308f501007387 */ /* 0x000fe20000100800 */
[----:B------:R-:W-:-:S05]  /*179d0*/  SEL R244, R14, RZ, !P5 ;  /* 0x000000ff0ef47207 */ /* 0x000fca0006800000 */
[----:B------:R3:W-:Y:S04]  /*179e0*/  STL [R1+0x364], R244 ;  /* 0x000364f401007387 */ /* 0x0007e80000100800 */
[----:B---3--:R1:W5:Y:S01]  /*179f0*/  LDL.LU R244, [R1+0xe78] ;  /* 0x000e780001f47983 */ /* 0x0083620000300800 */
[----:B--2---:R-:W-:-:S04]  /*17a00*/  SHF.R.U32.HI R12, RZ, 0x6, R12 ;  /* 0x00000006ff0c7819 */ /* 0x004fc8000001160c */
[----:B------:R-:W-:-:S04]  /*17a10*/  SGXT.U32 R12, R12, 0x1 ;  /* 0x000000010c0c781a */ /* 0x000fc80000000000 */
[C---:B------:R-:W-:Y:S02]  /*17a20*/  LOP3.LUT R245, R12.reuse, 0x3c, RZ, 0xfc, !PT ;  /* 0x0000003c0cf57812 */ /* 0x040fe400078efcff */
[----:B------:R-:W-:Y:S02]  /*17a30*/  LOP3.LUT R12, R12, 0x3e, RZ, 0xfc, !PT ;  /* 0x0000003e0c0c7812 */ /* 0x000fe400078efcff */
[-C--:B------:R-:W-:Y:S02]  /*17a40*/  ISETP.GE.AND P5, PT, R245, R246.reuse, PT ;  /* 0x000000f6f500720c */ /* 0x080fe40003fa6270 */
[----:B------:R-:W-:Y:S02]  /*17a50*/  SEL R245, R14, RZ, !P4 ;  /* 0x000000ff0ef57207 */ /* 0x000fe40006000000 */
[----:B------:R-:W-:Y:S02]  /*17a60*/  ISETP.GE.AND P4, PT, R12, R246, PT ;  /* 0x000000f60c00720c */ /* 0x000fe40003f86270 */
[----:B------:R-:W-:Y:S01]  /*17a70*/  SEL R12, R14, RZ, !P2 ;  /* 0x000000ff0e0c7207 */ /* 0x000fe20005000000 */
[----:B------:R2:W-:Y:S04]  /*17a80*/  STL [R1+0x360], R245 ;  /* 0x000360f501007387 */ /* 0x0005e80000100800 */
[----:B--2---:R1:W5:Y:S04]  /*17a90*/  LDL.LU R245, [R1+0xe74] ;  /* 0x000e740001f57983 */ /* 0x0043680000300800 */
[----:B------:R1:W5:Y:S04]  /*17aa0*/  LDL.LU R246, [R1+0xe70] ;  /* 0x000e700001f67983 */ /* 0x0003680000300800 */
[----:B------:R2:W-:Y:S02]  /*17ab0*/  STL [R1+0x334], R12 ;  /* 0x0003340c01007387 */ /* 0x0005e40000100800 */
[----:B--2---:R-:W2:Y:S01]  /*17ac0*/  S2R R12, SR_TID.X ;  /* 0x00000000000c7919 */ /* 0x004ea20000002100 */
[----:B------:R-:W-:-:S02]  /*17ad0*/  ISETP.NE.U32.AND P2, PT, R13, RZ, PT ;  /* 0x000000ff0d00720c */ /* 0x000fc40003f45070 */
[----:B--2---:R-:W-:-:S04]  /*17ae0*/  SHF.R.U32.HI R12, RZ, 0x6, R12 ;  /* 0x00000006ff0c7819 */ /* 0x004fc8000001160c */
[----:B------:R-:W-:-:S04]  /*17af0*/  SGXT.U32 R12, R12, 0x1 ;  /* 0x000000010c0c781a */ /* 0x000fc80000000000 */
[----:B------:R-:W-:Y:S02]  /*17b00*/  LOP3.LUT R13, R12, 0x20, RZ, 0xfc, !PT ;  /* 0x000000200c0d7812 */ /* 0x000fe400078efcff */
[----:B------:R-:W2:Y:S02]  /*17b10*/  LDC R12, c[0x0][0x3a0] ;  /* 0x0000e800ff0c7b82 */ /* 0x000ea40000000800 */
[----:B--2---:R-:W-:Y:S02]  /*17b20*/  ISETP.GE.AND P6, PT, R13, R12, PT ;  /* 0x0000000c0d00720c */ /* 0x004fe40003fc6270 */
[C---:B------:R-:W-:Y:S02]  /*17b30*/  SEL R12, R14.reuse, RZ, !P1 ;  /* 0x000000ff0e0c7207 */ /* 0x040fe40004800000 */
[----:B------:R-:W-:Y:S02]  /*17b40*/  ISETP.NE.U32.AND P1, PT, R247, RZ, PT ;  /* 0x000000fff700720c */ /* 0x000fe40003f25070 */
[----:B------:R1:W5:Y:S04]  /*17b50*/  LDL.LU R247, [R1+0xe6c] ;  /* 0x000e6c0001f77983 */ /* 0x0003680000300800 */
[----:B------:R2:W-:Y:S02]  /*17b60*/  STL [R1+0x330], R12 ;  /* 0x0003300c01007387 */ /* 0x0005e40000100800 */
[----:B--2---:R-:W-:-:S05]  /*17b70*/  SEL R12, R14, RZ, !P3 ;  /* 0x000000ff0e0c7207 */ /* 0x004fca0005800000 */
[----:B------:R2:W-:Y:S02]  /*17b80*/  STL [R1+0x398], R12 ;  /* 0x0003980c01007387 */ /* 0x0005e40000100800 */
[----:B--2---:R-:W2:Y:S01]  /*17b90*/  S2R R12, SR_TID.X ;  /* 0x00000000000c7919 */ /* 0x004ea20000002100 */
[----:B------:R-:W-:-:S04]  /*17ba0*/  SEL R13, R14, RZ, !P6 ;  /* 0x000000ff0e0d7207 */ /* 0x000fc80007000000 */
[----:B------:R-:W-:Y:S02]  /*17bb0*/  ISETP.NE.U32.AND P3, PT, R13, RZ, PT ;  /* 0x000000ff0d00720c */ /* 0x000fe40003f65070 */
[----:B------:R-:W-:-:S05]  /*17bc0*/  SEL R13, R14, RZ, !P5 ;  /* 0x000000ff0e0d7207 */ /* 0x000fca0006800000 */
[----:B------:R3:W-:Y:S01]  /*17bd0*/  STL [R1+0x374], R13 ;  /* 0x0003740d01007387 */ /* 0x0007e20000100800 */
[----:B--2---:R-:W-:-:S04]  /*17be0*/  SHF.R.U32.HI R12, RZ, 0x6, R12 ;  /* 0x00000006ff0c7819 */ /* 0x004fc8000001160c */
[----:B------:R-:W-:-:S04]  /*17bf0*/  SGXT.U32 R12, R12, 0x1 ;  /* 0x000000010c0c781a */ /* 0x000fc80000000000 */
[----:B---3--:R-:W-:Y:S02]  /*17c00*/  LOP3.LUT R13, R12, 0x4, RZ, 0xfc, !PT ;  /* 0x000000040c0d7812 */ /* 0x008fe400078efcff */
[----:B------:R-:W2:Y:S01]  /*17c10*/  LDC R12, c[0x0][0x3a0] ;  /* 0x0000e800ff0c7b82 */ /* 0x000ea20000000800 */
[----:B------:R-:W-:Y:S02]  /*17c20*/  ISETP.NE.U32.AND P5, PT, R0, RZ, PT ;  /* 0x000000ff0000720c */ /* 0x000fe40003fa5070 */
[----:B------:R1:W5:Y:S01]  /*17c30*/  LDL.LU R0, [R1+0xe68] ;  /* 0x000e680001007983 */ /* 0x0003620000300800 */
[----:B--2---:R-:W-:Y:S02]  /*17c40*/  ISETP.GE.AND P6, PT, R13, R12, PT ;  /* 0x0000000c0d00720c */ /* 0x004fe40003fc6270 */
[C---:B------:R-:W-:Y:S02]  /*17c50*/  SEL R12, R14.reuse, RZ, !P4 ;  /* 0x000000ff0e0c7207 */ /* 0x040fe40006000000 */
[----:B------:R-:W-:-:S03]  /*17c60*/  SEL R13, R14, RZ, !P6 ;  /* 0x000000ff0e0d7207 */ /* 0x000fc60007000000 */
[----:B------:R2:W-:Y:S01]  /*17c70*/  STL [R1+0x370], R12 ;  /* 0x0003700c01007387 */ /* 0x0005e20000100800 */
[----:B------:R-:W-:Y:S02]  /*17c80*/  ISETP.NE.U32.AND P4, PT, R13, RZ, PT ;  /* 0x000000ff0d00720c */ /* 0x000fe40003f85070 */
[----:B------:R-:W3:Y:S01]  /*17c90*/  S2R R13, SR_TID.X ;  /* 0x00000000000d7919 */ /* 0x000ee20000002100 */
[----:B--2---:R-:W2:Y:S01]  /*17ca0*/  S2R R12, SR_TID.X ;  /* 0x00000000000c7919 */ /* 0x004ea20000002100 */
[----:B------:R-:W-:Y:S01]  /*17cb0*/  USHF.L.U32 UR6, UR17, 0x15, URZ ;  /* 0x0000001511067899 */ /* 0x000fe200080006ff */
[----:B------:R-:W-:-:S03]  /*17cc0*/  SEL R14, R14, RZ, !P0 ;  /* 0x000000ff0e0e7207 */ /* 0x000fc60004000000 */
[----:B------:R-:W-:Y:S02]  /*17cd0*/  ULOP3.LUT UR6, UR6, 0x600000, URZ, 0xc0, !UPT ;  /* 0x0060000006067892 */ /* 0x000fe4000f8ec0ff */
[----:B------:R-:W-:Y:S02]  /*17ce0*/  UIADD3 UR16, UPT, UPT, UR7, 0x6c000, URZ ;  /* 0x0006c00007107890 */ /* 0x000fe4000fffe0ff */
[----:B------:R-:W-:Y:S01]  /*17cf0*/  UIADD3 UR9, UPT, UPT, UR8, UR6, URZ ;  /* 0x0000000608097290 */ /* 0x000fe2000fffe0ff */
[----:B------:R-:W-:Y:S01]  /*17d00*/  UMOV UR12, 0x1 ;  /* 0x00000001000c7882 */ /* 0x000fe20000000000 */
[----:B---3--:R-:W-:Y:S02]  /*17d10*/  LOP3.LUT P0, RZ, R13, 0x7f, RZ, 0xc0, !PT ;  /* 0x0000007f0dff7812 */ /* 0x008fe4000780c0ff */
[----:B--2---:R-:W-:-:S04]  /*17d20*/  SHF.R.U32.HI R12, RZ, 0x6, R12 ;  /* 0x00000006ff0c7819 */ /* 0x004fc8000001160c */
[----:B------:R-:W-:Y:S01]  /*17d30*/  SGXT.U32 R12, R12, 0x1 ;  /* 0x000000010c0c781a */ /* 0x000fe20000000000 */
[----:B-1----:R-:W-:Y:S06]  /*17d40*/  BRA.U UP0, `(.L_x_5) ;  /* 0x0000000100187547 */ /* 0x002fec000b800000 */
[----:B------:R-:W-:Y:S01]  /*17d50*/  ELECT P6, URZ, PT ;  /* 0x0000000000ff782f */ /* 0x000fe200038c0000 */
[----:B------:R-:W-:Y:S01]  /*17d60*/  IMAD.MOV.U32 R13, RZ, RZ, 0x1 ;  /* 0x00000001ff0d7424 */ /* 0x000fe200078e00ff */
[----:B------:R-:W-:Y:S01]  /*17d70*/  UMOV UR6, 0x40 ;  /* 0x0000004000067882 */ /* 0x000fe20000000000 */
[----:B------:R-:W-:Y:S01]  /*17d80*/  UVIRTCOUNT.DEALLOC.SMPOOL 0x80 ;  /* 0x000000800000784c */ /* 0x000fe20000000000 */
[----:B------:R-:W-:-:S09]  /*17d90*/  ULEA UR6, UR10, UR6, 0x18 ;  /* 0x000000060a067291 */ /* 0x000fd2000f8ec0ff */
[----:B------:R1:W-:Y:S03]  /*17da0*/  @P6 STS.U8 [UR6], R13 ;  /* 0x0000000dff006988 */ /* 0x0003e60008000006 */
.L_x_5:
[----:B-----5:R2:W-:Y:S04]  /*17db0*/  STL.64 [R1+0x1058], R240 ;  /* 0x001058f001007387 */ /* 0x0205e80000100a00 */
[----:B--2---:R-:W2:Y:S01]  /*17dc0*/  LDL.64 R240, [R1+0x4f0] ;  /* 0x0004f00001f07983 */ /* 0x004ea20000100a00 */
[----:B------:R-:W-:Y:S01]  /*17dd0*/  VOTEU.ALL UP1, P0 ;  /* 0x0000000000ff7886 */ /* 0x000fe20000020000 */
[----:B------:R-:W-:Y:S01]  /*17de0*/  UMOV UR10, UR16 ;  /* 0x00000010000a7c82 */ /* 0x000fe20008000000 */
[----:B------:R-:W2:Y:S01]  /*17df0*/  LDCU.64 UR22, c[0x0][0x358] ;  /* 0x00006b00ff1677ac */ /* 0x000ea20008000a00 */
[----:B------:R-:W-:Y:S02]  /*17e00*/  STL.64 [R1+0x1050], R232 ;  /* 0x001050e801007387 */ /* 0x000fe40000100a00 */
[----:B------:R-:W-:-:S04]  /*17e10*/  @!UP1 UIADD3 UR14, UPT, UPT, -UR12, 0x100000, URZ ;  /* 0x001000000c0e9890 */ /* 0x000fc8000fffe1ff */
[----:B------:R-:W-:Y:S02]  /*17e20*/  @!UP1 USHF.L.U32 UR15, UR14, 0xb, URZ ;  /* 0x0000000b0e0f9899 */ /* 0x000fe400080006ff */
[----:B------:R-:W-:Y:S01]  /*17e30*/  @!UP1 USHF.L.U32 UR14, UR14, 0x1, URZ ;  /* 0x000000010e0e9899 */ /* 0x000fe200080006ff */
[----:B------:R-:W-:Y:S04]  /*17e40*/  STL.64 [R1+0x1048], R224 ;  /* 0x001048e001007387 */ /* 0x000fe80000100a00 */
[----:B------:R-:W-:Y:S04]  /*17e50*/  STL.64 [R1+0x1040], R216 ;  /* 0x001040d801007387 */ /* 0x000fe80000100a00 */
[----:B------:R-:W-:Y:S04]  /*17e60*/  STL.64 [R1+0x1038], R208 ;  /* 0x001038d001007387 */ /* 0x000fe80000100a00 */
[----:B------:R-:W-:Y:S04]  /*17e70*/  STL.64 [R1+0x1030], R200 ;  /* 0x001030c801007387 */ /* 0x000fe80000100a00 */
[----:B------:R-:W-:Y:S04]  /*17e80*/  STL.64 [R1+0x1028], R192 ;  /* 0x001028c001007387 */ /* 0x000fe80000100a00 */
[----:B------:R-:W-:Y:S04]  /*17e90*/  STL.64 [R1+0x1020], R184 ;  /* 0x001020b801007387 */ /* 0x000fe80000100a00 */
[----:B------:R3:W-:Y:S04]  /*17ea0*/  STL.64 [R1+0x1018], R176 ;  /* 0x001018b001007387 */ /* 0x0007e80000100a00 */
        /* <DEDUP_REMOVED lines=20> */
[----:B------:R1:W-:Y:S04]  /*17ff0*/  STL.64 [R1+0xf70], R4 ;  /* 0x000f700401007387 */ /* 0x0003e80000100a00 */
[----:B---3--:R-:W3:Y:S01]  /*18000*/  LDL.64 R176, [R1+0x500] ;  /* 0x0005000001b07983 */ /* 0x008ee20000100a00 */
[----:B-1----:R-:W1:Y:S01]  /*18010*/  S2R R13, SR_TID.X ;  /* 0x00000000000d7919 */ /* 0x002e620000002100 */
[----:B------:R-:W-:Y:S01]  /*18020*/  STTM.x64 tmem[UR9], RZ ;  /* 0x000000ff000079ed */ /* 0x000fe20008340009 */
[----:B------:R-:W-:Y:S01]  /*18030*/  STTM.x64 tmem[UR9+0x40], RZ ;  /* 0x000040ff000079ed */ /* 0x000fe20008340009 */
[----:B------:R-:W-:Y:S01]  /*18040*/  STTM.x64 tmem[UR9+0x80], RZ ;  /* 0x000080ff000079ed */ /* 0x000fe20008340009 */
[----:B------:R-:W-:Y:S01]  /*18050*/  STTM.x64 tmem[UR9+0xc0], RZ ;  /* 0x0000c0ff000079ed */ /* 0x000fe20008340009 */
[----:B------:R-:W4:Y:S01]  /*18060*/  FENCE.VIEW.ASYNC.T ;  /* 0x00000000000073c6 */ /* 0x000f220000000200 */
[----:B------:R-:W1:Y:S01]  /*18070*/  S2R R193, SR_TID.X ;  /* 0x0000000000c17919 */ /* 0x000e620000002100 */
[----:B------:R-:W1:Y:S01]  /*18080*/  S2R R233, SR_TID.X ;  /* 0x0000000000e97919 */ /* 0x000e620000002100 */
[----:B------:R-:W3:Y:S01]  /*18090*/  LDL.64 R184, [R1+0x518] ;  /* 0x0005180001b87983 */ /* 0x000ee20000100a00 */
[----:B------:R-:W-:-:S04]  /*180a0*/  @!UP1 UIADD3 UR12, UPT, UPT, -UR12, 0x100000, URZ ;  /* 0x001000000c0c9890 */ /* 0x000fc8000fffe1ff */
[----:B------:R-:W-:Y:S02]  /*180b0*/  @!UP1 USHF.L.U32 UR13, UR12, 0xb, URZ ;  /* 0x0000000b0c0d9899 */ /* 0x000fe400080006ff */
[----:B------:R-:W-:Y:S01]  /*180c0*/  @!UP1 USHF.L.U32 UR12, UR12, 0x1, URZ ;  /* 0x000000010c0c9899 */ /* 0x000fe200080006ff */
[----:B----4-:R-:W-:Y:S01]  /*180d0*/  VOTEU.ALL UP1, P0 ;  /* 0x0000000000ff7886 */ /* 0x010fe20000020000 */
[----:B------:R-:W-:Y:S06]  /*180e0*/  BAR.SYNC.DEFER_BLOCKING 0x0 ;  /* 0x0000000000007b1d */ /* 0x000fec0000010000 */
[----:B------:R-:W4:Y:S01]  /*180f0*/  LDL.64 R200, [R1+0x520] ;  /* 0x0005200001c87983 */ /* 0x000f220000100a00 */
[----:B-1----:R-:W-:-:S03]  /*18100*/  IMAD.SHL.U32 R232, R13, 0x10, RZ ;  /* 0x000000100de87824 */ /* 0x002fc600078e00ff */
[----:B------:R-:W4:Y:S02]  /*18110*/  LDL.64 R136, [R1+0x528] ;  /* 0x0005280001887983 */ /* 0x000f240000100a00 */
[----:B------:R-:W-:Y:S02]  /*18120*/  LOP3.LUT R232, R232, 0x70, RZ, 0xc0, !PT ;  /* 0x00000070e8e87812 */ /* 0x000fe400078ec0ff */
[----:B------:R-:W4:Y:S01]  /*18130*/  LDL.LU R217, [R1+0x284] ;  /* 0x0002840001d97983 */ /* 0x000f220000300800 */
[----:B------:R-:W-:-:S03]  /*18140*/  LOP3.LUT R13, R193, 0x40, RZ, 0xc0, !PT ;  /* 0x00000040c10d7812 */ /* 0x000fc600078ec0ff */
[----:B------:R-:W4:Y:S04]  /*18150*/  LDL.64 R144, [R1+0x540] ;  /* 0x0005400001907983 */ /* 0x000f280000100a00 */
[----:B------:R-:W1:Y:S02]  /*18160*/  FENCE.VIEW.ASYNC.S ;  /* 0x00000000000073c6 */ /* 0x000e640000000000 */
[----:B-1----:R1:W1:Y:S01]  /*18170*/  @!UP1 SYNCS.EXCH.64 URZ, [UR10], UR14 ;  /* 0x0000000e0aff95b2 */ /* 0x0022620008000100 */
[----:B------:R-:W-:Y:S01]  /*18180*/  LEA.HI R13, R13, R232, RZ, 0x1c ;  /* 0x000000e80d0d7211 */ /* 0x000fe200078fe0ff */
[----:B------:R-:W4:Y:S01]  /*18190*/  LDL.LU R224, [R1+0x280] ;  /* 0x0002800001e07983 */ /* 0x000f220000300800 */
[----:B------:R-:W-:-:S03]  /*181a0*/  LOP3.LUT R233, R233, 0x3f, RZ, 0xc0, !PT ;  /* 0x0000003fe9e97812 */ /* 0x000fc600078ec0ff */
[----:B------:R-:W4:Y:S02]  /*181b0*/  LDL.64 R152, [R1+0x548] ;  /* 0x0005480001987983 */ /* 0x000f240000100a00 */
[----:B------:R-:W-:Y:S02]  /*181c0*/  IMAD R13, R233, 0x80, R13 ;  /* 0x00000080e90d7824 */ /* 0x000fe400078e020d */
[----:B------:R-:W4:Y:S01]  /*181d0*/  LDL.LU R225, [R1+0x254] ;  /* 0x0002540001e17983 */ /* 0x000f220000300800 */
[----:B------:R-:W-:Y:S01]  /*181e0*/  VOTEU.ALL UP2, P0 ;  /* 0x0000000000ff7886 */ /* 0x000fe20000040000 */
[----:B-1----:R-:W-:Y:S01]  /*181f0*/  BAR.SYNC.DEFER_BLOCKING 0x0 ;  /* 0x0000000000007b1d */ /* 0x002fe20000010000 */
[----:B------:R-:W-:Y:S01]  /*18200*/  VIADD R4, R13, UR7 ;  /* 0x000000070d047c36 */ /* 0x000fe20008000000 */
[----:B------:R-:W-:-:S04]  /*18210*/  ISETP.NE.U32.AND P6, PT, R14, RZ, PT ;  /* 0x000000ff0e00720c */ /* 0x000fc80003fc5070 */
[----:B------:R-:W1:Y:S01]  /*18220*/  LDCU UR15, c[0x0][0x3a0] ;  /* 0x00007400ff0f77ac */ /* 0x000e620008000800 */
[----:B------:R-:W4:Y:S04]  /*18230*/  LDL.64 R160, [R1+0x550] ;  /* 0x0005500001a07983 */ /* 0x000f280000100a00 */
[----:B------:R-:W4:Y:S04]  /*18240*/  LDL.LU R209, [R1+0x250] ;  /* 0x0002500001d17983 */ /* 0x000f280000300800 */
[----:B------:R-:W4:Y:S01]  /*18250*/  LDL.64 R168, [R1+0x560] ;  /* 0x0005600001a87983 */ /* 0x000f220000100a00 */
[----:B------:R1:W2:Y:S03]  /*18260*/  @!UP2 SYNCS.EXCH.64 URZ, [UR7+0x6c008], UR12 ;  /* 0x06c0080c07ffa5b2 */ /* 0x0002a60008000100 */
[----:B------:R-:W-:Y:S01]  /*18270*/  @!PT LDS RZ, [RZ] ;  /* 0x00000000fffff984 */ /* 0x000fe20000000800 */
[----:B------:R-:W-:Y:S01]  /*18280*/  @!PT LDS RZ, [RZ] ;  /* 0x00000000fffff984 */ /* 0x000fe20000000800 */
[----:B------:R-:W-:Y:S01]  /*18290*/  @!PT LDS RZ, [RZ] ;  /* 0x00000000fffff984 */ /* 0x000fe20000000800 */
[----:B--2---:R-:W-:Y:S04]  /*182a0*/  LDGSTS.E [R4+0x60000], desc[UR22][R240.64], P2 ;  /* 0x60000000f0047fae */ /* 0x004fe800091a1016 */
[----:B------:R-:W2:Y:S04]  /*182b0*/  LDL.LU R240, [R1+0x2bc] ;  /* 0x0002bc0001f07983 */ /* 0x000ea80000300800 */
[----:B------:R-:W2:Y:S04]  /*182c0*/  LDL.64 R232, [R1+0x570] ;  /* 0x0005700001e87983 */ /* 0x000ea80000100a00 */
[----:B------:R-:W2:Y:S04]  /*182d0*/  LDL.LU R241, [R1+0x2b8] ;  /* 0x0002b80001f17983 */ /* 0x000ea80000300800 */
[----:B---3--:R-:W-:Y:S04]  /*182e0*/  LDGSTS.E [R4+0x60008], desc[UR22][R176.64], P1 ;  /* 0x60008000b0047fae */ /* 0x008fe800089a1016 */
[----:B------:R-:W3:Y:S04]  /*182f0*/  LDL.64 R176, [R1+0x578] ;  /* 0x0005780001b07983 */ /* 0x000ee80000100a00 */
[----:B------:R-:W3:Y:S04]  /*18300*/  LDL.LU R208, [R1+0x28c] ;  /* 0x00028c0001d07983 */ /* 0x000ee80000300800 */
[----:B------:R-:W-:Y:S04]  /*18310*/  LDGSTS.E [R4+0x62000], desc[UR22][R184.64], P3 ;  /* 0x62000000b8047fae */ /* 0x000fe800099a1016 */
[----:B------:R-:W3:Y:S01]  /*18320*/  LDL.64 R184, [R1+0x588] ;  /* 0x0005880001b87983 */ /* 0x000ee20000100a00 */
[----:B------:R-:W-:-:S02]  /*18330*/  ISETP.NE.U32.AND P2, PT, R252, RZ, PT ;  /* 0x000000fffc00720c */ /* 0x000fc40003f45070 */
[----:B------:R-:W-:Y:S01]  /*18340*/  ISETP.NE.U32.AND P1, PT, R251, RZ, PT ;  /* 0x000000fffb00720c */ /* 0x000fe20003f25070 */
[----:B----4-:R4:W-:Y:S01]  /*18350*/  LDGSTS.E [R4+0x62008], desc[UR22][R200.64], P5 ;  /* 0x62008000c8047fae */ /* 0x0109e2000a9a1016 */
[----:B------:R-:W-:-:S03]  /*18360*/  ISETP.NE.U32.AND P3, PT, R250, RZ, PT ;  /* 0x000000fffa00720c */ /* 0x000fc60003f65070 */
[----:B------:R-:W3:Y:S01]  /*18370*/  LDL.LU R216, [R1+0x288] ;  /* 0x0002880001d87983 */ /* 0x000ee20000300800 */
[----:B----4-:R-:W-:-:S03]  /*18380*/  LOP3.LUT R4, R13, 0x10, RZ, 0x3c, !PT ;  /* 0x000000100d047812 */ /* 0x010fc600078e3cff */
[----:B------:R-:W4:Y:S02]  /*18390*/  LDL.64 R200, [R1+0x598] ;  /* 0x0005980001c87983 */ /* 0x000f240000100a00 */
[----:B------:R-:W-:Y:S01]  /*183a0*/  VIADD R252, R4, UR7 ;  /* 0x0000000704fc7c36 */ /* 0x000fe20008000000 */
[----:B------:R-:W-:-:S04]  /*183b0*/  ISETP.NE.U32.AND P5, PT, R15, RZ, PT ;  /* 0x000000ff0f00720c */ /* 0x000fc80003fa5070 */
[----:B------:R-:W-:Y:S01]  /*183c0*/  LDGSTS.E [R252+0x60000], desc[UR22][R136.64], P4 ;  /* 0x6000000088fc7fae */ /* 0x000fe2000a1a1016 */
[----:B------:R-:W-:-:S03]  /*183d0*/  ISETP.NE.U32.AND P4, PT, R217, RZ, PT ;  /* 0x000000ffd900720c */ /* 0x000fc60003f85070 */
[----:B------:R-:W-:Y:S01]  /*183e0*/  LDGSTS.E [R252+0x60008], desc[UR22][R144.64], P2 ;  /* 0x6000800090fc7fae */ /* 0x000fe200091a1016 */
[----:B------:R-:W-:-:S03]  /*183f0*/  ISETP.NE.U32.AND P2, PT, R224, RZ, PT ;  /* 0x000000ffe000720c */ /* 0x000fc60003f45070 */
[----:B------:R-:W-:Y:S01]  /*18400*/  LDGSTS.E [R252+0x62000], desc[UR22][R152.64], P1 ;  /* 0x6200000098fc7fae */ /* 0x000fe200089a1016 */
[----:B------:R-:W-:-:S03]  /*18410*/  ISETP.NE.U32.AND P1, PT, R225, RZ, PT ;  /* 0x000000ffe100720c */ /* 0x000fc60003f25070 */
[----:B------:R-:W4:Y:S01]  /*18420*/  LDL.LU R217, [R1+0x2f4] ;  /* 0x0002f40001d97983 */ /* 0x000f220000300800 */
[----:B------:R-:W-:-:S03]  /*18430*/  LOP3.LUT R4, R13, 0x20, RZ, 0x3c, !PT ;  /* 0x000000200d047812 */ /* 0x000fc600078e3cff */
[----:B------:R-:W4:Y:S02]  /*18440*/  LDL.64 R224, [R1+0x5a8] ;  /* 0x0005a80001e07983 */ /* 0x000f240000100a00 */
[----:B------:R-:W-:Y:S02]  /*18450*/  VIADD R4, R4, UR7 ;  /* 0x0000000704047c36 */ /* 0x000fe40008000000 */
[----:B------:R-:W-:Y:S01]  /*18460*/  LDGSTS.E [R252+0x62008], desc[UR22][R160.64], P3 ;  /* 0x62008000a0fc7fae */ /* 0x000fe200099a1016 */
[----:B------:R-:W-:-:S03]  /*18470*/  ISETP.NE.U32.AND P3, PT, R209, RZ, PT ;  /* 0x000000ffd100720c */ /* 0x000fc60003f65070 */
[----:B------:R1:W-:Y:S04]  /*18480*/  STL [R1+0x418], R4 ;  /* 0x0004180401007387 */ /* 0x0003e80000100800 */
[----:B------:R-:W-:Y:S04]  /*18490*/  LDGSTS.E [R4+0x60000], desc[UR22][R168.64], P5 ;  /* 0x60000000a8047fae */ /* 0x000fe8000a9a1016 */
[----:B------:R-:W4:Y:S01]  /*184a0*/  LDL.LU R209, [R1+0x2f0] ;  /* 0x0002f00001d17983 */ /* 0x000f220000300800 */
[----:B--2---:R-:W-:-:S03]  /*184b0*/  ISETP.NE.U32.AND P5, PT, R240, RZ, PT ;  /* 0x000000fff000720c */ /* 0x004fc60003fa5070 */
[----:B------:R-:W-:Y:S01]  /*184c0*/  LDGSTS.E [R4+0x60008], desc[UR22][R232.64], P4 ;  /* 0x60008000e8047fae */ /* 0x000fe2000a1a1016 */
[----:B------:R-:W-:-:S03]  /*184d0*/  ISETP.NE.U32.AND P4, PT, R241, RZ, PT ;  /* 0x000000fff100720c */ /* 0x000fc60003f85070 */
[----:B------:R-:W2:Y:S04]  /*184e0*/  LDL.64 R232, [R1+0x5b8] ;  /* 0x0005b80001e87983 */ /* 0x000ea80000100a00 */
[----:B------:R-:W2:Y:S04]  /*184f0*/  LDL.LU R240, [R1+0x2d4] ;  /* 0x0002d40001f07983 */ /* 0x000ea80000300800 */
[----:B---3--:R-:W-:Y:S04]  /*18500*/  LDGSTS.E [R4+0x62000], desc[UR22][R176.64], P2 ;  /* 0x62000000b0047fae */ /* 0x008fe800091a1016 */
[----:B------:R-:W3:Y:S04]  /*18510*/  LDL.64 R176, [R1+0x5c0] ;  /* 0x0005c00001b07983 */ /* 0x000ee80000100a00 */
[----:B------:R-:W3:Y:S04]  /*18520*/  LDL.LU R241, [R1+0x2d0] ;  /* 0x0002d00001f17983 */ /* 0x000ee80000300800 */
[----:B------:R1:W-:Y:S02]  /*18530*/  LDGSTS.E [R4+0x62008], desc[UR22][R184.64], P1 ;  /* 0x62008000b8047fae */ /* 0x0003e400089a1016 */
[----:B-1----:R-:W-:-:S02]  /*18540*/  LOP3.LUT R4, R13, 0x30, RZ, 0x3c, !PT ;  /* 0x000000300d047812 */ /* 0x002fc400078e3cff */
[----:B------:R-:W3:Y:S03]  /*18550*/  LDL.64 R184, [R1+0x5c8] ;  /* 0x0005c80001b87983 */ /* 0x000ee60000100a00 */
[----:B------:R-:W-:-:S05]  /*18560*/  VIADD R4, R4, UR7 ;  /* 0x0000000704047c36 */ /* 0x000fca0008000000 */
[----:B------:R1:W-:Y:S04]  /*18570*/  STL [R1+0x41c], R4 ;  /* 0x00041c0401007387 */ /* 0x0003e80000100800 */
[----:B------:R-:W3:Y:S04]  /*18580*/  LDL.LU R128, [R1+0x324] ;  /* 0x0003240001807983 */ /* 0x000ee80000300800 */
[----:B------:R-:W3:Y:S04]  /*18590*/  LDL.64 R120, [R1+0x5d8] ;  /* 0x0005d80001787983 */ /* 0x000ee80000100a00 */
[----:B------:R-:W3:Y:S04]  /*185a0*/  LDL.LU R129, [R1+0x320] ;  /* 0x0003200001817983 */ /* 0x000ee80000300800 */
[----:B------:R-:W3:Y:S04]  /*185b0*/  LDL.64 R136, [R1+0x5e8] ;  /* 0x0005e80001887983 */ /* 0x000ee80000100a00 */
[----:B------:R-:W3:Y:S04]  /*185c0*/  LDL.LU R152, [R1+0x30c] ;  /* 0x00030c0001987983 */ /* 0x000ee80000300800 */
[----:B------:R-:W3:Y:S01]  /*185d0*/  LDL.64 R144, [R1+0x5f8] ;  /* 0x0005f80001907983 */ /* 0x000ee20000100a00 */
[----:B------:R-:W-:-:S03]  /*185e0*/  ISETP.NE.U32.AND P2, PT, R208, RZ, PT ;  /* 0x000000ffd000720c */ /* 0x000fc60003f45070 */
[----:B------:R-:W3:Y:S04]  /*185f0*/  LDL.LU R153, [R1+0x308] ;  /* 0x0003080001997983 */ /* 0x000ee80000300800 */
[----:B------:R-:W3:Y:S04]  /*18600*/  LDL.64 R160, [R1+0x608] ;  /* 0x0006080001a07983 */ /* 0x000ee80000100a00 */
[----:B------:R-:W3:Y:S01]  /*18610*/  LDL.LU R192, [R1+0x364] ;  /* 0x0003640001c07983 */ /* 0x000ee20000300800 */
[----:B------:R-:W-:-:S03]  /*18620*/  ISETP.NE.U32.AND P1, PT, R216, RZ, PT ;  /* 0x000000ffd800720c */ /* 0x000fc60003f25070 */
[----:B------:R-:W3:Y:S04]  /*18630*/  LDL.64 R168, [R1+0x610] ;  /* 0x0006100001a87983 */ /* 0x000ee80000100a00 */
[----:B----4-:R-:W-:Y:S01]  /*18640*/  LDGSTS.E [R4+0x60000], desc[UR22][R200.64], P3 ;  /* 0x60000000c8047fae */ /* 0x010fe200099a1016 */
[----:B------:R-:W-:-:S03]  /*18650*/  ISETP.NE.U32.AND P3, PT, R217, RZ, PT ;  /* 0x000000ffd900720c */ /* 0x000fc60003f65070 */
[----:B------:R-:W4:Y:S04]  /*18660*/  LDL.LU R208, [R1+0x360] ;  /* 0x0003600001d07983 */ /* 0x000f280000300800 */
[----:B------:R-:W-:Y:S04]  /*18670*/  LDGSTS.E [R4+0x60008], desc[UR22][R224.64], P5 ;  /* 0x60008000e0047fae */ /* 0x000fe8000a9a1016 */
[----:B------:R-:W4:Y:S04]  /*18680*/  LDL.64 R200, [R1+0x620] ;  /* 0x0006200001c87983 */ /* 0x000f280000100a00 */
[----:B------:R-:W4:Y:S04]  /*18690*/  LDL.LU R224, [R1+0x334] ;  /* 0x0003340001e07983 */ /* 0x000f280000300800 */
[----:B------:R-:W4:Y:S04]  /*186a0*/  LDL.64 R216, [R1+0x630] ;  /* 0x0006300001d87983 */ /* 0x000f280000100a00 */
[----:B------:R-:W4:Y:S04]  /*186b0*/  LDL.LU R225, [R1+0x330] ;  /* 0x0003300001e17983 */ /* 0x000f280000300800 */
[----:B--2---:R-:W-:Y:S01]  /*186c0*/  LDGSTS.E [R4+0x62000], desc[UR22][R232.64], P4 ;  /* 0x62000000e8047fae */ /* 0x004fe2000a1a1016 */
[----:B------:R-:W-:-:S03]  /*186d0*/  ISETP.NE.U32.AND P4, PT, R240, RZ, PT ;  /* 0x000000fff000720c */ /* 0x000fc60003f85070 */
[----:B------:R-:W2:Y:S04]  /*186e0*/  LDL.64 R232, [R1+0x638] ;  /* 0x0006380001e87983 */ /* 0x000ea80000100a00 */
[----:B------:R-:W2:Y:S04]  /*186f0*/  LDL.LU R240, [R1+0x398] ;  /* 0x0003980001f07983 */ /* 0x000ea80000300800 */
[----:B---3--:R1:W-:Y:S01]  /*18700*/  LDGSTS.E [R4+0x62008], desc[UR22][R176.64], P2 ;  /* 0x62008000b0047fae */ /* 0x0083e200091a1016 */
[----:B------:R-:W-:-:S03]  /*18710*/  ISETP.NE.U32.AND P2, PT, R241, RZ, PT ;  /* 0x000000fff100720c */ /* 0x000fc60003f45070 */
[----:B------:R-:W3:Y:S04]  /*18720*/  LDL.64 R176, [R1+0x640] ;  /* 0x0006400001b07983 */ /* 0x000ee80000100a00 */
[----:B------:R-:W3:Y:S01]  /*18730*/  LDL.LU R241, [R1+0x374] ;  /* 0x0003740001f17983 */ /* 0x000ee20000300800 */
[----:B-1----:R-:W-:Y:S02]  /*18740*/  LOP3.LUT R4, R13, 0x40, RZ, 0x3c, !PT ;  /* 0x000000400d047812 */ /* 0x002fe400078e3cff */
[----:B------:R-:W-:-:S03]  /*18750*/  ISETP.NE.U32.AND P5, PT, R209, RZ, PT ;  /* 0x000000ffd100720c */ /* 0x000fc60003fa5070 */
[----:B------:R-:W-:-:S05]  /*18760*/  VIADD R4, R4, UR7 ;  /* 0x0000000704047c36 */ /* 0x000fca0008000000 */
[----:B------:R1:W-:Y:S04]  /*18770*/  STL [R1+0x458], R4 ;  /* 0x0004580401007387 */ /* 0x0003e80000100800 */
[----:B------:R-:W-:Y:S01]  /*18780*/  LDGSTS.E [R4+0x60000], desc[UR22][R184.64], P1 ;  /* 0x60000000b8047fae */ /* 0x000fe200089a1016 */
[----:B------:R-:W-:-:S03]  /*18790*/  ISETP.NE.U32.AND P1, PT, R128, RZ, PT ;  /* 0x000000ff8000720c */ /* 0x000fc60003f25070 */
[----:B------:R-:W-:Y:S04]  /*187a0*/  LDGSTS.E [R4+0x60008], desc[UR22][R120.64], P3 ;  /* 0x6000800078047fae */ /* 0x000fe800099a1016 */
[----:B------:R-:W3:Y:S04]  /*187b0*/  LDL.64 R184, [R1+0x660] ;  /* 0x0006600001b87983 */ /* 0x000ee80000100a00 */
[----:B------:R-:W3:Y:S01]  /*187c0*/  LDL.LU R209, [R1+0x370] ;  /* 0x0003700001d17983 */ /* 0x000ee20000300800 */
[----:B------:R-:W-:-:S03]  /*187d0*/  ISETP.NE.U32.AND P3, PT, R129, RZ, PT ;  /* 0x000000ff8100720c */ /* 0x000fc60003f65070 */
[----:B------:R-:W-:Y:S01]  /*187e0*/  LDGSTS.E [R4+0x62000], desc[UR22][R136.64], P5 ;  /* 0x6200000088047fae */ /* 0x000fe2000a9a1016 */
[----:B------:R-:W-:-:S03]  /*187f0*/  ISETP.NE.U32.AND P5, PT, R152, RZ, PT ;  /* 0x000000ff9800720c */ /* 0x000fc60003fa5070 */
[----:B------:R1:W-:Y:S02]  /*18800*/  LDGSTS.E [R4+0x62008], desc[UR22][R144.64], P4 ;  /* 0x6200800090047fae */ /* 0x0003e4000a1a1016 */
[----:B-1----:R-:W-:-:S05]  /*18810*/  LOP3.LUT R4, R13, 0x50, RZ, 0x3c, !PT ;  /* 0x000000500d047812 */ /* 0x002fca00078e3cff */
[----:B------:R-:W-:Y:S01]  /*18820*/  VIADD R4, R4, UR7 ;  /* 0x0000000704047c36 */ /* 0x000fe20008000000 */
[----:B------:R-:W-:-:S04]  /*18830*/  ISETP.NE.U32.AND P4, PT, R153, RZ, PT ;  /* 0x000000ff9900720c */ /* 0x000fc80003f85070 */
[----:B------:R-:W-:Y:S01]  /*18840*/  LDGSTS.E [R4+0x60000], desc[UR22][R160.64], P2 ;  /* 0x60000000a0047fae */ /* 0x000fe200091a1016 */
[----:B------:R-:W-:-:S03]  /*18850*/  ISETP.NE.U32.AND P2, PT, R192, RZ, PT ;  /* 0x000000ffc000720c */ /* 0x000fc60003f45070 */
[----:B------:R-:W-:Y:S04]  /*18860*/  LDGSTS.E [R4+0x60008], desc[UR22][R168.64], P1 ;  /* 0x60008000a8047fae */ /* 0x000fe800089a1016 */
[----:B------:R1:W-:Y:S04]  /*18870*/  STL [R1+0x45c], R4 ;  /* 0x00045c0401007387 */ /* 0x0003e80000100800 */
[----:B----4-:R-:W-:Y:S04]  /*18880*/  LDGSTS.E [R4+0x62000], desc[UR22][R200.64], P3 ;  /* 0x62000000c8047fae */ /* 0x010fe800099a1016 */
[----:B------:R1:W-:Y:S02]  /*18890*/  LDGSTS.E [R4+0x62008], desc[UR22][R216.64], P5 ;  /* 0x62008000d8047fae */ /* 0x0003e4000a9a1016 */
[----:B-1----:R-:W-:-:S05]  /*188a0*/  LOP3.LUT R4, R13, 0x60, RZ, 0x3c, !PT ;  /* 0x000000600d047812 */ /* 0x002fca00078e3cff */
[----:B------:R-:W-:Y:S01]  /*188b0*/  VIADD R5, R4, UR7 ;  /* 0x0000000704057c36 */ /* 0x000fe20008000000 */
[----:B------:R-:W-:Y:S02]  /*188c0*/  ISETP.NE.U32.AND P3, PT, R224, RZ, PT ;  /* 0x000000ffe000720c */ /* 0x000fe40003f65070 */
[----:B------:R-:W-:Y:S02]  /*188d0*/  ISETP.NE.U32.AND P5, PT, R225, RZ, PT ;  /* 0x000000ffe100720c */ /* 0x000fe40003fa5070 */
[----:B------:R-:W-:Y:S04]  /*188e0*/  STL [R1+0x498], R5 ;  /* 0x0004980501007387 */ /* 0x000fe80000100800 */
[----:B------:R-:W4:Y:S04]  /*188f0*/  LDL.64 R200, [R1+0x668] ;  /* 0x0006680001c87983 */ /* 0x000f280000100a00 */
[----:B------:R-:W4:Y:S04]  /*18900*/  LDL.64 R216, [R1+0x670] ;  /* 0x0006700001d87983 */ /* 0x000f280000100a00 */
[----:B------:R-:W4:Y:S04]  /*18910*/  LDL.64 R224, [R1+0x680] ;  /* 0x0006800001e07983 */ /* 0x000f280000100a00 */
[----:B--2---:R-:W-:Y:S01]  /*18920*/  LDGSTS.E [R5+0x60000], desc[UR22][R232.64], P4 ;  /* 0x60000000e8057fae */ /* 0x004fe2000a1a1016 */
[----:B------:R-:W-:-:S03]  /*18930*/  ISETP.NE.U32.AND P4, PT, R240, RZ, PT ;  /* 0x000000fff000720c */ /* 0x000fc60003f85070 */
[----:B------:R-:W2:Y:S04]  /*18940*/  LDL.64 R232, [R1+0x698] ;  /* 0x0006980001e87983 */ /* 0x000ea80000100a00 */
[----:B---3--:R-:W-:Y:S01]  /*18950*/  LDGSTS.E [R5+0x60008], desc[UR22][R176.64], P2 ;  /* 0x60008000b0057fae */ /* 0x008fe200091a1016 */
[----:B------:R-:W-:-:S03]  /*18960*/  ISETP.NE.U32.AND P2, PT, R241, RZ, PT ;  /* 0x000000fff100720c */ /* 0x000fc60003f45070 */
[----:B------:R-:W3:Y:S01]  /*18970*/  LDL.64 R240, [R1+0x690] ;  /* 0x0006900001f07983 */ /* 0x000ee20000100a00 */
[----:B------:R-:W-:Y:S02]  /*18980*/  ISETP.NE.U32.AND P1, PT, R208, RZ, PT ;  /* 0x000000ffd000720c */ /* 0x000fe40003f25070 */
[----:B------:R-:W-:-:S11]  /*18990*/  LOP3.LUT R4, R13, 0x70, RZ, 0x3c, !PT ;  /* 0x000000700d047812 */ /* 0x000fd600078e3cff */
[----:B------:R-:W-:Y:S01]  /*189a0*/  LDGSTS.E [R5+0x62000], desc[UR22][R184.64], P1 ;  /* 0x62000000b8057fae */ /* 0x000fe200089a1016 */
[----:B------:R-:W-:-:S03]  /*189b0*/  ISETP.NE.U32.AND P1, PT, R209, RZ, PT ;  /* 0x000000ffd100720c */ /* 0x000fc60003f25070 */
[----:B------:R-:W3:Y:S04]  /*189c0*/  LDL.LU.64 R208, [R1+0xc8] ;  /* 0x0000c80001d07983 */ /* 0x000ee80000300a00 */
[----:B------:R-:W3:Y:S04]  /*189d0*/  LDL.LU.64 R176, [R1+0xa8] ;  /* 0x0000a80001b07983 */ /* 0x000ee80000300a00 */
[----:B------:R-:W3:Y:S04]  /*189e0*/  LDL.LU.64 R144, [R1+0x88] ;  /* 0x0000880001907983 */ /* 0x000ee80000300a00 */
[----:B------:R-:W3:Y:S04]  /*189f0*/  LDL.LU.64 R112, [R1+0x68] ;  /* 0x0000680001707983 */ /* 0x000ee80000300a00 */
[----:B------:R-:W3:Y:S04]  /*18a00*/  LDL.LU.64 R80, [R1+0x48] ;  /* 0x0000480001507983 */ /* 0x000ee80000300a00 */
[----:B------:R-:W3:Y:S04]  /*18a10*/  LDL.LU.64 R48, [R1+0x28] ;  /* 0x0000280001307983 */ /* 0x000ee80000300a00 */
[----:B------:R-:W3:Y:S01]  /*18a20*/  LDL.LU.64 R16, [R1+0x8] ;  /* 0x0000080001107983 */ /* 0x000ee20000300a00 */
[----:B------:R-:W-:Y:S01]  /*18a30*/  USHF.L.U32 UR14, UR5, 0x6, URZ ;  /* 0x00000006050e7899 */ /* 0x000fe200080006ff */
[----:B------:R-:W-:-:S02]  /*18a40*/  VIADD R4, R4, UR7 ;  /* 0x0000000704047c36 */ /* 0x000fc40008000000 */
[----:B------:R-:W-:Y:S03]  /*18a50*/  STL.64 [R1+0xf60], R12 ;  /* 0x000f600c01007387 */ /* 0x000fe60000100a00 */
[----:B------:R-:W-:Y:S01]  /*18a60*/  IMAD.U32 R251, RZ, RZ, UR14 ;  /* 0x0000000efffb7e24 */ /* 0x000fe2000f8e00ff */
[----:B------:R1:W-:Y:S04]  /*18a70*/  STL [R1+0x49c], R4 ;  /* 0x00049c0401007387 */ /* 0x0003e80000100800 */
[----:B----4-:R-:W-:Y:S04]  /*18a80*/  LDGSTS.E [R5+0x62008], desc[UR22][R200.64], P3 ;  /* 0x62008000c8057fae */ /* 0x010fe800099a1016 */
[----:B------:R-:W-:Y:S04]  /*18a90*/  LDGSTS.E [R4+0x60000], desc[UR22][R216.64], P5 ;  /* 0x60000000d8047fae */ /* 0x000fe8000a9a1016 */
[----:B------:R-:W-:Y:S04]  /*18aa0*/  LDGSTS.E [R4+0x60008], desc[UR22][R224.64], P4 ;  /* 0x60008000e0047fae */ /* 0x000fe8000a1a1016 */
[----:B------:R-:W4:Y:S04]  /*18ab0*/  LDL.64 R216, [R1+0xe0] ;  /* 0x0000e00001d87983 */ /* 0x000f280000100a00 */
[----:B------:R-:W4:Y:S04]  /*18ac0*/  LDL.64 R224, [R1+0x100] ;  /* 0x0001000001e07983 */ /* 0x000f280000100a00 */
[----:B--2---:R-:W-:Y:S04]  /*18ad0*/  LDGSTS.E [R4+0x62000], desc[UR22][R232.64], P2 ;  /* 0x62000000e8047fae */ /* 0x004fe800091a1016 */
[----:B---3--:R1:W-:Y:S01]  /*18ae0*/  LDGSTS.E [R4+0x62008], desc[UR22][R240.64], P1 ;  /* 0x62008000f0047fae */ /* 0x0083e200089a1016 */
[----:B------:R-:W-:-:S03]  /*18af0*/  SHF.R.S32.HI R15, RZ, 0x6, R193 ;  /* 0x00000006ff0f7819 */ /* 0x000fc600000114c1 */
[----:B------:R-:W0:Y:S01]  /*18b00*/  LDGDEPBAR ;  /* 0x00000000000079af */ /* 0x000e220000000000 */
[----:B-1----:R-:W-:-:S05]  /*18b10*/  IMAD.WIDE R4, R251, 0x4, R246 ;  /* 0x00000004fb047825 */ /* 0x002fca00078e02f6 */
[----:B------:R-:W-:Y:S04]  /*18b20*/  STL.64 [R1+0x768], R4 ;  /* 0x0007680401007387 */ /* 0x000fe80000100a00 */
[----:B------:R-:W2:Y:S04]  /*18b30*/  LDL.64 R232, [R1+0x128] ;  /* 0x0001280001e87983 */ /* 0x000ea80000100a00 */
[----:B------:R-:W3:Y:S01]  /*18b40*/  LDL.64 R240, [R1+0x148] ;  /* 0x0001480001f07983 */ /* 0x000ee20000100a00 */
[----:B------:R-:W-:-:S03]  /*18b50*/  SGXT R15, R15, 0x1 ;  /* 0x000000010f0f781a */ /* 0x000fc60000000200 */
[----:B------:R-:W2:Y:S01]  /*18b60*/  LDL.64 R168, [R1+0x168] ;  /* 0x0001680001a87983 */ /* 0x000ea20000100a00 */
[----:B------:R-:W-:Y:S01]  /*18b70*/  LOP3.LUT R14, R15, 0x90, RZ, 0xc0, !PT ;  /* 0x000000900f0e7812 */ /* 0x000fe200078ec0ff */
[C---:B------:R-:W-:Y:S02]  /*18b80*/  IMAD.SHL.U32 R15, R193.reuse, 0x4, RZ ;  /* 0x00000004c10f7824 */ /* 0x040fe400078e00ff */
[----:B------:R-:W3:Y:S03]  /*18b90*/  LDL.64 R200, [R1+0x188] ;  /* 0x0001880001c87983 */ /* 0x000ee60000100a00 */
[----:B------:R-:W-:Y:S01]  /*18ba0*/  LOP3.LUT R14, R14, 0x7c, R15, 0x78, !PT ;  /* 0x0000007c0e0e7812 */ /* 0x000fe200078e780f */
[----:B------:R-:W-:-:S05]  /*18bb0*/  IMAD.SHL.U32 R15, R193, 0x400, RZ ;  /* 0x00000400c10f7824 */ /* 0x000fca00078e00ff */
[----:B------:R-:W-:-:S05]  /*18bc0*/  LOP3.LUT R14, R14, 0x8000, R15, 0xf8, !PT ;  /* 0x000080000e0e7812 */ /* 0x000fca00078ef80f */
[----:B------:R-:W-:-:S05]  /*18bd0*/  VIADD R250, R14, UR7 ;  /* 0x000000070efa7c36 */ /* 0x000fca0008000000 */
[----:B------:R-:W-:Y:S04]  /*18be0*/  LDGSTS.E [R250], desc[UR22][R246.64], P6 ;  /* 0x00000000f6fa7fae */ /* 0x000fe8000b1a1016 */
[----:B------:R-:W-:Y:S04]  /*18bf0*/  LDGSTS.E [R250+0x400], desc[UR22][R208.64], P6 ;  /* 0x00400000d0fa7fae */ /* 0x000fe8000b1a1016 */
        /* <DEDUP_REMOVED lines=8> */
[----:B------:R-:W-:Y:S04]  /*18c80*/  STL.64 [R1+0x1060], R208 ;  /* 0x001060d001007387 */ /* 0x000fe80000100a00 */
[----:B------:R-:W-:Y:S04]  /*18c90*/  LDGSTS.E [R250+0x2800], desc[UR22][R222.64], P6 ;  /* 0x02800000defa7fae */ /* 0x000fe8000b1a1016 */
[----:B------:R1:W-:Y:S04]  /*18ca0*/  STL.64 [R1+0x1068], R176 ;  /* 0x001068b001007387 */ /* 0x0003e80000100a00 */
[----:B------:R-:W-:Y:S04]  /*18cb0*/  LDGSTS.E [R250+0x2c00], desc[UR22][R214.64], P6 ;  /* 0x02c00000d6fa7fae */ /* 0x000fe8000b1a1016 */
[----:B------:R-:W-:Y:S04]  /*18cc0*/  STL.64 [R1+0x1070], R144 ;  /* 0x0010709001007387 */ /* 0x000fe80000100a00 */
[----:B------:R-:W-:Y:S04]  /*18cd0*/  LDGSTS.E [R250+0x3000], desc[UR22][R206.64], P6 ;  /* 0x03000000cefa7fae */ /* 0x000fe8000b1a1016 */
[----:B------:R-:W-:Y:S04]  /*18ce0*/  STL.64 [R1+0x1078], R112 ;  /* 0x0010787001007387 */ /* 0x000fe80000100a00 */
[----:B------:R-:W-:Y:S04]  /*18cf0*/  LDGSTS.E [R250+0x3400], desc[UR22][R198.64], P6 ;  /* 0x03400000c6fa7fae */ /* 0x000fe8000b1a1016 */
[----:B------:R-:W-:Y:S04]  /*18d00*/  STL.64 [R1+0x1080], R80 ;  /* 0x0010805001007387 */ /* 0x000fe80000100a00 */
        /* <DEDUP_REMOVED lines=17> */
[----:B------:R-:W-:Y:S04]  /*18e20*/  LDGSTS.E [R250+0x5c00], desc[UR22][R118.64], P6 ;  /* 0x05c0000076fa7fae */ /* 0x000fe8000b1a1016 */
[----:B-1----:R-:W3:Y:S04]  /*18e30*/  LDL.64 R176, [R1+0x1a8] ;  /* 0x0001a80001b07983 */ /* 0x002ee80000100a00 */
[----:B------:R-:W-:Y:S04]  /*18e40*/  LDGSTS.E [R250+0x6000], desc[UR22][R110.64], P6 ;  /* 0x060000006efa7fae */ /* 0x000fe8000b1a1016 */
[----:B------:R-:W3:Y:S04]  /*18e50*/  LDL.64 R208, [R1+0x1d0] ;  /* 0x0001d00001d07983 */ /* 0x000ee80000100a00 */
        /* <DEDUP_REMOVED lines=26> */
[----:B----4-:R-:W-:Y:S04]  /*19000*/  LDGSTS.E [R250+0x11800], desc[UR22][R216.64], P6 ;  /* 0x11800000d8fa7fae */ /* 0x010fe8000b1a1016 */
[----:B------:R-:W4:Y:S04]  /*19010*/  LDL.64 R192, [R1+0x410] ;  /* 0x0004100001c07983 */ /* 0x000f280000100a00 */
[----:B------:R-:W-:Y:S04]  /*19020*/  LDGSTS.E [R250+0x11c00], desc[UR22][R224.64], P6 ;  /* 0x11c00000e0fa7fae */ /* 0x000fe8000b1a1016 */
[----:B------:R-:W4:Y:S04]  /*19030*/  LDL.64 R216, [R1+0x440] ;  /* 0x0004400001d87983 */ /* 0x000f280000100a00 */
[----:B--2---:R-:W-:Y:S04]  /*19040*/  LDGSTS.E [R250+0x12000], desc[UR22][R232.64], P6 ;  /* 0x12000000e8fa7fae */ /* 0x004fe8000b1a1016 */
[----:B------:R-:W2:Y:S04]  /*19050*/  LDL.64 R224, [R1+0x478] ;  /* 0x0004780001e07983 */ /* 0x000ea80000100a00 */
[----:B---3--:R-:W-:Y:S04]  /*19060*/  LDGSTS.E [R250+0x12400], desc[UR22][R240.64], P6 ;  /* 0x12400000f0fa7fae */ /* 0x008fe8000b1a1016 */
[----:B------:R-:W3:Y:S04]  /*19070*/  LDL.64 R232, [R1+0x4b0] ;  /* 0x0004b00001e87983 */ /* 0x000ee80000100a00 */
[----:B------:R-:W-:Y:S04]  /*19080*/  LDGSTS.E [R250+0x12800], desc[UR22][R168.64], P6 ;  /* 0x12800000a8fa7fae */ /* 0x000fe8000b1a1016 */
[----:B------:R-:W3:Y:S04]  /*19090*/  LDL.64 R240, [R1+0x4d8] ;  /* 0x0004d80001f07983 */ /* 0x000ee80000100a00 */
[----:B------:R-:W-:Y:S04]  /*190a0*/  LDGSTS.E [R250+0x12c00], desc[UR22][R200.64], P6 ;  /* 0x12c00000c8fa7fae */ /* 0x000fe8000b1a1016 */
[----:B------:R-:W3:Y:S04]  /*190b0*/  LDL.LU.64 R200, [R1+0xc0] ;  /* 0x0000c00001c87983 */ /* 0x000ee80000300a00 */
[----:B------:R-:W3:Y:S04]  /*190c0*/  LDL.LU.64 R168, [R1+0xa0] ;  /* 0x0000a00001a87983 */ /* 0x000ee80000300a00 */
[----:B------:R-:W3:Y:S04]  /*190d0*/  LDL.LU.64 R136, [R1+0x80] ;  /* 0x0000800001887983 */ /* 0x000ee80000300a00 */
[----:B------:R-:W3:Y:S04]  /*190e0*/  LDL.LU.64 R104, [R1+0x60] ;  /* 0x0000600001687983 */ /* 0x000ee80000300a00 */
[----:B------:R-:W3:Y:S04]  /*190f0*/  LDL.LU.64 R72, [R1+0x40] ;  /* 0x0000400001487983 */ /* 0x000ee80000300a00 */
[----:B------:R-:W3:Y:S04]  /*19100*/  LDL.LU.64 R40, [R1+0x20] ;  /* 0x0000200001287983 */ /* 0x000ee80000300a00 */
[----:B------:R-:W3:Y:S04]  /*19110*/  LDL.LU.64 R4, [R1] ;  /* 0x0000000001047983 */ /* 0x000ee80000300a00 */
[----:B------:R-:W-:Y:S04]  /*19120*/  LDGSTS.E [R250+0x13000], desc[UR22][R176.64], P6 ;  /* 0x13000000b0fa7fae */ /* 0x000fe8000b1a1016 */
[----:B------:R-:W-:Y:S04]  /*19130*/  LDGSTS.E [R250+0x13400], desc[UR22][R208.64], P6 ;  /* 0x13400000d0fa7fae */ /* 0x000fe8000b1a1016 */
[----:B------:R-:W-:Y:S04]  /*19140*/  LDGSTS.E [R250+0x13800], desc[UR22][R246.64], P6 ;  /* 0x13800000f6fa7fae */ /* 0x000fe8000b1a1016 */
[----:B------:R1:W-:Y:S04]  /*19150*/  LDGSTS.E [R250+0x13c00], desc[UR22][R12.64], P6 ;  /* 0x13c000000cfa7fae */ /* 0x0003e8000b1a1016 */
[----:B------:R-:W-:Y:S01]  /*19160*/  LDGSTS.E [R250+0x14000], desc[UR22][R24.64], P6 ;  /* 0x1400000018fa7fae */ /* 0x000fe2000b1a1016 */
[----:B-1----:R-:W-:-:S03]  /*19170*/  LOP3.LUT R12, R14, 0x20, RZ, 0x3c, !PT ;  /* 0x000000200e0c7812 */ /* 0x002fc600078e3cff */
[----:B------:R-:W-:Y:S02]  /*19180*/  LDGSTS.E [R250+0x14400], desc[UR22][R32.64], P6 ;  /* 0x1440000020fa7fae */ /* 0x000fe4000b1a1016 */
[----:B------:R-:W-:Y:S02]  /*19190*/  VIADD R246, R12, UR7 ;  /* 0x000000070cf67c36 */ /* 0x000fe40008000000 */
[----:B------:R-:W-:Y:S01]  /*191a0*/  LDGSTS.E [R250+0x14800], desc[UR22][R56.64], P6 ;  /* 0x1480000038fa7fae */ /* 0x000fe2000b1a1016 */
[----:B------:R-:W-:-:S03]  /*191b0*/  IMAD.WIDE R12, R251, 0x4, R244 ;  /* 0x00000004fb0c7825 */ /* 0x000fc600078e02f4 */
        /* <DEDUP_REMOVED lines=8> */
[----:B----4-:R-:W-:Y:S04]  /*19240*/  LDGSTS.E [R250+0x16c00], desc[UR22][R192.64], P6 ;  /* 0x16c00000c0fa7fae */ /* 0x010fe8000b1a1016 */
[----:B------:R-:W-:Y:S04]  /*19250*/  LDGSTS.E [R250+0x17000], desc[UR22][R216.64], P6 ;  /* 0x17000000d8fa7fae */ /* 0x000fe8000b1a1016 */
[----:B--2---:R-:W-:Y:S04]  /*19260*/  LDGSTS.E [R250+0x17400], desc[UR22][R224.64], P6 ;  /* 0x17400000e0fa7fae */ /* 0x004fe8000b1a1016 */
[----:B------:R-:W2:Y:S04]  /*19270*/  LDL.64 R216, [R1+0xd8] ;  /* 0x0000d80001d87983 */ /* 0x000ea80000100a00 */
[----:B---3--:R-:W-:Y:S04]  /*19280*/  LDGSTS.E [R250+0x17800], desc[UR22][R232.64], P6 ;  /* 0x17800000e8fa7fae */ /* 0x008fe8000b1a1016 */
[----:B------:R-:W3:Y:S04]  /*19290*/  LDL.64 R224, [R1+0xf8] ;  /* 0x0000f80001e07983 */ /* 0x000ee80000100a00 */
[----:B------:R1:W-:Y:S04]  /*192a0*/  STL.64 [R1+0x838], R12 ;  /* 0x0008380c01007387 */ /* 0x0003e80000100a00 */
[----:B------:R-:W-:Y:S04]  /*192b0*/  LDGSTS.E [R250+0x17c00], desc[UR22][R240.64], P6 ;  /* 0x17c00000f0fa7fae */ /* 0x000fe8000b1a1016 */
[----:B------:R-:W4:Y:S04]  /*192c0*/  LDL.64 R232, [R1+0x118] ;  /* 0x0001180001e87983 */ /* 0x000f280000100a00 */
[----:B------:R-:W4:Y:S04]  /*192d0*/  LDL.64 R64, [R1+0x158] ;  /* 0x0001580001407983 */ /* 0x000f280000100a00 */
[----:B------:R-:W4:Y:S04]  /*192e0*/  LDL.64 R240, [R1+0x138] ;  /* 0x0001380001f07983 */ /* 0x000f280000100a00 */
[----:B------:R-:W4:Y:S04]  /*192f0*/  LDL.64 R96, [R1+0x178] ;  /* 0x0001780001607983 */ /* 0x000f280000100a00 */
[----:B------:R-:W4:Y:S04]  /*19300*/  LDL.64 R128, [R1+0x198] ;  /* 0x0001980001807983 */ /* 0x000f280000100a00 */
[----:B------:R-:W4:Y:S04]  /*19310*/  LDL.64 R160, [R1+0x1b8] ;  /* 0x0001b80001a07983 */ /* 0x000f280000100a00 */
[----:B------:R-:W4:Y:S04]  /*19320*/  LDL.64 R192, [R1+0x1d8] ;  /* 0x0001d80001c07983 */ /* 0x000f280000100a00 */
[----:B------:R1:W-:Y:S04]  /*19330*/  LDGSTS.E [R246+0x100], desc[UR22][R244.64], P6 ;  /* 0x00100000f4f67fae */ /* 0x0003e8000b1a1016 */
[----:B------:R-:W-:Y:S04]  /*19340*/  LDGSTS.E [R246+0x500], desc[UR22][R200.64], P6 ;  /* 0x00500000c8f67fae */ /* 0x000fe8000b1a1016 */
[----:B------:R-:W-:Y:S04]  /*19350*/  LDGSTS.E [R246+0x900], desc[UR22][R168.64], P6 ;  /* 0x00900000a8f67fae */ /* 0x000fe8000b1a1016 */
[----:B------:R-:W-:Y:S01]  /*19360*/  LDGSTS.E [R246+0xd00], desc[UR22][R136.64], P6 ;  /* 0x00d0000088f67fae */ /* 0x000fe2000b1a1016 */
[C---:B------:R-:W-:Y:S01]  /*19370*/  LOP3.LUT R15, R14.reuse, 0x60, RZ, 0x3c, !PT ;  /* 0x000000600e0f7812 */ /* 0x040fe200078e3cff */
[----:B------:R-:W-:Y:S01]  /*19380*/  IMAD.WIDE R190, R251, 0x4, R190 ;  /* 0x00000004fbbe7825 */ /* 0x000fe200078e02be */
[----:B------:R-:W-:Y:S01]  /*19390*/  UIADD3 UR5, UPT, UPT, UR15, -0x40, URZ ;  /* 0xffffffc00f057890 */ /* 0x000fe2000fffe0ff */
[----:B------:R-:W-:Y:S01]  /*193a0*/  LDGSTS.E [R246+0x1100], desc[UR22][R104.64], P6 ;  /* 0x0110000068f67fae */ /* 0x000fe2000b1a1016 */
[----:B-1----:R-:W1:Y:S03]  /*193b0*/  LDC R245, c[0x0][0x3a0] ;  /* 0x0000e800fff57b82 */ /* 0x002e660000000800 */
        /* <DEDUP_REMOVED lines=8> */
[----:B------:R-:W4:Y:S04]  /*19440*/  LDL.64 R16, [R1+0x1f8] ;  /* 0x0001f80001107983 */ /* 0x000f280000100a00 */
        /* <DEDUP_REMOVED lines=36> */
[----:B------:R-:W4:Y:S04]  /*19690*/  LDL.64 R184, [R1+0x420] ;  /* 0x0004200001b87983 */ /* 0x000f280000100a00 */
[----:B--2---:R-:W-:Y:S04]  /*196a0*/  LDGSTS.E [R246+0x11500], desc[UR22][R216.64], P6 ;  /* 0x11500000d8f67fae */ /* 0x004fe8000b1a1016 */
[----:B---3--:R-:W-:Y:S04]  /*196b0*/  LDGSTS.E [R246+0x11900], desc[UR22][R224.64], P6 ;  /* 0x11900000e0f67fae */ /* 0x008fe8000b1a1016 */
[----:B------:R-:W2:Y:S04]  /*196c0*/  LDL.64 R216, [R1+0x448] ;  /* 0x0004480001d87983 */ /* 0x000ea80000100a00 */
[----:B----4-:R-:W-:Y:S04]  /*196d0*/  LDGSTS.E [R246+0x11d00], desc[UR22][R232.64], P6 ;  /* 0x11d00000e8f67fae */ /* 0x010fe8000b1a1016 */
[----:B------:R-:W3:Y:S04]  /*196e0*/  LDL.64 R224, [R1+0x480] ;  /* 0x0004800001e07983 */ /* 0x000ee80000100a00 */
        /* <DEDUP_REMOVED lines=8> */
[----:B------:R-:W4:Y:S04]  /*19770*/  LDL.LU.64 R192, [R1+0xb8] ;  /* 0x0000b80001c07983 */ /* 0x000f280000300a00 */
[----:B------:R-:W4:Y:S04]  /*19780*/  LDL.LU.64 R160, [R1+0x98] ;  /* 0x0000980001a07983 */ /* 0x000f280000300a00 */
[----:B------:R-:W4:Y:S04]  /*19790*/  LDL.LU.64 R128, [R1+0x78] ;  /* 0x0000780001807983 */ /* 0x000f280000300a00 */
[----:B------:R-:W4:Y:S04]  /*197a0*/  LDL.LU.64 R96, [R1+0x58] ;  /* 0x0000580001607983 */ /* 0x000f280000300a00 */
[----:B------:R-:W4:Y:S04]  /*197b0*/  LDL.LU.64 R64, [R1+0x38] ;  /* 0x0000380001407983 */ /* 0x000f280000300a00 */
[----:B------:R-:W4:Y:S04]  /*197c0*/  LDL.LU.64 R32, [R1+0x18] ;  /* 0x0000180001207983 */ /* 0x000f280000300a00 */
[----:B------:R-:W-:Y:S04]  /*197d0*/  LDGSTS.E [R246+0x13900], desc[UR22][R16.64], P6 ;  /* 0x1390000010f67fae */ /* 0x000fe8000b1a1016 */
[----:B------:R-:W-:Y:S04]  /*197e0*/  LDGSTS.E [R246+0x13d00], desc[UR22][R48.64], P6 ;  /* 0x13d0000030f67fae */ /* 0x000fe8000b1a1016 */
[----:B------:R-:W-:Y:S04]  /*197f0*/  LDGSTS.E [R246+0x14100], desc[UR22][R80.64], P6 ;  /* 0x1410000050f67fae */ /* 0x000fe8000b1a1016 */
[----:B------:R-:W-:Y:S04]  /*19800*/  LDGSTS.E [R246+0x14500], desc[UR22][R112.64], P6 ;  /* 0x1450000070f67fae */ /* 0x000fe8000b1a1016 */
[----:B------:R-:W-:Y:S04]  /*19810*/  LDGSTS.E [R246+0x14900], desc[UR22][R144.64], P6 ;  /* 0x1490000090f67fae */ /* 0x000fe8000b1a1016 */
[----:B------:R-:W-:Y:S04]  /*19820*/  LDGSTS.E [R246+0x14d00], desc[UR22][R176.64], P6 ;  /* 0x14d00000b0f67fae */ /* 0x000fe8000b1a1016 */
[----:B------:R-:W-:Y:S04]  /*19830*/  LDGSTS.E [R246+0x15100], desc[UR22][R208.64], P6 ;  /* 0x15100000d0f67fae */ /* 0x000fe8000b1a1016 */
[----:B------:R1:W-:Y:S02]  /*19840*/  LDGSTS.E [R246+0x15500], desc[UR22][R12.64], P6 ;  /* 0x155000000cf67fae */ /* 0x0003e4000b1a1016 */
[----:B-1----:R-:W-:-:S02]  /*19850*/  LOP3.LUT R12, R14, 0x40, RZ, 0x3c, !PT ;  /* 0x000000400e0c7812 */ /* 0x002fc400078e3cff */
[----:B------:R1:W-:Y:S03]  /*19860*/  STL [R1+0xf68], R246 ;  /* 0x000f68f601007387 */ /* 0x0003e60000100800 */
[----:B------:R-:W-:Y:S01]  /*19870*/  VIADD R244, R12, UR7 ;  /* 0x000000070cf47c36 */ /* 0x000fe20008000000 */
[----:B------:R-:W4:Y:S01]  /*19880*/  LDL.64 R198, [R1+0xf0] ;  /* 0x0000f00001c67983 */ /* 0x000f220000100a00 */
[----:B------:R-:W-:-:S03]  /*19890*/  IMAD.WIDE R12, R251, 0x4, R242 ;  /* 0x00000004fb0c7825 */ /* 0x000fc600078e02f2 */
[----:B------:R-:W4:Y:S04]  /*198a0*/  LDL.64 R206, [R1+0x110] ;  /* 0x0001100001ce7983 */ /* 0x000f280000100a00 */
[----:B------:R1:W-:Y:S04]  /*198b0*/  STL.64 [R1+0x910], R12 ;  /* 0x0009100c01007387 */ /* 0x0003e80000100a00 */
[----:B------:R-:W4:Y:S04]  /*198c0*/  LDL.64 R214, [R1+0x120] ;  /* 0x0001200001d67983 */ /* 0x000f280000100a00 */
[----:B------:R-:W4:Y:S04]  /*198d0*/  LDL.64 R222, [R1+0x180] ;  /* 0x0001800001de7983 */ /* 0x000f280000100a00 */
[----:B------:R-:W4:Y:S04]  /*198e0*/  LDL.64 R230, [R1+0x1a0] ;  /* 0x0001a00001e67983 */ /* 0x000f280000100a00 */
[----:B------:R-:W4:Y:S04]  /*198f0*/  LDL.64 R238, [R1+0x1c0] ;  /* 0x0001c00001ee7983 */ /* 0x000f280000100a00 */
[----:B------:R-:W4:Y:S04]  /*19900*/  LDL.64 R16, [R1+0x200] ;  /* 0x0002000001107983 */ /* 0x000f280000100a00 */
[----:B------:R-:W4:Y:S04]  /*19910*/  LDL.64 R48, [R1+0x220] ;  /* 0x0002200001307983 */ /* 0x000f280000100a00 */
        /* <DEDUP_REMOVED lines=11> */
[----:B------:R-:W4:Y:S04]  /*199d0*/  LDL.64 R120, [R1+0x318] ;  /* 0x0003180001787983 */ /* 0x000f280000100a00 */
[----:B------:R-:W4:Y:S04]  /*199e0*/  LDL.64 R152, [R1+0x268] ;  /* 0x0002680001987983 */ /* 0x000f280000100a00 */
[----:B------:R-:W4:Y:S04]  /*199f0*/  LDL.64 R184, [R1+0x1e0] ;  /* 0x0001e00001b87983 */ /* 0x000f280000100a00 */
[----:B------:R-:W4:Y:S04]  /*19a00*/  LDL.64 R208, [R1+0x348] ;  /* 0x0003480001d07983 */ /* 0x000f280000100a00 */
        /* <DEDUP_REMOVED lines=8> */
[----:B------:R-:W-:Y:S04]  /*19a90*/  LDGSTS.E [R244+0x200], desc[UR22][R242.64], P6 ;  /* 0x00200000f2f47fae */ /* 0x000fe8000b1a1016 */
[----:B------:R-:W4:Y:S04]  /*19aa0*/  LDL.64 R232, [R1+0x3a8] ;  /* 0x0003a80001e87983 */ /* 0x000f280000100a00 */
[----:B------:R-:W2:Y:S04]  /*19ab0*/  LDL.64 R240, [R1+0x378] ;  /* 0x0003780001f07983 */ /* 0x000ea80000100a00 */
[----:B------:R-:W2:Y:S04]  /*19ac0*/  LDL.64 R242, [R1+0x160] ;  /* 0x0001600001f27983 */ /* 0x000ea80000100a00 */
[----:B-1----:R-:W3:Y:S04]  /*19ad0*/  LDL.LU.64 R246, [R1+0x490] ;  /* 0x0004900001f67983 */ /* 0x002ee80000300a00 */
[----:B------:R-:W3:Y:S04]  /*19ae0*/  LDL.LU.64 R12, [R1+0x4c0] ;  /* 0x0004c000010c7983 */ /* 0x000ee80000300a00 */
[----:B------:R1:W-:Y:S04]  /*19af0*/  LDGSTS.E [R244+0x600], desc[UR22][R192.64], P6 ;  /* 0x00600000c0f47fae */ /* 0x0003e8000b1a1016 */
[----:B------:R1:W-:Y:S04]  /*19b00*/  LDGSTS.E [R244+0xa00], desc[UR22][R160.64], P6 ;  /* 0x00a00000a0f47fae */ /* 0x0003e8000b1a1016 */
[----:B------:R1:W-:Y:S04]  /*19b10*/  LDGSTS.E [R244+0xe00], desc[UR22][R128.64], P6 ;  /* 0x00e0000080f47fae */ /* 0x0003e8000b1a1016 */
[----:B------:R1:W-:Y:S04]  /*19b20*/  LDGSTS.E [R244+0x1200], desc[UR22][R96.64], P6 ;  /* 0x0120000060f47fae */ /* 0x0003e8000b1a1016 */
[----:B------:R1:W-:Y:S04]  /*19b30*/  LDGSTS.E [R244+0x1600], desc[UR22][R64.64], P6 ;  /* 0x0160000040f47fae */ /* 0x0003e8000b1a1016 */
        /* <DEDUP_REMOVED lines=34> */
[----:B------:R-:W3:Y:S04]  /*19d60*/  LDL.LU.64 R198, [R1+0x10c0] ;  /* 0x0010c00001c67983 */ /* 0x000ee80000300a00 */
[----:B------:R-:W3:Y:S04]  /*19d70*/  LDL.LU.64 R206, [R1+0x10b8] ;  /* 0x0010b80001ce7983 */ /* 0x000ee80000300a00 */
[----:B------:R-:W3:Y:S04]  /*19d80*/  LDL.LU.64 R214, [R1+0x10b0] ;  /* 0x0010b00001d67983 */ /* 0x000ee80000300a00 */
[----:B------:R-:W-:Y:S04]  /*19d90*/  LDGSTS.E [R244+0x12200], desc[UR22][R24.64], P6 ;  /* 0x1220000018f47fae */ /* 0x000fe8000b1a1016 */
[----:B------:R-:W3:Y:S04]  /*19da0*/  LDL.64 R24, [R1+0x4e0] ;  /* 0x0004e00001187983 */ /* 0x000ee80000100a00 */
[----:B--2---:R-:W-:Y:S04]  /*19db0*/  LDGSTS.E [R244+0x12600], desc[UR22][R242.64], P6 ;  /* 0x12600000f2f47fae */ /* 0x004fe8000b1a1016 */
[----:B------:R-:W-:Y:S04]  /*19dc0*/  LDGSTS.E [R244+0x12a00], desc[UR22][R222.64], P6 ;  /* 0x12a00000def47fae */ /* 0x000fe8000b1a1016 */
[----:B------:R-:W-:Y:S04]  /*19dd0*/  LDGSTS.E [R244+0x12e00], desc[UR22][R230.64], P6 ;  /* 0x12e00000e6f47fae */ /* 0x000fe8000b1a1016 */
[----:B------:R-:W2:Y:S04]  /*19de0*/  LDL.LU.64 R242, [R1+0xd0] ;  /* 0x0000d00001f27983 */ /* 0x000ea80000300a00 */
[----:B------:R-:W2:Y:S04]  /*19df0*/  LDL.LU.64 R222, [R1+0x10a8] ;  /* 0x0010a80001de7983 */ /* 0x000ea80000300a00 */
[----:B------:R-:W2:Y:S04]  /*19e00*/  LDL.LU.64 R230, [R1+0x10a0] ;  /* 0x0010a00001e67983 */ /* 0x000ea80000300a00 */
[----:B------:R-:W-:Y:S04]  /*19e10*/  LDGSTS.E [R244+0x13200], desc[UR22][R238.64], P6 ;  /* 0x13200000eef47fae */ /* 0x000fe8000b1a1016 */
        /* <DEDUP_REMOVED lines=23> */
[----:B----4-:R-:W-:Y:S04]  /*19f90*/  LDGSTS.E [R244+0x16200], desc[UR22][R232.64], P6 ;  /* 0x16200000e8f47fae */ /* 0x010fe8000b1a1016 */
[----:B------:R-:W-:Y:S04]  /*19fa0*/  LDGSTS.E [R244+0x16600], desc[UR22][R88.64], P6 ;  /* 0x1660000058f47fae */ /* 0x000fe8000b1a1016 */
[----:B---3--:R-:W-:Y:S04]  /*19fb0*/  LDGSTS.E [R244+0x16a00], desc[UR22][R224.64], P6 ;  /* 0x16a00000e0f47fae */ /* 0x008fe8000b1a1016 */
[----:B------:R-:W3:Y:S04]  /*19fc0*/  LDL.LU.64 R232, [R1+0x1050] ;  /* 0x0010500001e87983 */ /* 0x000ee80000300a00 */
[----:B------:R-:W4:Y:S04]  /*19fd0*/  LDL.LU.64 R88, [R1+0x50] ;  /* 0x0000500001587983 */ /* 0x000f280000300a00 */
[----:B------:R-:W3:Y:S04]  /*19fe0*/  LDL.LU.64 R224, [R1+0x1048] ;  /* 0x0010480001e07983 */ /* 0x000ee80000300a00 */
[----:B------:R-:W-:Y:S04]  /*19ff0*/  LDGSTS.E [R244+0x16e00], desc[UR22][R216.64], P6 ;  /* 0x16e00000d8f47fae */ /* 0x000fe8000b1a1016 */
[----:B------:R-:W-:Y:S04]  /*1a000*/  LDGSTS.E [R244+0x17200], desc[UR22][R56.64], P6 ;  /* 0x1720000038f47fae */ /* 0x000fe8000b1a1016 */
[----:B------:R-:W-:Y:S04]  /*1a010*/  LDGSTS.E [R244+0x17600], desc[UR22][R246.64], P6 ;  /* 0x17600000f6f47fae */ /* 0x000fe8000b1a1016 */
[----:B------:R-:W3:Y:S04]  /*1a020*/  LDL.LU.64 R216, [R1+0x1040] ;  /* 0x0010400001d87983 */ /* 0x000ee80000300a00 */
[----:B------:R-:W3:Y:S04]  /*1a030*/  LDL.LU.64 R56, [R1+0x30] ;  /* 0x0000300001387983 */ /* 0x000ee80000300a00 */
[----:B------:R-:W-:Y:S01]  /*1a040*/  LDGSTS.E [R244+0x17a00], desc[UR22][R12.64], P6 ;  /* 0x17a000000cf47fae */ /* 0x000fe2000b1a1016 */
[----:B------:R-:W-:-:S02]  /*1a050*/  VIADD R15, R15, UR7 ;  /* 0x000000070f0f7c36 */ /* 0x000fc40008000000 */
[C---:B------:R-:W-:Y:S01]  /*1a060*/  IMAD.WIDE R200, R251.reuse, 0x4, R200 ;  /* 0x00000004fbc87825 */ /* 0x040fe200078e02c8 */
[----:B------:R-:W-:Y:S04]  /*1a070*/  LDGSTS.E [R244+0x17e00], desc[UR22][R24.64], P6 ;  /* 0x17e0000018f47fae */ /* 0x000fe8000b1a1016 */
[----:B------:R-:W3:Y:S01]  /*1a080*/  LDL.LU.64 R24, [R1+0x10] ;  /* 0x0000100001187983 */ /* 0x000ee20000300a00 */
[----:B-1----:R-:W-:-:S04]  /*1a090*/  IMAD.WIDE R192, R251, 0x4, R192 ;  /* 0x00000004fbc07825 */ /* 0x002fc800078e02c0 */
[----:B------:R-:W-:-:S04]  /*1a0a0*/  IMAD.WIDE R168, R251, 0x4, R168 ;  /* 0x00000004fba87825 */ /* 0x000fc800078e02a8 */
[----:B------:R-:W-:-:S04]  /*1a0b0*/  IMAD.WIDE R160, R251, 0x4, R160 ;  /* 0x00000004fba07825 */ /* 0x000fc800078e02a0 */
[----:B------:R-:W-:-:S04]  /*1a0c0*/  IMAD.WIDE R136, R251, 0x4, R136 ;  /* 0x00000004fb887825 */ /* 0x000fc800078e0288 */
[----:B------:R-:W-:-:S04]  /*1a0d0*/  IMAD.WIDE R128, R251, 0x4, R128 ;  /* 0x00000004fb807825 */ /* 0x000fc800078e0280 */
[----:B------:R-:W-:-:S04]  /*1a0e0*/  IMAD.WIDE R104, R251, 0x4, R104 ;  /* 0x00000004fb687825 */ /* 0x000fc800078e0268 */
[----:B------:R-:W-:-:S04]  /*1a0f0*/  IMAD.WIDE R96, R251, 0x4, R96 ;  /* 0x00000004fb607825 */ /* 0x000fc800078e0260 */
[----:B------:R-:W-:-:S04]  /*1a100*/  IMAD.WIDE R72, R251, 0x4, R72 ;  /* 0x00000004fb487825 */ /* 0x000fc800078e0248 */
[C---:B------:R-:W-:Y:S01]  /*1a110*/  IMAD.WIDE R64, R251.reuse, 0x4, R64 ;  /* 0x00000004fb407825 */ /* 0x040fe200078e0240 */
[----:B--2---:R1:W-:Y:S03]  /*1a120*/  LDGSTS.E [R15+0x300], desc[UR22][R242.64], P6 ;  /* 0x00300000f20f7fae */ /* 0x0043e6000b1a1016 */
[----:B-1----:R-:W-:-:S05]  /*1a130*/  IMAD.WIDE R242, R251, 0x4, R242 ;  /* 0x00000004fbf27825 */ /* 0x002fca00078e02f2 */
[----:B------:R1:W-:Y:S04]  /*1a140*/  STL.64 [R1+0x9b8], R242 ;  /* 0x0009b8f201007387 */ /* 0x0003e80000100a00 */
[----:B------:R2:W-:Y:S02]  /*1a150*/  LDGSTS.E [R15+0x700], desc[UR22][R184.64], P6 ;  /* 0x00700000b80f7fae */ /* 0x0005e4000b1a1016 */
[C---:B--2---:R-:W-:Y:S02]  /*1a160*/  IMAD.WIDE R184, R251.reuse, 0x4, R184 ;  /* 0x00000004fbb87825 */ /* 0x044fe400078e02b8 */
[----:B------:R2:W-:Y:S02]  /*1a170*/  LDGSTS.E [R15+0xb00], desc[UR22][R152.64], P6 ;  /* 0x00b00000980f7fae */ /* 0x0005e4000b1a1016 */
[----:B--2---:R-:W-:-:S04]  /*1a180*/  IMAD.WIDE R152, R251, 0x4, R152 ;  /* 0x00000004fb987825 */ /* 0x004fc800078e0298 */
[----:B------:R-:W-:-:S04]  /*1a190*/  IMAD.WIDE R176, R251, 0x4, R176 ;  /* 0x00000004fbb07825 */ /* 0x000fc800078e02b0 */
[----:B------:R-:W-:-:S04]  /*1a1a0*/  IMAD.WIDE R144, R251, 0x4, R144 ;  /* 0x00000004fb907825 */ /* 0x000fc800078e0290 */
[C---:B------:R-:W-:Y:S01]  /*1a1b0*/  IMAD.WIDE R112, R251.reuse, 0x4, R112 ;  /* 0x00000004fb707825 */ /* 0x040fe200078e0270 */
[----:B------:R2:W-:Y:S03]  /*1a1c0*/  LDGSTS.E [R15+0xf00], desc[UR22][R120.64], P6 ;  /* 0x00f00000780f7fae */ /* 0x0005e6000b1a1016 */
[C---:B-1----:R-:W-:Y:S02]  /*1a1d0*/  IMAD.WIDE R242, R251.reuse, 0x4, R208 ;  /* 0x00000004fbf27825 */ /* 0x042fe400078e02d0 */
[----:B------:R-:W3:Y:S04]  /*1a1e0*/  LDL.LU.64 R208, [R1+0x1038] ;  /* 0x0010380001d07983 */ /* 0x000ee80000300a00 */
[----:B------:R1:W-:Y:S04]  /*1a1f0*/  STL.64 [R1+0x820], R200 ;  /* 0x000820c801007387 */ /* 0x0003e80000100a00 */
[----:B-1----:R-:W3:Y:S04]  /*1a200*/  LDL.LU.64 R200, [R1+0x1030] ;  /* 0x0010300001c87983 */ /* 0x002ee80000300a00 */
[----:B------:R1:W-:Y:S01]  /*1a210*/  STL.64 [R1+0x900], R192 ;  /* 0x000900c001007387 */ /* 0x0003e20000100a00 */
[----:B--2---:R-:W-:-:S03]  /*1a220*/  IMAD.WIDE R120, R251, 0x4, R120 ;  /* 0x00000004fb787825 */ /* 0x004fc600078e0278 */
[----:B----4-:R2:W-:Y:S04]  /*1a230*/  LDGSTS.E [R15+0x1300], desc[UR22][R88.64], P6 ;  /* 0x01300000580f7fae */ /* 0x0105e8000b1a1016 */
[----:B-1----:R-:W4:Y:S04]  /*1a240*/  LDL.LU.64 R192, [R1+0x1028] ;  /* 0x0010280001c07983 */ /* 0x002f280000300a00 */
[----:B------:R1:W-:Y:S01]  /*1a250*/  STL.64 [R1+0x9b0], R184 ;  /* 0x0009b0b801007387 */ /* 0x0003e20000100a00 */
[----:B--2---:R-:W-:-:S04]  /*1a260*/  IMAD.WIDE R88, R251, 0x4, R88 ;  /* 0x00000004fb587825 */ /* 0x004fc800078e0258 */
[C---:B------:R-:W-:Y:S01]  /*1a270*/  IMAD.WIDE R80, R251.reuse, 0x4, R80 ;  /* 0x00000004fb507825 */ /* 0x040fe200078e0250 */
[----:B---3--:R2:W-:Y:S04]  /*1a280*/  LDGSTS.E [R15+0x1700], desc[UR22][R56.64], P6 ;  /* 0x01700000380f7fae */ /* 0x0085e8000b1a1016 */
[----:B-1----:R-:W3:Y:S04]  /*1a290*/  LDL.LU.64 R184, [R1+0x1020] ;  /* 0x0010200001b87983 */ /* 0x002ee80000300a00 */
[----:B------:R1:W-:Y:S04]  /*1a2a0*/  STL.64 [R1+0x730], R176 ;  /* 0x000730b001007387 */ /* 0x0003e80000100a00 */
[----:B-1----:R-:W3:Y:S04]  /*1a2b0*/  LDL.LU.64 R176, [R1+0x1018] ;  /* 0x0010180001b07983 */ /* 0x002ee80000300a00 */
[----:B------:R1:W-:Y:S04]  /*1a2c0*/  STL.64 [R1+0x810], R168 ;  /* 0x000810a801007387 */ /* 0x0003e80000100a00 */
[----:B-1----:R-:W3:Y:S04]  /*1a2d0*/  LDL.LU.64 R168, [R1+0x1010] ;  /* 0x0010100001a87983 */ /* 0x002ee80000300a00 */
[----:B------:R1:W-:Y:S01]  /*1a2e0*/  STL.64 [R1+0x8f8], R160 ;  /* 0x0008f8a001007387 */ /* 0x0003e20000100a00 */
[----:B--2---:R-:W-:-:S03]  /*1a2f0*/  IMAD.WIDE R56, R251, 0x4, R56 ;  /* 0x00000004fb387825 */ /* 0x004fc600078e0238 */
[----:B------:R2:W-:Y:S01]  /*1a300*/  LDGSTS.E [R15+0x1b00], desc[UR22][R24.64], P6 ;  /* 0x01b00000180f7fae */ /* 0x0005e2000b1a1016 */
[----:B------:R-:W-:-:S03]  /*1a310*/  IMAD.WIDE R48, R251, 0x4, R48 ;  /* 0x00000004fb307825 */ /* 0x000fc600078e0230 */
[----:B------:R2:W-:Y:S04]  /*1a320*/  LDGSTS.E [R15+0x1f00], desc[UR22][R240.64], P6 ;  /* 0x01f00000f00f7fae */ /* 0x0005e8000b1a1016 */
[----:B-1----:R-:W3:Y:S04]  /*1a330*/  LDL.LU.64 R160, [R1+0x1008] ;  /* 0x0010080001a07983 */ /* 0x002ee80000300a00 */
[----:B------:R1:W-:Y:S01]  /*1a340*/  STL.64 [R1+0x9a8], R152 ;  /* 0x0009a89801007387 */ /* 0x0003e20000100a00 */
[----:B------:R-:W-:-:S03]  /*1a350*/  IMAD.WIDE R40, R251, 0x4, R40 ;  /* 0x00000004fb287825 */ /* 0x000fc600078e0228 */
[----:B------:R2:W-:Y:S01]  /*1a360*/  LDGSTS.E [R15+0x2300], desc[UR22][R232.64], P6 ;  /* 0x02300000e80f7fae */ /* 0x0005e2000b1a1016 */
[----:B------:R-:W-:-:S03]  /*1a370*/  IMAD.WIDE R32, R251, 0x4, R32 ;  /* 0x00000004fb207825 */ /* 0x000fc600078e0220 */
[----:B------:R3:W-:Y:S04]  /*1a380*/  LDGSTS.E [R15+0x2700], desc[UR22][R224.64], P6 ;  /* 0x02700000e00f7fae */ /* 0x0007e8000b1a1016 */
[----:B-1----:R-:W3:Y:S04]  /*1a390*/  LDL.LU.64 R152, [R1+0x1000] ;  /* 0x0010000001987983 */ /* 0x002ee80000300a00 */
[----:B------:R1:W-:Y:S01]  /*1a3a0*/  STL.64 [R1+0x720], R144 ;  /* 0x0007209001007387 */ /* 0x0003e20000100a00 */
[----:B--2---:R-:W-:-:S03]  /*1a3b0*/  IMAD.WIDE R24, R251, 0x4, R24 ;  /* 0x00000004fb187825 */ /* 0x004fc600078e0218 */
[----:B------:R2:W-:Y:S04]  /*1a3c0*/  LDGSTS.E [R15+0x2b00], desc[UR22][R216.64], P6 ;  /* 0x02b00000d80f7fae */ /* 0x0005e8000b1a1016 */
[----:B-1----:R-:W2:Y:S04]  /*1a3d0*/  LDL.LU.64 R144, [R1+0xff8] ;  /* 0x000ff80001907983 */ /* 0x002ea80000300a00 */
[----:B------:R1:W-:Y:S04]  /*1a3e0*/  STL.64 [R1+0x7f8], R136 ;  /* 0x0007f88801007387 */ /* 0x0003e80000100a00 */
        /* <DEDUP_REMOVED lines=19> */
[----:B------:R1:W-:Y:S01]  /*1a520*/  STL.64 [R1+0x990], R56 ;  /* 0x0009903801007387 */ /* 0x0003e20000100a00 */
[----:B------:R-:W-:-:S04]  /*1a530*/  IMAD.WIDE R16, R251, 0x4, R16 ;  /* 0x00000004fb107825 */ /* 0x000fc800078e0210 */
[C---:B------:R-:W-:Y:S01]  /*1a540*/  IMAD.WIDE R4, R251.reuse, 0x4, R4 ;  /* 0x00000004fb047825 */ /* 0x040fe200078e0204 */
[----:B------:R2:W-:Y:S04]  /*1a550*/  LDGSTS.E [R15+0x2f00], desc[UR22][R208.64], P6 ;  /* 0x02f00000d00f7fae */ /* 0x0005e8000b1a1016 */
        /* <DEDUP_REMOVED lines=9> */
[----:B----4-:R4:W-:Y:S04]  /*1a5f0*/  LDGSTS.E [R15+0x3700], desc[UR22][R192.64], P6 ;  /* 0x03700000c00f7fae */ /* 0x0109e8000b1a1016 */
[----:B-1----:R-:W2:Y:S04]  /*1a600*/  LDL.LU.64 R40, [R1+0xf90] ;  /* 0x000f900001287983 */ /* 0x002ea80000300a00 */
[----:B------:R1:W-:Y:S01]  /*1a610*/  STL.64 [R1+0x8b8], R32 ;  /* 0x0008b82001007387 */ /* 0x0003e20000100a00 */
[----:B------:R-:W-:-:S04]  /*1a620*/  IMAD.WIDE R234, R251, 0x4, R234 ;  /* 0x00000004fbea7825 */ /* 0x000fc800078e02ea */
[C---:B------:R-:W-:Y:S01]  /*1a630*/  IMAD.WIDE R232, R251.reuse, 0x4, R232 ;  /* 0x00000004fbe87825 */ /* 0x040fe200078e02e8 */
[----:B---3--:R3:W-:Y:S04]  /*1a640*/  LDGSTS.E [R15+0x3b00], desc[UR22][R184.64], P6 ;  /* 0x03b00000b80f7fae */ /* 0x0087e8000b1a1016 */
        /* <DEDUP_REMOVED lines=16> */
[----:B------:R-:W-:Y:S04]  /*1a750*/  STL.64 [R1+0x8b0], R248 ;  /* 0x0008b0f801007387 */ /* 0x000fe80000100a00 */
[----:B------:R-:W-:Y:S04]  /*1a760*/  STL.64 [R1+0x980], R240 ;  /* 0x000980f001007387 */ /* 0x000fe80000100a00 */
[----:B------:R-:W-:Y:S04]  /*1a770*/  STL.64 [R1+0x6c0], R238 ;  /* 0x0006c0ee01007387 */ /* 0x000fe80000100a00 */
[----:B------:R-:W-:Y:S01]  /*1a780*/  STL.64 [R1+0x798], R236 ;  /* 0x000798ec01007387 */ /* 0x000fe20000100a00 */
[----:B------:R-:W-:-:S03]  /*1a790*/  IMAD.WIDE R218, R251, 0x4, R218 ;  /* 0x00000004fbda7825 */ /* 0x000fc600078e02da */
[----:B------:R-:W-:Y:S01]  /*1a7a0*/  STL.64 [R1+0x8a0], R234 ;  /* 0x0008a0ea01007387 */ /* 0x000fe20000100a00 */
[----:B--2---:R-:W-:-:S03]  /*1a7b0*/  IMAD.WIDE R216, R251, 0x4, R216 ;  /* 0x00000004fbd87825 */ /* 0x004fc600078e02d8 */
[----:B------:R-:W-:Y:S01]  /*1a7c0*/  STL.64 [R1+0x978], R232 ;  /* 0x000978e801007387 */ /* 0x000fe20000100a00 */
[----:B------:R-:W-:-:S03]  /*1a7d0*/  IMAD.WIDE R214, R251, 0x4, R214 ;  /* 0x00000004fbd67825 */ /* 0x000fc600078e02d6 */
        /* <DEDUP_REMOVED lines=18> */
[----:B------:R1:W-:Y:S01]  /*1a900*/  STL.64 [R1+0x750], R212 ;  /* 0x000750d401007387 */ /* 0x0003e20000100a00 */
[----:B------:R-:W-:-:S03]  /*1a910*/  IMAD.WIDE R194, R251, 0x4, R194 ;  /* 0x00000004fbc27825 */ /* 0x000fc600078e02c2 */
[----:B------:R-:W-:Y:S01]  /*1a920*/  STL.64 [R1+0x870], R210 ;  /* 0x000870d201007387 */ /* 0x000fe20000100a00 */
[----:B----4-:R-:W-:-:S03]  /*1a930*/  IMAD.WIDE R192, R251, 0x4, R192 ;  /* 0x00000004fbc07825 */ /* 0x010fc600078e02c0 */
[----:B------:R-:W-:Y:S04]  /*1a940*/  STL.64 [R1+0x960], R208 ;  /* 0x000960d001007387 */ /* 0x000fe80000100a00 */
[----:B------:R-:W-:Y:S01]  /*1a950*/  STL.64 [R1+0x628], R206 ;  /* 0x000628ce01007387 */ /* 0x000fe20000100a00 */
[----:B------:R-:W-:-:S03]  /*1a960*/  IMAD.WIDE R188, R251, 0x4, R188 ;  /* 0x00000004fbbc7825 */ /* 0x000fc600078e02bc */
[----:B------:R-:W-:Y:S01]  /*1a970*/  STL.64 [R1+0x748], R204 ;  /* 0x000748cc01007387 */ /* 0x000fe20000100a00 */
[----:B------:R-:W-:-:S03]  /*1a980*/  IMAD.WIDE R186, R251, 0x4, R186 ;  /* 0x00000004fbba7825 */ /* 0x000fc600078e02ba */
[----:B------:R-:W-:Y:S01]  /*1a990*/  STL.64 [R1+0x868], R202 ;  /* 0x000868ca01007387 */ /* 0x000fe20000100a00 */
[----:B---3--:R-:W-:-:S03]  /*1a9a0*/  IMAD.WIDE R184, R251, 0x4, R184 ;  /* 0x00000004fbb87825 */ /* 0x008fc600078e02b8 */
        /* <DEDUP_REMOVED lines=30> */
[----:B------:R-:W-:Y:S04]  /*1ab90*/  STL.64 [R1+0x818], R170 ;  /* 0x000818aa01007387 */ /* 0x000fe80000100a00 */
[----:B------:R-:W-:Y:S01]  /*1aba0*/  STL.64 [R1+0x938], R168 ;  /* 0x000938a801007387 */ /* 0x000fe20000100a00 */
[----:B------:R-:W-:-:S03]  /*1abb0*/  IMAD.WIDE R150, R251, 0x4, R150 ;  /* 0x00000004fb967825 */ /* 0x000fc600078e0296 */
[----:B------:R-:W-:Y:S01]  /*1abc0*/  STL.64 [R1+0x558], R166 ;  /* 0x000558a601007387 */ /* 0x000fe20000100a00 */
[----:B------:R-:W-:-:S03]  /*1abd0*/  IMAD.WIDE R148, R251, 0x4, R148 ;  /* 0x00000004fb947825 */ /* 0x000fc600078e0294 */
[----:B------:R-:W-:Y:S04]  /*1abe0*/  STL.64 [R1+0x6d0], R164 ;  /* 0x0006d0a401007387 */ /* 0x000fe80000100a00 */
[----:B------:R2:W-:Y:S01]  /*1abf0*/  LDGSTS.E [R15+0x4b00], desc[UR22][R152.64], P6 ;  /* 0x04b00000980f7fae */ /* 0x0005e2000b1a1016 */
[----:B------:R-:W-:-:S03]  /*1ac00*/  IMAD.WIDE R146, R251, 0x4, R146 ;  /* 0x00000004fb927825 */ /* 0x000fc600078e0292 */
[----:B------:R-:W-:Y:S04]  /*1ac10*/  STL.64 [R1+0x808], R162 ;  /* 0x000808a201007387 */ /* 0x000fe80000100a00 */
[----:B------:R-:W-:Y:S01]  /*1ac20*/  STL.64 [R1+0x930], R160 ;  /* 0x000930a001007387 */ /* 0x000fe20000100a00 */
[----:B--2---:R-:W-:-:S03]  /*1ac30*/  IMAD.WIDE R152, R251, 0x4, R152 ;  /* 0x00000004fb987825 */ /* 0x004fc600078e0298 */
[----:B------:R-:W-:Y:S04]  /*1ac40*/  STL.64 [R1+0x538], R158 ;  /* 0x0005389e01007387 */ /* 0x000fe80000100a00 */
[----:B------:R-:W-:Y:S01]  /*1ac50*/  STL.64 [R1+0x6b8], R156 ;  /* 0x0006b89c01007387 */ /* 0x000fe20000100a00 */
[----:B------:R-:W-:-:S03]  /*1ac60*/  IMAD.WIDE R142, R251, 0x4, R142 ;  /* 0x00000004fb8e7825 */ /* 0x000fc600078e028e */
[----:B------:R2:W-:Y:S01]  /*1ac70*/  LDGSTS.E [R15+0x4f00], desc[UR22][R144.64], P6 ;  /* 0x04f00000900f7fae */ /* 0x0005e2000b1a1016 */
[----:B------:R-:W-:-:S03]  /*1ac80*/  IMAD.WIDE R140, R251, 0x4, R140 ;  /* 0x00000004fb8c7825 */ /* 0x000fc600078e028c */
[----:B------:R-:W-:Y:S01]  /*1ac90*/  STL.64 [R1+0x7f0], R154 ;  /* 0x0007f09a01007387 */ /* 0x000fe20000100a00 */
[----:B------:R-:W-:-:S03]  /*1aca0*/  IMAD.WIDE R138, R251, 0x4, R138 ;  /* 0x00000004fb8a7825 */ /* 0x000fc600078e028a */
        /* <DEDUP_REMOVED lines=74> */
[----:B------:R2:W-:Y:S04]  /*1b150*/  STL.64 [R1+0x330], R86 ;  /* 0x0003305601007387 */ /* 0x0005e80000100a00 */
[----:B------:R-:W-:Y:S01]  /*1b160*/  STL.64 [R1+0x488], R84 ;  /* 0x0004885401007387 */ /* 0x000fe20000100a00 */
[----:B------:R-:W-:-:S03]  /*1b170*/  IMAD.WIDE R70, R251, 0x4, R70 ;  /* 0x00000004fb467825 */ /* 0x000fc600078e0246 */
[----:B------:R3:W-:Y:S01]  /*1b180*/  LDGSTS.E [R15+0x7300], desc[UR22][R72.64], P6 ;  /* 0x07300000480f7fae */ /* 0x0007e2000b1a1016 */
[----:B------:R-:W-:-:S03]  /*1b190*/  IMAD.WIDE R68, R251, 0x4, R68 ;  /* 0x00000004fb447825 */ /* 0x000fc600078e0244 */
[----:B------:R-:W-:Y:S01]  /*1b1a0*/  STL.64 [R1+0x708], R82 ;  /* 0x0007085201007387 */ /* 0x000fe20000100a00 */
[----:B------:R-:W-:-:S03]  /*1b1b0*/  IMAD.WIDE R66, R251, 0x4, R66 ;  /* 0x00000004fb427825 */ /* 0x000fc600078e0242 */
[----:B------:R-:W-:Y:S01]  /*1b1c0*/  STL.64 [R1+0x898], R80 ;  /* 0x0008985001007387 */ /* 0x000fe20000100a00 */
[----:B---3--:R-:W-:-:S03]  /*1b1d0*/  IMAD.WIDE R72, R251, 0x4, R72 ;  /* 0x00000004fb487825 */ /* 0x008fc600078e0248 */
        /* <DEDUP_REMOVED lines=37> */
[----:B------:R-:W-:Y:S04]  /*1b430*/  STL.64 [R1+0x2d0], R44 ;  /* 0x0002d02c01007387 */ /* 0x000fe80000100a00 */
[----:B------:R-:W-:Y:S04]  /*1b440*/  STL.64 [R1+0x5f0], R42 ;  /* 0x0005f02a01007387 */ /* 0x000fe80000100a00 */
[----:B------:R-:W-:Y:S04]  /*1b450*/  STL.64 [R1+0x840], R40 ;  /* 0x0008402801007387 */ /* 0x000fe80000100a00 */
[----:B------:R-:W-:Y:S01]  /*1b460*/  STL.64 [R1+0xa8], R38 ;  /* 0x0000a82601007387 */ /* 0x000fe20000100a00 */
[----:B------:R-:W-:-:S03]  /*1b470*/  IMAD.WIDE R30, R251, 0x4, R30 ;  /* 0x00000004fb1e7825 */ /* 0x000fc600078e021e */
[----:B------:R-:W-:Y:S04]  /*1b480*/  STL.64 [R1+0x280], R36 ;  /* 0x0002802401007387 */ /* 0x000fe80000100a00 */
[----:B------:R3:W-:Y:S04]  /*1b490*/  LDGSTS.E [R15+0x10700], desc[UR22][R32.64], P6 ;  /* 0x10700000200f7fae */ /* 0x0007e8000b1a1016 */
[----:B------:R-:W-:Y:S04]  /*1b4a0*/  STL.64 [R1+0x590], R34 ;  /* 0x0005902201007387 */ /* 0x000fe80000100a00 */
[----:B-1----:R-:W2:Y:S01]  /*1b4b0*/  LDL.LU.64 R212, [R1+0xd8] ;  /* 0x0000d80001d47983 */ /* 0x002ea20000300a00 */
[----:B---3--:R-:W-:-:S03]  /*1b4c0*/  IMAD.WIDE R32, R251, 0x4, R32 ;  /* 0x00000004fb207825 */ /* 0x008fc600078e0220 */
[----:B------:R-:W3:Y:S04]  /*1b4d0*/  LDL.LU.64 R248, [R1+0xf0] ;  /* 0x0000f00001f87983 */ /* 0x000ee80000300a00 */
[----:B------:R-:W-:Y:S04]  /*1b4e0*/  STL.64 [R1+0x828], R32 ;  /* 0x0008282001007387 */ /* 0x000fe80000100a00 */
[----:B------:R-:W-:Y:S04]  /*1b4f0*/  STL.64 [R1+0x98], R30 ;  /* 0x0000981e01007387 */ /* 0x000fe80000100a00 */
[----:B------:R-:W4:Y:S01]  /*1b500*/  LDL.LU.64 R220, [R1+0xe8] ;  /* 0x0000e80001dc7983 */ /* 0x000f220000300a00 */
[----:B------:R-:W-:-:S03]  /*1b510*/  IMAD.WIDE R28, R251, 0x4, R28 ;  /* 0x00000004fb1c7825 */ /* 0x000fc600078e021c */
[----:B------:R1:W-:Y:S01]  /*1b520*/  LDGSTS.E [R15+0x10b00], desc[UR22][R24.64], P6 ;  /* 0x10b00000180f7fae */ /* 0x0003e2000b1a1016 */
[----:B------:R-:W-:-:S03]  /*1b530*/  IMAD.WIDE R26, R251, 0x4, R26 ;  /* 0x00000004fb1a7825 */ /* 0x000fc600078e021a */
[----:B------:R-:W-:Y:S04]  /*1b540*/  STL.64 [R1+0xd0], R28 ;  /* 0x0000d01c01007387 */ /* 0x000fe80000100a00 */
[----:B------:R-:W-:Y:S01]  /*1b550*/  STL.64 [R1+0x450], R26 ;  /* 0x0004501a01007387 */ /* 0x000fe20000100a00 */
[----:B-1----:R-:W-:-:S03]  /*1b560*/  IMAD.WIDE R24, R251, 0x4, R24 ;  /* 0x00000004fb187825 */ /* 0x002fc600078e0218 */
[----:B------:R-:W4:Y:S04]  /*1b570*/  LDL.LU.64 R234, [R1+0xe0] ;  /* 0x0000e00001ea7983 */ /* 0x000f280000300a00 */
[----:B------:R-:W4:Y:S01]  /*1b580*/  LDL.LU.64 R214, [R1+0xf8] ;  /* 0x0000f80001d67983 */ /* 0x000f220000300a00 */
[----:B------:R-:W-:-:S03]  /*1b590*/  IMAD.WIDE R22, R251, 0x4, R22 ;  /* 0x00000004fb167825 */ /* 0x000fc600078e0216 */
[----:B------:R-:W-:Y:S04]  /*1b5a0*/  STL.64 [R1+0x800], R24 ;  /* 0x0008001801007387 */ /* 0x000fe80000100a00 */
[----:B------:R-:W4:Y:S01]  /*1b5b0*/  LDL.LU.64 R226, [R1+0x110] ;  /* 0x0001100001e27983 */ /* 0x000f220000300a00 */
[----:B------:R-:W-:-:S03]  /*1b5c0*/  IMAD.WIDE R20, R251, 0x4, R20 ;  /* 0x00000004fb147825 */ /* 0x000fc600078e0214 */
[----:B------:R-:W-:Y:S01]  /*1b5d0*/  STL.64 [R1+0x80], R22 ;  /* 0x0000801601007387 */ /* 0x000fe20000100a00 */
[----:B------:R-:W-:-:S03]  /*1b5e0*/  IMAD.WIDE R18, R251, 0x4, R18 ;  /* 0x00000004fb127825 */ /* 0x000fc600078e0212 */
[----:B------:R-:W4:Y:S04]  /*1b5f0*/  LDL.LU.64 R218, [R1+0x108] ;  /* 0x0001080001da7983 */ /* 0x000f280000300a00 */
[----:B------:R1:W-:Y:S04]  /*1b600*/  LDGSTS.E [R15+0x10f00], desc[UR22][R16.64], P6 ;  /* 0x10f00000100f7fae */ /* 0x0003e8000b1a1016 */
[----:B------:R-:W-:Y:S04]  /*1b610*/  STL.64 [R1+0xb8], R20 ;  /* 0x0000b81401007387 */ /* 0x000fe80000100a00 */
[----:B------:R-:W-:Y:S01]  /*1b620*/  STL.64 [R1+0x398], R18 ;  /* 0x0003981201007387 */ /* 0x000fe20000100a00 */
[----:B-1----:R-:W-:-:S03]  /*1b630*/  IMAD.WIDE R16, R251, 0x4, R16 ;  /* 0x00000004fb107825 */ /* 0x002fc600078e0210 */
[----:B------:R-:W4:Y:S04]  /*1b640*/  LDL.LU.64 R232, [R1+0x100] ;  /* 0x0001000001e87983 */ /* 0x000f280000300a00 */
[----:B------:R-:W4:Y:S01]  /*1b650*/  LDL.LU.64 R216, [R1+0x118] ;  /* 0x0001180001d87983 */ /* 0x000f220000300a00 */
[----:B------:R-:W-:-:S03]  /*1b660*/  IMAD.WIDE R8, R251, 0x4, R8 ;  /* 0x00000004fb087825 */ /* 0x000fc600078e0208 */
[----:B------:R-:W-:Y:S01]  /*1b670*/  STL.64 [R1+0x7e0], R16 ;  /* 0x0007e01001007387 */ /* 0x000fe20000100a00 */
[----:B------:R-:W-:-:S03]  /*1b680*/  IMAD.WIDE R6, R251, 0x4, R6 ;  /* 0x00000004fb067825 */ /* 0x000fc600078e0206 */
[----:B------:R-:W4:Y:S04]  /*1b690*/  LDL.LU.64 R222, [R1+0x120] ;  /* 0x0001200001de7983 */ /* 0x000f280000300a00 */
[----:B------:R-:W4:Y:S04]  /*1b6a0*/  LDL.LU.64 R224, [R1+0x130] ;  /* 0x0001300001e07983 */ /* 0x000f280000300a00 */
[----:B------:R-:W4:Y:S04]  /*1b6b0*/  LDL.LU.64 R230, [R1+0x128] ;  /* 0x0001280001e67983 */ /* 0x000f280000300a00 */
[----:B------:R-:W-:Y:S04]  /*1b6c0*/  STL.64 [R1+0x90], R8 ;  /* 0x0000900801007387 */ /* 0x000fe80000100a00 */
[----:B------:R-:W4:Y:S01]  /*1b6d0*/  LDL.LU.64 R228, [R1+0x138] ;  /* 0x0001380001e47983 */ /* 0x000f220000300a00 */
[----:B------:R-:W-:-:S03]  /*1b6e0*/  IMAD.WIDE R236, R251, 0x4, R2 ;  /* 0x00000004fbec7825 */ /* 0x000fc600078e0202 */
[----:B------:R-:W-:Y:S04]  /*1b6f0*/  STL.64 [R1+0x308], R6 ;  /* 0x0003080601007387 */ /* 0x000fe80000100a00 */
[----:B------:R1:W-:Y:S04]  /*1b700*/  LDGSTS.E [R15+0x11300], desc[UR22][R4.64], P6 ;  /* 0x11300000040f7fae */ /* 0x0003e8000b1a1016 */
[----:B------:R-:W4:Y:S04]  /*1b710*/  LDL.LU.64 R238, [R1+0x140] ;  /* 0x0001400001ee7983 */ /* 0x000f280000300a00 */
[----:B------:R-:W4:Y:S01]  /*1b720*/  LDL.LU.64 R240, [R1+0x150] ;  /* 0x0001500001f07983 */ /* 0x000f220000300a00 */
[----:B-1----:R-:W-:-:S05]  /*1b730*/  IMAD.WIDE R4, R251, 0x4, R4 ;  /* 0x00000004fb047825 */ /* 0x002fca00078e0204 */
[----:B------:R-:W-:Y:S01]  /*1b740*/  STL.64 [R1+0x7c8], R4 ;  /* 0x0007c80401007387 */ /* 0x000fe20000100a00 */
[----:B--2---:R-:W-:-:S04]  /*1b750*/  IMAD.WIDE R86, R251, 0x4, R212 ;  /* 0x00000004fb567825 */ /* 0x004fc800078e02d4 */
[C---:B---3--:R-:W-:Y:S02]  /*1b760*/  IMAD.WIDE R2, R251.reuse, 0x4, R248 ;  /* 0x00000004fb027825 */ /* 0x048fe400078e02f8 */
[----:B------:R-:W2:Y:S04]  /*1b770*/  LDL.LU.64 R248, [R1+0x148] ;  /* 0x0001480001f87983 */ /* 0x000ea80000300a00 */
[----:B------:R-:W3:Y:S04]  /*1b780*/  LDL.LU.64 R206, [R1+0x158] ;  /* 0x0001580001ce7983 */ /* 0x000ee80000300a00 */
[----:B------:R1:W-:Y:S04]  /*1b790*/  STL.64 [R1+0xf0], R2 ;  /* 0x0000f00201007387 */ /* 0x0003e80000100a00 */
[----:B------:R-:W3:Y:S04]  /*1b7a0*/  LDL.LU.64 R212, [R1+0x160] ;  /* 0x0001600001d47983 */ /* 0x000ee80000300a00 */
[----:B----4-:R-:W-:Y:S01]  /*1b7b0*/  LDGSTS.E [R15+0x11700], desc[UR22][R220.64], P6 ;  /* 0x11700000dc0f7fae */ /* 0x010fe2000b1a1016 */
[----:B-1----:R-:W-:-:S03]  /*1b7c0*/  IMAD.WIDE R2, R251, 0x4, R220 ;  /* 0x00000004fb027825 */ /* 0x002fc600078e02dc */
[----:B------:R-:W4:Y:S04]  /*1b7d0*/  LDL.LU.64 R220, [R1+0x170] ;  /* 0x0001700001dc7983 */ /* 0x000f280000300a00 */
[----:B------:R1:W-:Y:S02]  /*1b7e0*/  STL.64 [R1+0x7a0], R2 ;  /* 0x0007a00201007387 */ /* 0x0003e40000100a00 */
[C---:B-1----:R-:W-:Y:S02]  /*1b7f0*/  IMAD.WIDE R2, R251.reuse, 0x4, R226 ;  /* 0x00000004fb027825 */ /* 0x042fe400078e02e2 */
[----:B------:R-:W4:Y:S04]  /*1b800*/  LDL.LU.64 R226, [R1+0x168] ;  /* 0x0001680001e27983 */ /* 0x000f280000300a00 */
[----:B------:R-:W4:Y:S04]  /*1b810*/  LDL.LU.64 R208, [R1+0x178] ;  /* 0x0001780001d07983 */ /* 0x000f280000300a00 */
[----:B------:R1:W-:Y:S04]  /*1b820*/  STL.64 [R1+0xb0], R2 ;  /* 0x0000b00201007387 */ /* 0x0003e80000100a00 */
[----:B------:R-:W4:Y:S04]  /*1b830*/  LDL.LU.64 R210, [R1+0x180] ;  /* 0x0001800001d27983 */ /* 0x000f280000300a00 */
[----:B------:R-:W-:Y:S01]  /*1b840*/  LDGSTS.E [R15+0x11b00], desc[UR22][R218.64], P6 ;  /* 0x11b00000da0f7fae */ /* 0x000fe2000b1a1016 */
[----:B-1----:R-:W-:-:S03]  /*1b850*/  IMAD.WIDE R2, R251, 0x4, R218 ;  /* 0x00000004fb027825 */ /* 0x002fc600078e02da */
[----:B------:R-:W4:Y:S04]  /*1b860*/  LDL.LU.64 R218, [R1+0x190] ;  /* 0x0001900001da7983 */ /* 0x000f280000300a00 */
[----:B------:R1:W-:Y:S01]  /*1b870*/  STL.64 [R1+0x780], R2 ;  /* 0x0007800201007387 */ /* 0x0003e20000100a00 */
[----:B------:R-:W-:-:S03]  /*1b880*/  IMAD.WIDE R84, R251, 0x4, R214 ;  /* 0x00000004fb547825 */ /* 0x000fc600078e02d6 */
[----:B------:R-:W-:Y:S01]  /*1b890*/  LDGSTS.E [R15+0x11f00], desc[UR22][R224.64], P6 ;  /* 0x11f00000e00f7fae */ /* 0x000fe2000b1a1016 */
[----:B------:R-:W-:-:S04]  /*1b8a0*/  IMAD.WIDE R6, R251, 0x4, R216 ;  /* 0x00000004fb067825 */ /* 0x000fc800078e02d8 */
[C---:B-1----:R-:W-:Y:S02]  /*1b8b0*/  IMAD.WIDE R2, R251.reuse, 0x4, R224 ;  /* 0x00000004fb027825 */ /* 0x042fe400078e02e0 */
[----:B------:R-:W4:Y:S04]  /*1b8c0*/  LDL.LU.64 R224, [R1+0x188] ;  /* 0x0001880001e07983 */ /* 0x000f280000300a00 */
[----:B------:R-:W4:Y:S04]  /*1b8d0*/  LDL.LU.64 R214, [R1+0x198] ;  /* 0x0001980001d67983 */ /* 0x000f280000300a00 */
[----:B------:R1:W-:Y:S01]  /*1b8e0*/  STL.64 [R1+0x758], R2 ;  /* 0x0007580201007387 */ /* 0x0003e20000100a00 */
[----:B------:R-:W-:-:S03]  /*1b8f0*/  IMAD.WIDE R106, R251, 0x4, R238 ;  /* 0x00000004fb6a7825 */ /* 0x000fc600078e02ee */
[----:B------:R-:W4:Y:S01]  /*1b900*/  LDL.LU.64 R216, [R1+0x1a0] ;  /* 0x0001a00001d87983 */ /* 0x000f220000300a00 */
[----:B------:R-:W-:-:S03]  /*1b910*/  IMAD.WIDE R110, R251, 0x4, R222 ;  /* 0x00000004fb6e7825 */ /* 0x000fc600078e02de */
[----:B------:R-:W4:Y:S01]  /*1b920*/  LDL.LU.64 R238, [R1+0x1b0] ;  /* 0x0001b00001ee7983 */ /* 0x000f220000300a00 */
[----:B-1----:R-:W-:-:S03]  /*1b930*/  IMAD.WIDE R2, R251, 0x4, R240 ;  /* 0x00000004fb027825 */ /* 0x002fc600078e02f0 */
[----:B------:R-:W-:Y:S01]  /*1b940*/  LDGSTS.E [R15+0x12300], desc[UR22][R240.64], P6 ;  /* 0x12300000f00f7fae */ /* 0x000fe2000b1a1016 */
[----:B------:R-:W-:-:S03]  /*1b950*/  IMAD.WIDE R100, R251, 0x4, R228 ;  /* 0x00000004fb647825 */ /* 0x000fc600078e02e4 */
[----:B------:R-:W4:Y:S04]  /*1b960*/  LDL.LU.64 R222, [R1+0x1a8] ;  /* 0x0001a80001de7983 */ /* 0x000f280000300a00 */
[----:B------:R-:W4:Y:S04]  /*1b970*/  LDL.LU.64 R240, [R1+0x1b8] ;  /* 0x0001b80001f07983 */ /* 0x000f280000300a00 */
[----:B------:R4:W-:Y:S01]  /*1b980*/  STL.64 [R1+0x738], R2 ;  /* 0x0007380201007387 */ /* 0x0009e20000100a00 */
[----:B--2---:R-:W-:-:S03]  /*1b990*/  IMAD.WIDE R228, R251, 0x4, R248 ;  /* 0x00000004fbe47825 */ /* 0x004fc600078e02f8 */
[----:B------:R-:W2:Y:S01]  /*1b9a0*/  LDL.LU.64 R248, [R1+0x1c0] ;  /* 0x0001c00001f87983 */ /* 0x000ea20000300a00 */
[----:B---3--:R-:W-:-:S03]  /*1b9b0*/  IMAD.WIDE R108, R251, 0x4, R206 ;  /* 0x00000004fb6c7825 */ /* 0x008fc600078e02ce */
[----:B------:R-:W3:Y:S01]  /*1b9c0*/  LDL.LU.64 R206, [R1+0x1c8] ;  /* 0x0001c80001ce7983 */ /* 0x000ee20000300a00 */
[----:B------:R-:W-:-:S04]  /*1b9d0*/  IMAD.WIDE R104, R251, 0x4, R212 ;  /* 0x00000004fb687825 */ /* 0x000fc800078e02d4 */
[C---:B----4-:R-:W-:Y:S01]  /*1b9e0*/  IMAD.WIDE R2, R251.reuse, 0x4, R220 ;  /* 0x00000004fb027825 */ /* 0x050fe200078e02dc */
[----:B------:R-:W-:Y:S04]  /*1b9f0*/  LDGSTS.E [R15+0x12700], desc[UR22][R220.64], P6 ;  /* 0x12700000dc0f7fae */ /* 0x000fe8000b1a1016 */
[----:B------:R-:W4:Y:S04]  /*1ba00*/  LDL.LU.64 R220, [R1+0x1d0] ;  /* 0x0001d00001dc7983 */ /* 0x000f280000300a00 */
[----:B------:R-:W4:Y:S04]  /*1ba10*/  LDL.LU.64 R212, [R1+0x1d8] ;  /* 0x0001d80001d47983 */ /* 0x000f280000300a00 */
[----:B------:R1:W-:Y:S04]  /*1ba20*/  STL.64 [R1+0x700], R2 ;  /* 0x0007000201007387 */ /* 0x0003e80000100a00 */
[----:B------:R-:W4:Y:S04]  /*1ba30*/  LDL.LU.64 R192, [R1+0x1e0] ;  /* 0x0001e00001c07983 */ /* 0x000f280000300a00 */
[----:B------:R-:W4:Y:S01]  /*1ba40*/  LDL.LU.64 R204, [R1+0x1e8] ;  /* 0x0001e80001cc7983 */ /* 0x000f220000300a00 */
[----:B------:R-:W-:-:S04]  /*1ba50*/  IMAD.WIDE R98, R251, 0x4, R210 ;  /* 0x00000004fb627825 */ /* 0x000fc800078e02d2 */
[C---:B-1----:R-:W-:Y:S01]  /*1ba60*/  IMAD.WIDE R2, R251.reuse, 0x4, R218 ;  /* 0x00000004fb027825 */ /* 0x042fe200078e02da */
[----:B------:R-:W-:Y:S04]  /*1ba70*/  LDGSTS.E [R15+0x12b00], desc[UR22][R218.64], P6 ;  /* 0x12b00000da0f7fae */ /* 0x000fe8000b1a1016 */
[----:B------:R-:W4:Y:S04]  /*1ba80*/  LDL.LU.64 R218, [R1+0x1f0] ;  /* 0x0001f00001da7983 */ /* 0x000f280000300a00 */
[----:B------:R-:W4:Y:S04]  /*1ba90*/  LDL.LU.64 R200, [R1+0x1f8] ;  /* 0x0001f80001c87983 */ /* 0x000f280000300a00 */
[----:B------:R1:W-:Y:S04]  /*1baa0*/  STL.64 [R1+0x6e0], R2 ;  /* 0x0006e00201007387 */ /* 0x0003e80000100a00 */
[----:B------:R-:W4:Y:S04]  /*1bab0*/  LDL.LU.64 R202, [R1+0x200] ;  /* 0x0002000001ca7983 */ /* 0x000f280000300a00 */
[----:B------:R-:W4:Y:S01]  /*1bac0*/  LDL.LU.64 R210, [R1+0x208] ;  /* 0x0002080001d27983 */ /* 0x000f220000300a00 */
[----:B------:R-:W-:-:S04]  /*1bad0*/  IMAD.WIDE R112, R251, 0x4, R208 ;  /* 0x00000004fb707825 */ /* 0x000fc800078e02d0 */
[C---:B------:R-:W-:Y:S02]  /*1bae0*/  IMAD.WIDE R92, R251.reuse, 0x4, R216 ;  /* 0x00000004fb5c7825 */ /* 0x040fe400078e02d8 */
[----:B------:R-:W4:Y:S02]  /*1baf0*/  LDL.LU.64 R216, [R1+0x210] ;  /* 0x0002100001d87983 */ /* 0x000f240000300a00 */
[C---:B------:R-:W-:Y:S02]  /*1bb00*/  IMAD.WIDE R124, R251.reuse, 0x4, R214 ;  /* 0x00000004fb7c7825 */ /* 0x040fe400078e02d6 */
[----:B------:R-:W4:Y:S02]  /*1bb10*/  LDL.LU.64 R208, [R1+0x218] ;  /* 0x0002180001d07983 */ /* 0x000f240000300a00 */
[C---:B-1----:R-:W-:Y:S02]  /*1bb20*/  IMAD.WIDE R2, R251.reuse, 0x4, R238 ;  /* 0x00000004fb027825 */ /* 0x042fe400078e02ee */
[----:B------:R-:W4:Y:S04]  /*1bb30*/  LDL.LU.64 R214, [R1+0x220] ;  /* 0x0002200001d67983 */ /* 0x000f280000300a00 */
[----:B------:R-:W-:Y:S01]  /*1bb40*/  LDGSTS.E [R15+0x12f00], desc[UR22][R238.64], P6 ;  /* 0x12f00000ee0f7fae */ /* 0x000fe2000b1a1016 */
[----:B------:R-:W-:-:S04]  /*1bb50*/  IMAD.WIDE R82, R251, 0x4, R10 ;  /* 0x00000004fb527825 */ /* 0x000fc800078e020a */
[C---:B------:R-:W-:Y:S01]  /*1bb60*/  IMAD.WIDE R150, R251.reuse, 0x4, R240 ;  /* 0x00000004fb967825 */ /* 0x040fe200078e02f0 */
[----:B------:R-:W4:Y:S04]  /*1bb70*/  LDL.LU.64 R238, [R1+0x228] ;  /* 0x0002280001ee7983 */ /* 0x000f280000300a00 */
[----:B------:R3:W-:Y:S04]  /*1bb80*/  STL.64 [R1+0x6a0], R2 ;  /* 0x0006a00201007387 */ /* 0x0007e80000100a00 */
[----:B------:R-:W4:Y:S01]  /*1bb90*/  LDL.LU.64 R240, [R1+0x230] ;  /* 0x0002300001f07983 */ /* 0x000f220000300a00 */
[----:B--2---:R-:W-:-:S03]  /*1bba0*/  IMAD.WIDE R10, R251, 0x4, R248 ;  /* 0x00000004fb0a7825 */ /* 0x004fc600078e02f8 */
[----:B------:R-:W2:Y:S01]  /*1bbb0*/  LDL.LU.64 R248, [R1+0x238] ;  /* 0x0002380001f87983 */ /* 0x000ea20000300a00 */
[----:B---3--:R-:W-:-:S03]  /*1bbc0*/  IMAD.WIDE R2, R251, 0x4, R206 ;  /* 0x00000004fb027825 */ /* 0x008fc600078e02ce */
[----:B------:R-:W3:Y:S04]  /*1bbd0*/  LDL.LU.64 R198, [R1+0x240] ;  /* 0x0002400001c67983 */ /* 0x000ee80000300a00 */
[----:B------:R-:W-:Y:S04]  /*1bbe0*/  LDGSTS.E [R15+0x13300], desc[UR22][R206.64], P6 ;  /* 0x13300000ce0f7fae */ /* 0x000fe8000b1a1016 */
[----:B------:R-:W3:Y:S04]  /*1bbf0*/  LDL.LU.64 R206, [R1+0x248] ;  /* 0x0002480001ce7983 */ /* 0x000ee80000300a00 */
[----:B------:R1:W-:Y:S01]  /*1bc00*/  STL.64 [R1+0x70], R2 ;  /* 0x0000700201007387 */ /* 0x0003e20000100a00 */
[----:B----4-:R-:W-:-:S03]  /*1bc10*/  IMAD.WIDE R152, R251, 0x4, R212 ;  /* 0x00000004fb987825 */ /* 0x010fc600078e02d4 */
[----:B------:R-:W4:Y:S04]  /*1bc20*/  LDL.LU.64 R212, [R1+0x258] ;  /* 0x0002580001d47983 */ /* 0x000f280000300a00 */
[----:B------:R-:W4:Y:S04]  /*1bc30*/  LDL.LU.64 R194, [R1+0x260] ;  /* 0x0002600001c27983 */ /* 0x000f280000300a00 */
[----:B------:R-:W4:Y:S01]  /*1bc40*/  LDL.LU.64 R196, [R1+0x268] ;  /* 0x0002680001c47983 */ /* 0x000f220000300a00 */
[----:B-1----:R-:W-:-:S03]  /*1bc50*/  IMAD.WIDE R2, R251, 0x4, R204 ;  /* 0x00000004fb027825 */ /* 0x002fc600078e02cc */
[----:B------:R-:W-:Y:S04]  /*1bc60*/  LDGSTS.E [R15+0x13700], desc[UR22][R204.64], P6 ;  /* 0x13700000cc0f7fae */ /* 0x000fe8000b1a1016 */
[----:B------:R-:W4:Y:S04]  /*1bc70*/  LDL.LU.64 R204, [R1+0x270] ;  /* 0x0002700001cc7983 */ /* 0x000f280000300a00 */
[----:B------:R1:W-:Y:S01]  /*1bc80*/  STL.64 [R1+0x68], R2 ;  /* 0x0000680201007387 */ /* 0x0003e20000100a00 */
[----:B------:R-:W-:-:S04]  /*1bc90*/  IMAD.WIDE R154, R251, 0x4, R200 ;  /* 0x00000004fb9a7825 */ /* 0x000fc800078e02c8 */
[C---:B------:R-:W-:Y:S01]  /*1bca0*/  IMAD.WIDE R8, R251.reuse, 0x4, R210 ;  /* 0x00000004fb087825 */ /* 0x040fe200078e02d2 */
[----:B------:R-:W-:Y:S03]  /*1bcb0*/  LDGSTS.E [R15+0x13b00], desc[UR22][R210.64], P6 ;  /* 0x13b00000d20f7fae */ /* 0x000fe6000b1a1016 */
[C---:B-1----:R-:W-:Y:S01]  /*1bcc0*/  IMAD.WIDE R2, R251.reuse, 0x4, R202 ;  /* 0x00000004fb027825 */ /* 0x042fe200078e02ca */
[----:B------:R-:W4:Y:S04]  /*1bcd0*/  LDL.LU.64 R210, [R1+0x278] ;  /* 0x0002780001d27983 */ /* 0x000f280000300a00 */
[----:B------:R-:W4:Y:S04]  /*1bce0*/  LDL.LU.64 R200, [R1+0x290] ;  /* 0x0002900001c87983 */ /* 0x000f280000300a00 */
[----:B------:R1:W-:Y:S04]  /*1bcf0*/  STL.64 [R1+0x60], R8 ;  /* 0x0000600801007387 */ /* 0x0003e80000100a00 */
[----:B------:R-:W4:Y:S01]  /*1bd00*/  LDL.LU.64 R202, [R1+0x298] ;  /* 0x0002980001ca7983 */ /* 0x000f220000300a00 */
[----:B------:R-:W-:-:S03]  /*1bd10*/  IMAD.WIDE R156, R251, 0x4, R208 ;  /* 0x00000004fb9c7825 */ /* 0x000fc600078e02d0 */
[----:B------:R-:W4:Y:S01]  /*1bd20*/  LDL.LU.64 R208, [R1+0x2a0] ;  /* 0x0002a00001d07983 */ /* 0x000f220000300a00 */
[----:B-1----:R-:W-:-:S03]  /*1bd30*/  IMAD.WIDE R8, R251, 0x4, R238 ;  /* 0x00000004fb087825 */ /* 0x002fc600078e02ee */
        /* <DEDUP_REMOVED lines=9> */
[----:B------:R-:W3:Y:S01]  /*1bdd0*/  LDL.LU.64 R198, [R1+0x2c8] ;  /* 0x0002c80001c67983 */ /* 0x000ee20000300a00 */
[----:B-1----:R-:W-:-:S03]  /*1bde0*/  IMAD.WIDE R8, R251, 0x4, R206 ;  /* 0x00000004fb087825 */ /* 0x002fc600078e02ce */
[----:B------:R-:W-:Y:S04]  /*1bdf0*/  LDGSTS.E [R15+0x14300], desc[UR22][R206.64], P6 ;  /* 0x14300000ce0f7fae */ /* 0x000fe8000b1a1016 */
[----:B------:R-:W3:Y:S04]  /*1be00*/  LDL.LU.64 R206, [R1+0x2d8] ;  /* 0x0002d80001ce7983 */ /* 0x000ee80000300a00 */
[----:B------:R1:W-:Y:S04]  /*1be10*/  STL.64 [R1+0x50], R8 ;  /* 0x0000500801007387 */ /* 0x0003e80000100a00 */
[----:B------:R-:W3:Y:S04]  /*1be20*/  LDL.LU.64 R176, [R1+0x2e0] ;  /* 0x0002e00001b07983 */ /* 0x000ee80000300a00 */
[----:B------:R-:W3:Y:S04]  /*1be30*/  LDL.LU.64 R178, [R1+0x2e8] ;  /* 0x0002e80001b27983 */ /* 0x000ee80000300a00 */
[----:B------:R-:W3:Y:S01]  /*1be40*/  LDL.LU.64 R190, [R1+0x2f8] ;  /* 0x0002f80001be7983 */ /* 0x000ee20000300a00 */
[----:B----4-:R-:W-:-:S04]  /*1be50*/  IMAD.WIDE R118, R251, 0x4, R196 ;  /* 0x00000004fb767825 */ /* 0x010fc800078e02c4 */
        /* <DEDUP_REMOVED lines=8> */
[----:B------:R-:W-:-:S04]  /*1bee0*/  IMAD.WIDE R4, R251, 0x4, R192 ;  /* 0x00000004fb047825 */ /* 0x000fc800078e02c0 */
[C---:B------:R-:W-:Y:S02]  /*1bef0*/  IMAD.WIDE R120, R251.reuse, 0x4, R202 ;  /* 0x00000004fb787825 */ /* 0x040fe400078e02ca */
[----:B------:R-:W4:Y:S04]  /*1bf00*/  LDL.LU.64 R202, [R1+0x338] ;  /* 0x0003380001ca7983 */ /* 0x000f280000300a00 */
[----:B------:R-:W4:Y:S01]  /*1bf10*/  LDL.LU.64 R188, [R1+0x340] ;  /* 0x0003400001bc7983 */ /* 0x000f220000300a00 */
[----:B-1----:R-:W-:-:S03]  /*1bf20*/  IMAD.WIDE R8, R251, 0x4, R208 ;  /* 0x00000004fb087825 */ /* 0x002fc600078e02d0 */
[----:B------:R-:W4:Y:S01]  /*1bf30*/  LDL.LU.64 R194, [R1+0x348] ;  /* 0x0003480001c27983 */ /* 0x000f220000300a00 */
[----:B------:R-:W-:-:S03]  /*1bf40*/  IMAD.WIDE R162, R251, 0x4, R200 ;  /* 0x00000004fba27825 */ /* 0x000fc600078e02c8 */
[----:B------:R-:W4:Y:S04]  /*1bf50*/  LDL.LU.64 R200, [R1+0x350] ;  /* 0x0003500001c87983 */ /* 0x000f280000300a00 */
[----:B------:R1:W-:Y:S04]  /*1bf60*/  LDGSTS.E [R15+0x14b00], desc[UR22][R208.64], P6 ;  /* 0x14b00000d00f7fae */ /* 0x0003e8000b1a1016 */
[----:B------:R3:W-:Y:S01]  /*1bf70*/  STL.64 [R1+0x40], R8 ;  /* 0x0000400801007387 */ /* 0x0007e20000100a00 */
[----:B------:R-:W-:-:S04]  /*1bf80*/  IMAD.WIDE R164, R251, 0x4, R240 ;  /* 0x00000004fba47825 */ /* 0x000fc800078e02f0 */
[C---:B-1----:R-:W-:Y:S02]  /*1bf90*/  IMAD.WIDE R208, R251.reuse, 0x4, R238 ;  /* 0x00000004fbd07825 */ /* 0x042fe400078e02ee */
[----:B------:R-:W4:Y:S04]  /*1bfa0*/  LDL.LU.64 R238, [R1+0x358] ;  /* 0x0003580001ee7983 */ /* 0x000f280000300a00 */
[----:B------:R-:W4:Y:S04]  /*1bfb0*/  LDL.LU.64 R240, [R1+0x368] ;  /* 0x0003680001f07983 */ /* 0x000f280000300a00 */
[----:B------:R-:W4:Y:S01]  /*1bfc0*/  LDL.LU.64 R180, [R1+0x378] ;  /* 0x0003780001b47983 */ /* 0x000f220000300a00 */
[----:B--2---:R-:W-:-:S03]  /*1bfd0*/  IMAD.WIDE R122, R251, 0x4, R248 ;  /* 0x00000004fb7a7825 */ /* 0x004fc600078e02f8 */
[----:B------:R-:W2:Y:S01]  /*1bfe0*/  LDL.LU.64 R248, [R1+0x380] ;  /* 0x0003800001f87983 */ /* 0x000ea20000300a00 */
[----:B---3--:R-:W-:-:S03]  /*1bff0*/  IMAD.WIDE R8, R251, 0x4, R198 ;  /* 0x00000004fb087825 */ /* 0x008fc600078e02c6 */
[----:B------:R-:W-:Y:S04]  /*1c000*/  LDGSTS.E [R15+0x14f00], desc[UR22][R198.64], P6 ;  /* 0x14f00000c60f7fae */ /* 0x000fe8000b1a1016 */
[----:B------:R-:W3:Y:S04]  /*1c010*/  LDL.LU.64 R198, [R1+0x388] ;  /* 0x0003880001c67983 */ /* 0x000ee80000300a00 */
[----:B------:R1:W-:Y:S04]  /*1c020*/  STL.64 [R1+0x38], R8 ;  /* 0x0000380801007387 */ /* 0x0003e80000100a00 */
[----:B------:R-:W3:Y:S04]  /*1c030*/  LDL.LU.64 R182, [R1+0x390] ;  /* 0x0003900001b67983 */ /* 0x000ee80000300a00 */
[----:B------:R-:W3:Y:S04]  /*1c040*/  LDL.LU.64 R192, [R1+0x3a8] ;  /* 0x0003a80001c07983 */ /* 0x000ee80000300a00 */
[----:B------:R-:W-:Y:S01]  /*1c050*/  LDGSTS.E [R15+0x15300], desc[UR22][R190.64], P6 ;  /* 0x15300000be0f7fae */ /* 0x000fe2000b1a1016 */
[----:B-1----:R-:W-:-:S03]  /*1c060*/  IMAD.WIDE R8, R251, 0x4, R190 ;  /* 0x00000004fb087825 */ /* 0x002fc600078e02be */
[----:B------:R-:W3:Y:S04]  /*1c070*/  LDL.LU.64 R190, [R1+0x3b0] ;  /* 0x0003b00001be7983 */ /* 0x000ee80000300a00 */
[----:B------:R1:W-:Y:S01]  /*1c080*/  STL.64 [R1+0x30], R8 ;  /* 0x0000300801007387 */ /* 0x0003e20000100a00 */
[----:B----4-:R-:W-:-:S03]  /*1c090*/  IMAD.WIDE R168, R251, 0x4, R184 ;  /* 0x00000004fba87825 */ /* 0x010fc600078e02b8 */
[----:B------:R-:W-:Y:S01]  /*1c0a0*/  LDGSTS.E [R15+0x15700], desc[UR22][R196.64], P6 ;  /* 0x15700000c40f7fae */ /* 0x000fe2000b1a1016 */
[----:B-1----:R-:W-:-:S03]  /*1c0b0*/  IMAD.WIDE R8, R251, 0x4, R196 ;  /* 0x00000004fb087825 */ /* 0x002fc600078e02c4 */
[----:B------:R-:W4:Y:S04]  /*1c0c0*/  LDL.LU.64 R196, [R1+0x3b8] ;  /* 0x0003b80001c47983 */ /* 0x000f280000300a00 */
[----:B------:R-:W4:Y:S01]  /*1c0d0*/  LDL.LU.64 R184, [R1+0x3c0] ;  /* 0x0003c00001b87983 */ /* 0x000f220000300a00 */
[----:B------:R-:W-:-:S03]  /*1c0e0*/  IMAD.WIDE R128, R251, 0x4, R186 ;  /* 0x00000004fb807825 */ /* 0x000fc600078e02ba */
[----:B------:R1:W-:Y:S04]  /*1c0f0*/  STL.64 [R1+0x28], R8 ;  /* 0x0000280801007387 */ /* 0x0003e80000100a00 */
[----:B------:R-:W4:Y:S01]  /*1c100*/  LDL.LU.64 R186, [R1+0x3d0] ;  /* 0x0003d00001ba7983 */ /* 0x000f220000300a00 */
[----:B------:R-:W-:-:S03]  /*1c110*/  IMAD.WIDE R170, R251, 0x4, R188 ;  /* 0x00000004fbaa7825 */ /* 0x000fc600078e02bc */
[----:B------:R-:W4:Y:S01]  /*1c120*/  LDL.LU.64 R188, [R1+0x3e0] ;  /* 0x0003e00001bc7983 */ /* 0x000f220000300a00 */
[----:B------:R-:W-:-:S03]  /*1c130*/  IMAD.WIDE R130, R251, 0x4, R194 ;  /* 0x00000004fb827825 */ /* 0x000fc600078e02c2 */
[----:B------:R-:W4:Y:S01]  /*1c140*/  LDL.LU.64 R194, [R1+0x3e8] ;  /* 0x0003e80001c27983 */ /* 0x000f220000300a00 */
[----:B-1----:R-:W-:-:S03]  /*1c150*/  IMAD.WIDE R8, R251, 0x4, R200 ;  /* 0x00000004fb087825 */ /* 0x002fc600078e02c8 */
[----:B------:R1:W-:Y:S04]  /*1c160*/  LDGSTS.E [R15+0x15b00], desc[UR22][R200.64], P6 ;  /* 0x15b00000c80f7fae */ /* 0x0003e8000b1a1016 */
[----:B------:R2:W-:Y:S01]  /*1c170*/  STL.64 [R1+0x20], R8 ;  /* 0x0000200801007387 */ /* 0x0005e20000100a00 */
[----:B------:R-:W-:-:S04]  /*1c180*/  IMAD.WIDE R166, R251, 0x4, R176 ;  /* 0x00000004fba67825 */ /* 0x000fc800078e02b0 */
[C---:B-1----:R-:W-:Y:S02]  /*1c190*/  IMAD.WIDE R200, R251.reuse, 0x4, R238 ;  /* 0x00000004fbc87825 */ /* 0x042fe400078e02ee */
[----:B------:R-:W4:Y:S02]  /*1c1a0*/  LDL.LU.64 R238, [R1+0x3f0] ;  /* 0x0003f00001ee7983 */ /* 0x000f240000300a00 */
[C---:B------:R-:W-:Y:S02]  /*1c1b0*/  IMAD.WIDE R172, R251.reuse, 0x4, R240 ;  /* 0x00000004fbac7825 */ /* 0x040fe400078e02f0 */
[----:B------:R-:W4:Y:S02]  /*1c1c0*/  LDL.LU.64 R240, [R1+0x3f8] ;  /* 0x0003f80001f07983 */ /* 0x000f240000300a00 */
[----:B------:R-:W-:-:S04]  /*1c1d0*/  IMAD.WIDE R132, R251, 0x4, R180 ;  /* 0x00000004fb847825 */ /* 0x000fc800078e02b4 */
[C---:B--2---:R-:W-:Y:S01]  /*1c1e0*/  IMAD.WIDE R8, R251.reuse, 0x4, R248 ;  /* 0x00000004fb087825 */ /* 0x044fe200078e02f8 */
[----:B------:R-:W-:Y:S04]  /*1c1f0*/  LDGSTS.E [R15+0x15f00], desc[UR22][R248.64], P6 ;  /* 0x15f00000f80f7fae */ /* 0x000fe8000b1a1016 */
[----:B------:R-:W2:Y:S04]  /*1c200*/  LDL.LU.64 R248, [R1+0x400] ;  /* 0x0004000001f87983 */ /* 0x000ea80000300a00 */
[----:B------:R1:W-:Y:S01]  /*1c210*/  STL.64 [R1+0x10], R8 ;  /* 0x0000100801007387 */ /* 0x0003e20000100a00 */
[----:B---3--:R-:W-:-:S03]  /*1c220*/  IMAD.WIDE R134, R251, 0x4, R192 ;  /* 0x00000004fb867825 */ /* 0x008fc600078e02c0 */
[----:B------:R-:W3:Y:S04]  /*1c230*/  LDL.LU.64 R192, [R1+0x410] ;  /* 0x0004100001c07983 */ /* 0x000ee80000300a00 */
[----:B------:R-:W3:Y:S01]  /*1c240*/  LDL.LU.64 R180, [R1+0x420] ;  /* 0x0004200001b47983 */ /* 0x000ee20000300a00 */
[----:B------:R-:W-:-:S03]  /*1c250*/  IMAD.WIDE R174, R251, 0x4, R182 ;  /* 0x00000004fbae7825 */ /* 0x000fc600078e02b6 */
[----:B------:R-:W3:Y:S04]  /*1c260*/  LDL.LU.64 R140, [R1+0x430] ;  /* 0x00043000018c7983 */ /* 0x000ee80000300a00 */
[----:B------:R-:W3:Y:S01]  /*1c270*/  LDL.LU.64 R90, [R1+0x438] ;  /* 0x00043800015a7983 */ /* 0x000ee20000300a00 */
[----:B-1----:R-:W-:-:S03]  /*1c280*/  IMAD.WIDE R8, R251, 0x4, R190 ;  /* 0x00000004fb087825 */ /* 0x002fc600078e02be */
[----:B------:R-:W-:Y:S04]  /*1c290*/  LDGSTS.E [R15+0x16300], desc[UR22][R190.64], P6 ;  /* 0x16300000be0f7fae */ /* 0x000fe8000b1a1016 */
[----:B------:R-:W3:Y:S04]  /*1c2a0*/  LDL.LU.64 R190, [R1+0x440] ;  /* 0x0004400001be7983 */ /* 0x000ee80000300a00 */
[----:B------:R-:W3:Y:S04]  /*1c2b0*/  LDL.LU.64 R182, [R1+0x448] ;  /* 0x0004480001b67983 */ /* 0x000ee80000300a00 */
[----:B------:R1:W-:Y:S04]  /*1c2c0*/  STL.64 [R1+0x8], R8 ;  /* 0x0000080801007387 */ /* 0x0003e80000100a00 */
[----:B------:R-:W3:Y:S04]  /*1c2d0*/  LDL.LU.64 R142, [R1+0x468] ;  /* 0x00046800018e7983 */ /* 0x000ee80000300a00 */
[----:B------:R-:W3:Y:S04]  /*1c2e0*/  LDL.LU.64 R96, [R1+0x470] ;  /* 0x0004700001607983 */ /* 0x000ee80000300a00 */
[----:B------:R-:W3:Y:S01]  /*1c2f0*/  LDL.LU.64 R144, [R1+0x478] ;  /* 0x0004780001907983 */ /* 0x000ee20000300a00 */
[----:B----4-:R-:W-:-:S03]  /*1c300*/  IMAD.WIDE R176, R251, 0x4, R184 ;  /* 0x00000004fbb07825 */ /* 0x010fc600078e02b8 */
[----:B------:R-:W4:Y:S04]  /*1c310*/  LDL.LU.64 R184, [R1+0x480] ;  /* 0x0004800001b87983 */ /* 0x000f280000300a00 */
[----:B------:R-:W4:Y:S04]  /*1c320*/  LDL.LU.64 R94, [R1+0x4a8] ;  /* 0x0004a800015e7983 */ /* 0x000f280000300a00 */
[----:B------:R-:W4:Y:S01]  /*1c330*/  LDL.LU.64 R146, [R1+0x4b0] ;  /* 0x0004b00001927983 */ /* 0x000f220000300a00 */
[----:B------:R-:W-:-:S03]  /*1c340*/  IMAD.WIDE R136, R251, 0x4, R186 ;  /* 0x00000004fb887825 */ /* 0x000fc600078e02ba */
[----:B------:R-:W4:Y:S01]  /*1c350*/  LDL.LU.64 R186, [R1+0x4b8] ;  /* 0x0004b80001ba7983 */ /* 0x000f220000300a00 */
[----:B-1----:R-:W-:-:S03]  /*1c360*/  IMAD.WIDE R8, R251, 0x4, R188 ;  /* 0x00000004fb087825 */ /* 0x002fc600078e02bc */
[----:B------:R-:W-:Y:S04]  /*1c370*/  LDGSTS.E [R15+0x16700], desc[UR22][R188.64], P6 ;  /* 0x16700000bc0f7fae */ /* 0x000fe8000b1a1016 */
[----:B------:R1:W-:Y:S04]  /*1c380*/  STL.64 [R1], R8 ;  /* 0x0000000801007387 */ /* 0x0003e80000100a00 */
[----:B------:R-:W4:Y:S01]  /*1c390*/  LDL.LU.64 R102, [R1+0x4c8] ;  /* 0x0004c80001667983 */ /* 0x000f220000300a00 */
[----:B------:R-:W-:-:S03]  /*1c3a0*/  IMAD.WIDE R126, R251, 0x4, R178 ;  /* 0x00000004fb7e7825 */ /* 0x000fc600078e02b2 */
[----:B------:R-:W1:Y:S04]  /*1c3b0*/  LDL.LU.64 R148, [R1+0x4d8] ;  /* 0x0004d80001947983 */ /* 0x000e680000300a00 */
[----:B------:R-:W4:Y:S01]  /*1c3c0*/  LDL.LU.64 R188, [R1+0x4e8] ;  /* 0x0004e80001bc7983 */ /* 0x000f220000300a00 */
[----:B------:R-:W-:-:S03]  /*1c3d0*/  IMAD.WIDE R178, R251, 0x4, R238 ;  /* 0x00000004fbb27825 */ /* 0x000fc600078e02ee */
[----:B------:R-:W4:Y:S01]  /*1c3e0*/  LDL.LU.64 R238, [R1+0x4e0] ;  /* 0x0004e00001ee7983 */ /* 0x000f220000300a00 */
[----:B------:R-:W-:-:S03]  /*1c3f0*/  IMAD.WIDE R138, R251, 0x4, R240 ;  /* 0x00000004fb8a7825 */ /* 0x000fc600078e02f0 */
[----:B------:R-:W4:Y:S04]  /*1c400*/  LDL.LU.64 R240, [R1+0x510] ;  /* 0x0005100001f07983 */ /* 0x000f280000300a00 */
[----:B--2---:R2:W-:Y:S02]  /*1c410*/  LDGSTS.E [R15+0x16b00], desc[UR22][R248.64], P6 ;  /* 0x16b00000f80f7fae */ /* 0x0045e4000b1a1016 */
[----:B--2---:R-:W-:-:S05]  /*1c420*/  IMAD.WIDE R248, R251, 0x4, R248 ;  /* 0x00000004fbf87825 */ /* 0x004fca00078e02f8 */
[----:B------:R-:W-:Y:S01]  /*1c430*/  STL.64 [R1+0xe68], R248 ;  /* 0x000e68f801007387 */ /* 0x000fe20000100a00 */
[----:B---3--:R-:W-:-:S03]  /*1c440*/  IMAD.WIDE R16, R251, 0x4, R90 ;  /* 0x00000004fb107825 */ /* 0x008fc600078e025a */
[----:B------:R-:W-:Y:S04]  /*1c450*/  LDGSTS.E [R15+0x16f00], desc[UR22][R90.64], P6 ;  /* 0x16f000005a0f7fae */ /* 0x000fe8000b1a1016 */
[----:B------:R-:W-:Y:S01]  /*1c460*/  STL.64 [R1+0xe70], R16 ;  /* 0x000e701001007387 */ /* 0x000fe20000100a00 */
[----:B------:R-:W-:-:S03]  /*1c470*/  IMAD.WIDE R78, R251, 0x4, R96 ;  /* 0x00000004fb4e7825 */ /* 0x000fc600078e0260 */
[----:B------:R2:W-:Y:S04]  /*1c480*/  LDGSTS.E [R15+0x17300], desc[UR22][R96.64], P6 ;  /* 0x17300000600f7fae */ /* 0x0005e8000b1a1016 */
[----:B------:R-:W-:Y:S01]  /*1c490*/  STL.64 [R1+0xe78], R78 ;  /* 0x000e784e01007387 */ /* 0x000fe20000100a00 */
[----:B--2---:R-:W-:-:S04]  /*1c4a0*/  IMAD.WIDE R96, R251, 0x4, R144 ;  /* 0x00000004fb607825 */ /* 0x004fc800078e0290 */
[C---:B------:R-:W-:Y:S02]  /*1c4b0*/  IMAD.WIDE R144, R251.reuse, 0x4, R246 ;  /* 0x00000004fb907825 */ /* 0x040fe400078e02f6 */
[----:B------:R-:W2:Y:S02]  /*1c4c0*/  LDL.LU R246, [R1+0xf68] ;  /* 0x000f680001f67983 */ /* 0x000ea40000300800 */
[C---:B----4-:R-:W-:Y:S02]  /*1c4d0*/  IMAD.WIDE R80, R251.reuse, 0x4, R94 ;  /* 0x00000004fb507825 */ /* 0x050fe400078e025e */
[----:B------:R3:W-:Y:S04]  /*1c4e0*/  LDGSTS.E [R15+0x17700], desc[UR22][R94.64], P6 ;  /* 0x177000005e0f7fae */ /* 0x0007e8000b1a1016 */
[----:B------:R-:W-:Y:S01]  /*1c4f0*/  STL.64 [R1+0xe80], R80 ;  /* 0x000e805001007387 */ /* 0x000fe20000100a00 */
[----:B---3--:R-:W-:-:S04]  /*1c500*/  IMAD.WIDE R94, R251, 0x4, R146 ;  /* 0x00000004fb5e7825 */ /* 0x008fc800078e0292 */
[C---:B------:R-:W-:Y:S02]  /*1c510*/  IMAD.WIDE R146, R251.reuse, 0x4, R12 ;  /* 0x00000004fb927825 */ /* 0x040fe400078e020c */
[----:B------:R-:W3:Y:S02]  /*1c520*/  LDL.LU.64 R12, [R1+0xf60] ;  /* 0x000f6000010c7983 */ /* 0x000ee40000300a00 */
[C---:B------:R-:W-:Y:S02]  /*1c530*/  IMAD.WIDE R88, R251.reuse, 0x4, R102 ;  /* 0x00000004fb587825 */ /* 0x040fe400078e0266 */
[----:B------:R4:W-:Y:S04]  /*1c540*/  LDGSTS.E [R15+0x17b00], desc[UR22][R102.64], P6 ;  /* 0x17b00000660f7fae */ /* 0x0009e8000b1a1016 */
[----:B------:R-:W-:Y:S04]  /*1c550*/  STL.64 [R1+0xe88], R88 ;  /* 0x000e885801007387 */ /* 0x000fe80000100a00 */
[----:B------:R-:W2:Y:S01]  /*1c560*/  LDL.LU.64 R90, [R1+0x4f0] ;  /* 0x0004f000015a7983 */ /* 0x000ea20000300a00 */
[----:B----4-:R-:W-:-:S03]  /*1c570*/  IMAD.WIDE R102, R251, 0x4, R240 ;  /* 0x00000004fb667825 */ /* 0x010fc600078e02f0 */
[----:B------:R4:W-:Y:S04]  /*1c580*/  LDGSTS.E [R15+0x17f00], desc[UR22][R240.64], P6 ;  /* 0x17f00000f00f7fae */ /* 0x0009e8000b1a1016 */
[----:B------:R-:W-:Y:S04]  /*1c590*/  STL.64 [R1+0xe90], R102 ;  /* 0x000e906601007387 */ /* 0x000fe80000100a00 */
[----:B------:R-:W2:Y:S04]  /*1c5a0*/  LDL.LU.64 R72, [R1+0x500] ;  /* 0x0005000001487983 */ /* 0x000ea80000300a00 */
[----:B------:R-:W2:Y:S01]  /*1c5b0*/  LDL.LU.64 R74, [R1+0x518] ;  /* 0x00051800014a7983 */ /* 0x000ea20000300a00 */
[----:B------:R-:W1:Y:S01]  /*1c5c0*/  S2R R247, SR_TID.X ;  /* 0x0000000000f77919 */ /* 0x000e620000002100 */
[----:B----4-:R-:W-:-:S02]  /*1c5d0*/  VIADD R240, R245, 0x3f ;  /* 0x0000003ff5f07836 */ /* 0x010fc40000000000 */
[----:B------:R-:W0:Y:S01]  /*1c5e0*/  LDGDEPBAR ;  /* 0x00000000000079af */ /* 0x000e220000000000 */
[----:B---3--:R-:W-:-:S04]  /*1c5f0*/  LOP3.LUT R241, R12, 0x2, RZ, 0xfc, !PT ;  /* 0x000000020cf17812 */ /* 0x008fc800078efcff */
[----:B------:R-:W-:Y:S02]  /*1c600*/  ISETP.GE.AND P4, PT, R241, UR5, PT ;  /* 0x00000005f1007c0c */ /* 0x000fe4000bf86270 */
[----:B------:R-:W-:-:S05]  /*1c610*/  LOP3.LUT R241, R12, 0x22, RZ, 0xfc, !PT ;  /* 0x000000220cf17812 */ /* 0x000fca00078efcff */
[----:B------:R-:W-:Y:S04]  /*1c620*/  STL [R1+0xe98], R241 ;  /* 0x000e98f101007387 */ /* 0x000fe80000100800 */
[----:B------:R-:W3:Y:S01]  /*1c630*/  LDL.LU.64 R76, [R1+0x520] ;  /* 0x00052000014c7983 */ /* 0x000ee20000300a00 */
[----:B-1----:R-:W-:Y:S02]  /*1c640*/  LOP3.LUT R247, R247, 0x3f, RZ, 0xc0, !PT ;  /* 0x0000003ff7f77812 */ /* 0x002fe400078ec0ff */
[----:B------:R-:W-:Y:S01]  /*1c650*/  ISETP.GE.AND P2, PT, R12, UR5, PT ;  /* 0x000000050c007c0c */ /* 0x000fe2000bf46270 */
[----:B------:R-:W-:Y:S01]  /*1c660*/  USHF.L.U32 UR12, UR4, 0x6, URZ ;  /* 0x00000006040c7899 */ /* 0x000fe200080006ff */
[----:B------:R-:W-:Y:S01]  /*1c670*/  ISETP.GE.AND P3, PT, R247, UR5, PT ;  /* 0x00000005f7007c0c */ /* 0x000fe2000bf66270 */
[----:B------:R-:W-:Y:S01]  /*1c680*/  IMAD.WIDE R8, R251, 0x4, R148 ;  /* 0x00000004fb087825 */ /* 0x000fe200078e0294 */
[----:B------:R-:W-:Y:S01]  /*1c690*/  ISETP.GT.AND P1, PT, R240, 0x7f, PT ;  /* 0x0000007ff000780c */ /* 0x000fe20003f24270 */
[----:B------:R-:W4:Y:S01]  /*1c6a0*/  LDL.LU.64 R68, [R1+0x528] ;  /* 0x0005280001447983 */ /* 0x000f220000300a00 */
[----:B------:R-:W-:-:S02]  /*1c6b0*/  SEL R18, RZ, 0x4, P3 ;  /* 0x00000004ff127807 */ /* 0x000fc40001800000 */
[----:B------:R-:W-:Y:S02]  /*1c6c0*/  LOP3.LUT R245, R12, 0x20, RZ, 0xfc, !PT ;  /* 0x000000200cf57812 */ /* 0x000fe400078efcff */
[----:B------:R-:W-:Y:S02]  /*1c6d0*/  SEL R19, RZ, 0x4, P2 ;  /* 0x00000004ff137807 */ /* 0x000fe40001000000 */
[----:B------:R-:W-:Y:S02]  /*1c6e0*/  SEL R18, R18, RZ, P1 ;  /* 0x000000ff12127207 */ /* 0x000fe40000800000 */
[----:B------:R-:W-:Y:S02]  /*1c6f0*/  ISETP.GE.AND P5, PT, R245, UR5, PT ;  /* 0x00000005f5007c0c */ /* 0x000fe4000bfa6270 */
[----:B------:R-:W-:Y:S02]  /*1c700*/  SEL R19, R19, RZ, P1 ;  /* 0x000000ff13137207 */ /* 0x000fe40000800000 */
[----:B------:R-:W-:-:S02]  /*1c710*/  ISETP.NE.U32.AND P3, PT, R18, RZ, PT ;  /* 0x000000ff1200720c */ /* 0x000fc40003f65070 */
[----:B------:R-:W-:Y:S02]  /*1c720*/  SEL R18, RZ, 0x4, P5 ;  /* 0x00000004ff127807 */ /* 0x000fe40002800000 */
[----:B------:R-:W-:Y:S02]  /*1c730*/  ISETP.NE.U32.AND P2, PT, R19, RZ, PT ;  /* 0x000000ff1300720c */ /* 0x000fe40003f45070 */
[----:B------:R-:W-:Y:S01]  /*1c740*/  SEL R18, R18, RZ, P1 ;  /* 0x000000ff12127207 */ /* 0x000fe20000800000 */
[----:B------:R-:W-:Y:S01]  /*1c750*/  IMAD.WIDE R148, R251, 0x4, R238 ;  /* 0x00000004fb947825 */ /* 0x000fe200078e02ee */
[----:B------:R-:W-:Y:S02]  /*1c760*/  ISETP.GE.AND P5, PT, R241, UR5, PT ;  /* 0x00000005f1007c0c */ /* 0x000fe4000bfa6270 */
[----:B------:R-:W-:Y:S01]  /*1c770*/  ISETP.NE.U32.AND P6, PT, R18, RZ, PT ;  /* 0x000000ff1200720c */ /* 0x000fe20003fc5070 */
[----:B------:R-:W-:Y:S01]  /*1c780*/  IMAD.U32 R238, RZ, RZ, UR12 ;  /* 0x0000000cffee7e24 */ /* 0x000fe2000f8e00ff */
[----:B------:R-:W-:Y:S01]  /*1c790*/  SEL R18, RZ, 0x4, P5 ;  /* 0x00000004ff127807 */ /* 0x000fe20002800000 */
[----:B------:R-:W-:Y:S01]  /*1c7a0*/  VIADD R239, R13, UR7 ;  /* 0x000000070def7c36 */ /* 0x000fe20008000000 */
[----:B------:R-:W-:Y:S01]  /*1c7b0*/  LOP3.LUT R245, R12, 0x4, RZ, 0xfc, !PT ;  /* 0x000000040cf57812 */ /* 0x000fe200078efcff */
[----:B--2---:R-:W-:Y:S01]  /*1c7c0*/  IMAD.WIDE R90, R238, 0x4, R90 ;  /* 0x00000004ee5a7825 */ /* 0x004fe200078e025a */
[----:B------:R-:W-:Y:S01]  /*1c7d0*/  BAR.SYNC.DEFER_BLOCKING 0x0 ;  /* 0x0000000000007b1d */ /* 0x000fe20000010000 */
[----:B------:R-:W-:-:S02]  /*1c7e0*/  SEL R18, R18, RZ, P1 ;  /* 0x000000ff12127207 */ /* 0x000fc40000800000 */
[----:B------:R-:W-:Y:S02]  /*1c7f0*/  ISETP.GE.AND P5, PT, R245, UR5, PT ;  /* 0x00000005f5007c0c */ /* 0x000fe4000bfa6270 */
[----:B------:R-:W-:Y:S02]  /*1c800*/  LOP3.LUT R245, R12, 0x6, RZ, 0xfc, !PT ;  /* 0x000000060cf57812 */ /* 0x000fe400078efcff */
[----:B------:R-:W-:-:S04]  /*1c810*/  SEL R19, RZ, 0x4, P4 ;  /* 0x00000004ff137807 */ /* 0x000fc80002000000 */
[----:B------:R-:W-:Y:S01]  /*1c820*/  SEL R19, R19, RZ, P1 ;  /* 0x000000ff13137207 */ /* 0x000fe20000800000 */
[----:B------:R-:W-:Y:S04]  /*1c830*/  STL.64 [R1+0xea0], R90 ;  /* 0x000ea05a01007387 */ /* 0x000fe80000100a00 */
[----:B------:R-:W-:Y:S01]  /*1c840*/  @!PT LDS RZ, [RZ] ;  /* 0x00000000fffff984 */ /* 0x000fe20000000800 */
[----:B------:R-:W-:Y:S01]  /*1c850*/  @!PT LDS RZ, [RZ] ;  /* 0x00000000fffff984 */ /* 0x000fe20000000800 */
[----:B------:R-:W-:Y:S01]  /*1c860*/  @!PT LDS RZ, [RZ] ;  /* 0x00000000fffff984 */ /* 0x000fe20000000800 */
[----:B------:R-:W-:Y:S01]  /*1c870*/  LDGSTS.E [R239+0x64000], desc[UR22][R90.64], P2 ;  /* 0x640000005aef7fae */ /* 0x000fe200091a1016 */
[----:B------:R-:W-:Y:S02]  /*1c880*/  ISETP.NE.U32.AND P2, PT, R18, RZ, PT ;  /* 0x000000ff1200720c */ /* 0x000fe40003f45070 */
[----:B------:R-:W-:Y:S01]  /*1c890*/  SEL R18, RZ, 0x4, P5 ;  /* 0x00000004ff127807 */ /* 0x000fe20002800000 */
[----:B------:R-:W2:Y:S01]  /*1c8a0*/  LDL.LU.64 R70, [R1+0x540] ;  /* 0x0005400001467983 */ /* 0x000ea20000300a00 */
[----:B------:R-:W-:-:S02]  /*1c8b0*/  ISETP.GE.AND P5, PT, R245, UR5, PT ;  /* 0x00000005f5007c0c */ /* 0x000fc4000bfa6270 */
[----:B------:R-:W-:Y:S02]  /*1c8c0*/  SEL R18, R18, RZ, P1 ;  /* 0x000000ff12127207 */ /* 0x000fe40000800000 */
[----:B------:R-:W-:Y:S02]  /*1c8d0*/  SEL R20, RZ, 0x4, P5 ;  /* 0x00000004ff147807 */ /* 0x000fe40002800000 */
[----:B------:R-:W-:Y:S02]  /*1c8e0*/  ISETP.NE.U32.AND P4, PT, R19, RZ, PT ;  /* 0x000000ff1300720c */ /* 0x000fe40003f85070 */
[----:B------:R-:W-:Y:S01]  /*1c8f0*/  ISETP.NE.U32.AND P5, PT, R18, RZ, PT ;  /* 0x000000ff1200720c */ /* 0x000fe20003fa5070 */
[C---:B------:R-:W-:Y:S02]  /*1c900*/  IMAD.WIDE R18, R238.reuse, 0x4, R72 ;  /* 0x00000004ee127825 */ /* 0x040fe400078e0248 */
[----:B------:R-:W2:Y:S02]  /*1c910*/  LDL.LU.64 R72, [R1+0x548] ;  /* 0x0005480001487983 */ /* 0x000ea40000300a00 */
[----:B------:R-:W-:-:S02]  /*1c920*/  IMAD.WIDE R48, R238, 0x4, R74 ;  /* 0x00000004ee307825 */ /* 0x000fc400078e024a */
[----:B------:R1:W-:Y:S04]  /*1c930*/  STL.64 [R1+0xea8], R18 ;  /* 0x000ea81201007387 */ /* 0x0003e80000100a00 */
[----:B------:R-:W-:Y:S04]  /*1c940*/  STL.64 [R1+0xeb0], R48 ;  /* 0x000eb03001007387 */ /* 0x000fe80000100a00 */
[----:B------:R-:W2:Y:S01]  /*1c950*/  LDL.LU.64 R74, [R1+0x550] ;  /* 0x00055000014a7983 */ /* 0x000ea20000300a00 */
[----:B---3--:R-:W-:Y:S01]  /*1c960*/  IMAD.WIDE R50, R238, 0x4, R76 ;  /* 0x00000004ee327825 */ /* 0x008fe200078e024c */
[----:B------:R-:W-:-:S02]  /*1c970*/  LOP3.LUT R245, R12, 0x24, RZ, 0xfc, !PT ;  /* 0x000000240cf57812 */ /* 0x000fc400078efcff */
[----:B------:R-:W3:Y:S01]  /*1c980*/  LDL.LU.64 R76, [R1+0x560] ;  /* 0x00056000014c7983 */ /* 0x000ee20000300a00 */
[----:B------:R-:W-:-:S03]  /*1c990*/  SEL R20, R20, RZ, P1 ;  /* 0x000000ff14147207 */ /* 0x000fc60000800000 */
[----:B------:R-:W-:Y:S01]  /*1c9a0*/  LDGSTS.E [R239+0x64008], desc[UR22][R18.64], P4 ;  /* 0x6400800012ef7fae */ /* 0x000fe2000a1a1016 */
[----:B------:R-:W-:Y:S02]  /*1c9b0*/  ISETP.GE.AND P4, PT, R245, UR5, PT ;  /* 0x00000005f5007c0c */ /* 0x000fe4000bf86270 */
[----:B------:R-:W-:Y:S01]  /*1c9c0*/  LOP3.LUT R245, R12, 0x26, RZ, 0xfc, !PT ;  /* 0x000000260cf57812 */ /* 0x000fe200078efcff */
[----:B------:R-:W-:Y:S01]  /*1c9d0*/  LDGSTS.E [R239+0x66000], desc[UR22][R48.64], P6 ;  /* 0x6600000030ef7fae */ /* 0x000fe2000b1a1016 */
[----:B------:R-:W-:Y:S02]  /*1c9e0*/  ISETP.NE.U32.AND P6, PT, R20, RZ, PT ;  /* 0x000000ff1400720c */ /* 0x000fe40003fc5070 */
[----:B------:R-:W-:Y:S01]  /*1c9f0*/  SEL R20, RZ, 0x4, P4 ;  /* 0x00000004ff147807 */ /* 0x000fe20002000000 */
[----:B------:R1:W-:Y:S01]  /*1ca00*/  LDGSTS.E [R239+0x66008], desc[UR22][R50.64], P2 ;  /* 0x6600800032ef7fae */ /* 0x0003e200091a1016 */
[----:B------:R-:W-:Y:S02]  /*1ca10*/  ISETP.GE.AND P4, PT, R245, UR5, PT ;  /* 0x00000005f5007c0c */ /* 0x000fe4000bf86270 */
[----:B------:R-:W-:-:S02]  /*1ca20*/  SEL R20, R20, RZ, P1 ;  /* 0x000000ff14147207 */ /* 0x000fc40000800000 */
[----:B------:R-:W-:Y:S02]  /*1ca30*/  SEL R22, RZ, 0x4, P4 ;  /* 0x00000004ff167807 */ /* 0x000fe40002000000 */
[----:B------:R-:W-:Y:S01]  /*1ca40*/  ISETP.NE.U32.AND P4, PT, R20, RZ, PT ;  /* 0x000000ff1400720c */ /* 0x000fe20003f85070 */
[----:B----4-:R-:W-:Y:S01]  /*1ca50*/  IMAD.WIDE R20, R238, 0x4, R68 ;  /* 0x00000004ee147825 */ /* 0x010fe200078e0244 */
[----:B------:R-:W-:Y:S02]  /*1ca60*/  LOP3.LUT R245, R12, 0x8, RZ, 0xfc, !PT ;  /* 0x000000080cf57812 */ /* 0x000fe400078efcff */
[----:B------:R-:W-:Y:S02]  /*1ca70*/  SEL R22, R22, RZ, P1 ;  /* 0x000000ff16167207 */ /* 0x000fe40000800000 */
[----:B------:R-:W-:Y:S01]  /*1ca80*/  ISETP.GE.AND P2, PT, R245, UR5, PT ;  /* 0x00000005f5007c0c */ /* 0x000fe2000bf46270 */
[----:B------:R-:W-:Y:S01]  /*1ca90*/  LDGSTS.E [R252+0x64000], desc[UR22][R20.64], P5 ;  /* 0x6400000014fc7fae */ /* 0x000fe2000a9a1016 */
[----:B------:R-:W-:-:S02]  /*1caa0*/  LOP3.LUT R245, R12, 0xa, RZ, 0xfc, !PT ;  /* 0x0000000a0cf57812 */ /* 0x000fc400078efcff */
[----:B------:R-:W-:Y:S02]  /*1cab0*/  ISETP.NE.U32.AND P5, PT, R22, RZ, PT ;  /* 0x000000ff1600720c */ /* 0x000fe40003fa5070 */
[----:B------:R-:W-:Y:S02]  /*1cac0*/  SEL R22, RZ, 0x4, P2 ;  /* 0x00000004ff167807 */ /* 0x000fe40001000000 */
[----:B------:R-:W-:Y:S02]  /*1cad0*/  ISETP.GE.AND P2, PT, R245, UR5, PT ;  /* 0x00000005f5007c0c */ /* 0x000fe4000bf46270 */
[----:B------:R-:W-:Y:S01]  /*1cae0*/  SEL R22, R22, RZ, P1 ;  /* 0x000000ff16167207 */ /* 0x000fe20000800000 */
[----:B------:R-:W-:Y:S01]  /*1caf0*/  STL.64 [R1+0xeb8], R50 ;  /* 0x000eb83201007387 */ /* 0x000fe20000100a00 */
[----:B------:R-:W-:Y:S02]  /*1cb00*/  SEL R24, RZ, 0x4, P2 ;  /* 0x00000004ff187807 */ /* 0x000fe40001000000 */
[----:B------:R-:W-:Y:S01]  /*1cb10*/  ISETP.NE.U32.AND P2, PT, R22, RZ, PT ;  /* 0x000000ff1600720c */ /* 0x000fe20003f45070 */
[----:B------:R-:W-:Y:S01]  /*1cb20*/  STL.64 [R1+0xec0], R20 ;  /* 0x000ec01401007387 */ /* 0x000fe20000100a00 */
[----:B------:R-:W-:-:S02]  /*1cb30*/  LOP3.LUT R245, R12, 0x28, RZ, 0xfc, !PT ;  /* 0x000000280cf57812 */ /* 0x000fc400078efcff */
[----:B------:R-:W-:Y:S01]  /*1cb40*/  SEL R24, R24, RZ, P1 ;  /* 0x000000ff18187207 */ /* 0x000fe20000800000 */
[C---:B--2---:R-:W-:Y:S02]  /*1cb50*/  IMAD.WIDE R22, R238.reuse, 0x4, R70 ;  /* 0x00000004ee167825 */ /* 0x044fe400078e0246 */
[----:B------:R-:W2:Y:S04]  /*1cb60*/  LDL.LU.64 R70, [R1+0x570] ;  /* 0x0005700001467983 */ /* 0x000ea80000300a00 */
[----:B------:R-:W-:Y:S01]  /*1cb70*/  LDGSTS.E [R252+0x64008], desc[UR22][R22.64], P6 ;  /* 0x6400800016fc7fae */ /* 0x000fe2000b1a1016 */
[----:B------:R-:W-:-:S03]  /*1cb80*/  IMAD.WIDE R52, R238, 0x4, R72 ;  /* 0x00000004ee347825 */ /* 0x000fc600078e0248 */
[----:B------:R-:W4:Y:S01]  /*1cb90*/  LDL.LU.64 R72, [R1+0x578] ;  /* 0x0005780001487983 */ /* 0x000f220000300a00 */
[----:B------:R-:W-:Y:S02]  /*1cba0*/  ISETP.GE.AND P6, PT, R245, UR5, PT ;  /* 0x00000005f5007c0c */ /* 0x000fe4000bfc6270 */
[----:B------:R-:W-:Y:S01]  /*1cbb0*/  LOP3.LUT R245, R12, 0x2a, RZ, 0xfc, !PT ;  /* 0x0000002a0cf57812 */ /* 0x000fe200078efcff */
[----:B------:R-:W-:Y:S01]  /*1cbc0*/  LDGSTS.E [R252+0x66000], desc[UR22][R52.64], P4 ;  /* 0x6600000034fc7fae */ /* 0x000fe2000a1a1016 */
[----:B------:R-:W-:Y:S02]  /*1cbd0*/  ISETP.NE.U32.AND P4, PT, R24, RZ, PT ;  /* 0x000000ff1800720c */ /* 0x000fe40003f85070 */
[----:B------:R-:W-:Y:S02]  /*1cbe0*/  SEL R24, RZ, 0x4, P6 ;  /* 0x00000004ff187807 */ /* 0x000fe40003000000 */
[----:B------:R-:W-:Y:S01]  /*1cbf0*/  ISETP.GE.AND P6, PT, R245, UR5, PT ;  /* 0x00000005f5007c0c */ /* 0x000fe2000bfc6270 */
[----:B------:R-:W-:Y:S01]  /*1cc00*/  STL.64 [R1+0xec8], R22 ;  /* 0x000ec81601007387 */ /* 0x000fe20000100a00 */
[----:B------:R-:W-:Y:S01]  /*1cc10*/  SEL R24, R24, RZ, P1 ;  /* 0x000000ff18187207 */ /* 0x000fe20000800000 */
[----:B------:R-:W-:Y:S01]  /*1cc20*/  IMAD.WIDE R54, R238, 0x4, R74 ;  /* 0x00000004ee367825 */ /* 0x000fe200078e024a */
[----:B------:R-:W-:Y:S01]  /*1cc30*/  SEL R26, RZ, 0x4, P6 ;  /* 0x00000004ff1a7807 */ /* 0x000fe20003000000 */
[----:B------:R-:W-:Y:S01]  /*1cc40*/  STL.64 [R1+0xed0], R52 ;  /* 0x000ed03401007387 */ /* 0x000fe20000100a00 */
[----:B------:R-:W-:-:S03]  /*1cc50*/  ISETP.NE.U32.AND P6, PT, R24, RZ, PT ;  /* 0x000000ff1800720c */ /* 0x000fc60003fc5070 */
[----:B------:R-:W4:Y:S01]  /*1cc60*/  LDL.LU.64 R74, [R1+0x588] ;  /* 0x00058800014a7983 */ /* 0x000f220000300a00 */
[----:B------:R-:W-:Y:S02]  /*1cc70*/  LOP3.LUT R69, R13, 0x20, RZ, 0x3c, !PT ;  /* 0x000000200d457812 */ /* 0x000fe400078e3cff */
[----:B------:R-:W-:Y:S01]  /*1cc80*/  LOP3.LUT R245, R12, 0xc, RZ, 0xfc, !PT ;  /* 0x0000000c0cf57812 */ /* 0x000fe200078efcff */
[----:B------:R-:W-:Y:S01]  /*1cc90*/  LDGSTS.E [R252+0x66008], desc[UR22][R54.64], P5 ;  /* 0x6600800036fc7fae */ /* 0x000fe2000a9a1016 */
[----:B---3--:R-:W-:-:S03]  /*1cca0*/  IMAD.WIDE R24, R238, 0x4, R76 ;  /* 0x00000004ee187825 */ /* 0x008fc600078e024c */
[----:B------:R-:W3:Y:S01]  /*1ccb0*/  LDL.LU.64 R76, [R1+0x598] ;  /* 0x00059800014c7983 */ /* 0x000ee20000300a00 */
[----:B------:R-:W-:Y:S01]  /*1ccc0*/  VIADD R69, R69, UR7 ;  /* 0x0000000745457c36 */ /* 0x000fe20008000000 */
[----:B------:R-:W-:Y:S02]  /*1ccd0*/  SEL R26, R26, RZ, P1 ;  /* 0x000000ff1a1a7207 */ /* 0x000fe40000800000 */
[----:B------:R-:W-:Y:S02]  /*1cce0*/  ISETP.GE.AND P5, PT, R245, UR5, PT ;  /* 0x00000005f5007c0c */ /* 0x000fe4000bfa6270 */
[----:B------:R-:W-:Y:S01]  /*1ccf0*/  LDGSTS.E [R69+0x64000], desc[UR22][R24.64], P2 ;  /* 0x6400000018457fae */ /* 0x000fe200091a1016 */
[----:B------:R-:W-:Y:S02]  /*1cd00*/  LOP3.LUT R245, R12, 0xe, RZ, 0xfc, !PT ;  /* 0x0000000e0cf57812 */ /* 0x000fe400078efcff */
[----:B------:R-:W-:Y:S02]  /*1cd10*/  ISETP.NE.U32.AND P2, PT, R26, RZ, PT ;  /* 0x000000ff1a00720c */ /* 0x000fe40003f45070 */
[----:B------:R-:W-:-:S02]  /*1cd20*/  SEL R26, RZ, 0x4, P5 ;  /* 0x00000004ff1a7807 */ /* 0x000fc40002800000 */
[----:B------:R-:W-:Y:S02]  /*1cd30*/  ISETP.GE.AND P5, PT, R245, UR5, PT ;  /* 0x00000005f5007c0c */ /* 0x000fe4000bfa6270 */
[----:B------:R-:W-:Y:S01]  /*1cd40*/  SEL R26, R26, RZ, P1 ;  /* 0x000000ff1a1a7207 */ /* 0x000fe20000800000 */
[----:B------:R-:W-:Y:S01]  /*1cd50*/  STL.64 [R1+0xed8], R54 ;  /* 0x000ed83601007387 */ /* 0x000fe20000100a00 */
[----:B------:R-:W-:Y:S02]  /*1cd60*/  SEL R28, RZ, 0x4, P5 ;  /* 0x00000004ff1c7807 */ /* 0x000fe40002800000 */
[----:B------:R-:W-:Y:S01]  /*1cd70*/  ISETP.NE.U32.AND P5, PT, R26, RZ, PT ;  /* 0x000000ff1a00720c */ /* 0x000fe20003fa5070 */
[----:B------:R-:W-:Y:S01]  /*1cd80*/  STL.64 [R1+0xee0], R24 ;  /* 0x000ee01801007387 */ /* 0x000fe20000100a00 */
[----:B------:R-:W-:Y:S02]  /*1cd90*/  LOP3.LUT R245, R12, 0x2c, RZ, 0xfc, !PT ;  /* 0x0000002c0cf57812 */ /* 0x000fe400078efcff */
[----:B------:R-:W-:Y:S01]  /*1cda0*/  SEL R28, R28, RZ, P1 ;  /* 0x000000ff1c1c7207 */ /* 0x000fe20000800000 */
[----:B--2---:R-:W-:-:S02]  /*1cdb0*/  IMAD.WIDE R26, R238, 0x4, R70 ;  /* 0x00000004ee1a7825 */ /* 0x004fc400078e0246 */
[----:B------:R-:W2:Y:S04]  /*1cdc0*/  LDL.LU.64 R70, [R1+0x5a8] ;  /* 0x0005a80001467983 */ /* 0x000ea80000300a00 */
[----:B------:R-:W-:Y:S01]  /*1cdd0*/  LDGSTS.E [R69+0x64008], desc[UR22][R26.64], P4 ;  /* 0x640080001a457fae */ /* 0x000fe2000a1a1016 */
[----:B----4-:R-:W-:-:S03]  /*1cde0*/  IMAD.WIDE R56, R238, 0x4, R72 ;  /* 0x00000004ee387825 */ /* 0x010fc600078e0248 */
        /* <DEDUP_REMOVED lines=8> */
[----:B------:R-:W-:-:S02]  /*1ce70*/  SEL R28, R28, RZ, P1 ;  /* 0x000000ff1c1c7207 */ /* 0x000fc40000800000 */
[----:B------:R-:W-:Y:S01]  /*1ce80*/  SEL R30, RZ, 0x4, P4 ;  /* 0x00000004ff1e7807 */ /* 0x000fe20002000000 */
[----:B------:R-:W-:Y:S01]  /*1ce90*/  STL.64 [R1+0xef0], R56 ;  /* 0x000ef03801007387 */ /* 0x000fe20000100a00 */
[----:B------:R-:W-:Y:S01]  /*1cea0*/  IMAD.WIDE R58, R238, 0x4, R74 ;  /* 0x00000004ee3a7825 */ /* 0x000fe200078e024a */
[----:B------:R-:W-:Y:S02]  /*1ceb0*/  ISETP.NE.U32.AND P4, PT, R28, RZ, PT ;  /* 0x000000ff1c00720c */ /* 0x000fe40003f85070 */
[----:B------:R-:W4:Y:S01]  /*1cec0*/  LDL.LU.64 R74, [R1+0x5c0] ;  /* 0x0005c000014a7983 */ /* 0x000f220000300a00 */
[----:B-1----:R-:W-:Y:S02]  /*1ced0*/  LOP3.LUT R239, R13, 0x30, RZ, 0x3c, !PT ;  /* 0x000000300def7812 */ /* 0x002fe400078e3cff */
[----:B------:R-:W-:Y:S01]  /*1cee0*/  LOP3.LUT R245, R12, 0x10, RZ, 0xfc, !PT ;  /* 0x000000100cf57812 */ /* 0x000fe200078efcff */
[----:B------:R1:W-:Y:S01]  /*1cef0*/  LDGSTS.E [R69+0x66008], desc[UR22][R58.64], P2 ;  /* 0x660080003a457fae */ /* 0x0003e200091a1016 */
        /* <DEDUP_REMOVED lines=80> */
[----:B------:R-:W-:Y:S01]  /*1d400*/  ISETP.GE.AND P2, PT, R245, UR5, PT ;  /* 0x00000005f5007c0c */ /* 0x000fe2000bf46270 */
[----:B------:R-:W-:Y:S01]  /*1d410*/  STL.64 [R1+0xf38], R66 ;  /* 0x000f384201007387 */ /* 0x000fe20000100a00 */
[----:B------:R-:W-:-:S03]  /*1d420*/  LOP3.LUT R245, R12, 0x1a, RZ, 0xfc, !PT ;  /* 0x0000001a0cf57812 */ /* 0x000fc600078efcff */
[----:B------:R-:W-:Y:S01]  /*1d430*/  LDGSTS.E [R239+0x64000], desc[UR22][R36.64], P5 ;  /* 0x6400000024ef7fae */ /* 0x000fe2000a9a1016 */
[----:B------:R-:W-:Y:S02]  /*1d440*/  ISETP.NE.U32.AND P5, PT, R38, RZ, PT ;  /* 0x000000ff2600720c */ /* 0x000fe40003fa5070 */
[----:B------:R-:W-:Y:S01]  /*1d450*/  SEL R38, RZ, 0x4, P2 ;  /* 0x00000004ff267807 */ /* 0x000fe20001000000 */
[----:B------:R-:W-:Y:S01]  /*1d460*/  STL.64 [R1+0xf40], R36 ;  /* 0x000f402401007387 */ /* 0x000fe20000100a00 */
[----:B------:R-:W-:-:S03]  /*1d470*/  ISETP.GE.AND P2, PT, R245, UR5, PT ;  /* 0x00000005f5007c0c */ /* 0x000fc6000bf46270 */
[----:B------:R-:W3:Y:S01]  /*1d480*/  LDL.LU.64 R44, [R1+0x640] ;  /* 0x00064000012c7983 */ /* 0x000ee20000300a00 */
[----:B------:R-:W-:Y:S02]  /*1d490*/  SEL R38, R38, RZ, P1 ;  /* 0x000000ff26267207 */ /* 0x000fe40000800000 */
[----:B------:R-:W-:Y:S02]  /*1d4a0*/  SEL R40, RZ, 0x4, P2 ;  /* 0x00000004ff287807 */ /* 0x000fe40001000000 */
[----:B------:R-:W-:Y:S02]  /*1d4b0*/  ISETP.NE.U32.AND P2, PT, R38, RZ, PT ;  /* 0x000000ff2600720c */ /* 0x000fe40003f45070 */
[----:B------:R-:W-:Y:S02]  /*1d4c0*/  LOP3.LUT R245, R12, 0x38, RZ, 0xfc, !PT ;  /* 0x000000380cf57812 */ /* 0x000fe400078efcff */
[----:B------:R-:W-:Y:S01]  /*1d4d0*/  SEL R40, R40, RZ, P1 ;  /* 0x000000ff28287207 */ /* 0x000fe20000800000 */
[----:B--2---:R-:W-:-:S05]  /*1d4e0*/  IMAD.WIDE R38, R238, 0x4, R70 ;  /* 0x00000004ee267825 */ /* 0x004fca00078e0246 */
[----:B------:R-:W-:Y:S04]  /*1d4f0*/  STL.64 [R1+0xf48], R38 ;  /* 0x000f482601007387 */ /* 0x000fe80000100a00 */
[----:B------:R-:W-:Y:S01]  /*1d500*/  LDGSTS.E [R239+0x64008], desc[UR22][R38.64], P6 ;  /* 0x6400800026ef7fae */ /* 0x000fe2000b1a1016 */
[----:B----4-:R-:W-:Y:S01]  /*1d510*/  IMAD.WIDE R68, R238, 0x4, R72 ;  /* 0x00000004ee447825 */ /* 0x010fe200078e0248 */
[----:B------:R-:W-:-:S04]  /*1d520*/  ISETP.GE.AND P6, PT, R245, UR5, PT ;  /* 0x00000005f5007c0c */ /* 0x000fc8000bfc6270 */
[----:B------:R-:W-:Y:S01]  /*1d530*/  STL.64 [R1+0xf50], R68 ;  /* 0x000f504401007387 */ /* 0x000fe20000100a00 */
[----:B------:R-:W-:-:S03]  /*1d540*/  LOP3.LUT R245, R12, 0x3a, RZ, 0xfc, !PT ;  /* 0x0000003a0cf57812 */ /* 0x000fc600078efcff */
[----:B------:R-:W2:Y:S04]  /*1d550*/  LDL.LU.64 R72, [R1+0x660] ;  /* 0x0006600001487983 */ /* 0x000ea80000300a00 */
[----:B------:R-:W-:Y:S01]  /*1d560*/  LDGSTS.E [R239+0x66000], desc[UR22][R68.64], P4 ;  /* 0x6600000044ef7fae */ /* 0x000fe2000a1a1016 */
[----:B------:R-:W-:Y:S02]  /*1d570*/  ISETP.NE.U32.AND P4, PT, R40, RZ, PT ;  /* 0x000000ff2800720c */ /* 0x000fe40003f85070 */
[----:B------:R-:W-:Y:S02]  /*1d580*/  SEL R40, RZ, 0x4, P6 ;  /* 0x00000004ff287807 */ /* 0x000fe40003000000 */
[----:B------:R-:W-:Y:S02]  /*1d590*/  ISETP.GE.AND P6, PT, R245, UR5, PT ;  /* 0x00000005f5007c0c */ /* 0x000fe4000bfc6270 */
[----:B------:R-:W-:Y:S01]  /*1d5a0*/  SEL R40, R40, RZ, P1 ;  /* 0x000000ff28287207 */ /* 0x000fe20000800000 */
[----:B------:R-:W-:Y:S01]  /*1d5b0*/  IMAD.WIDE R70, R238, 0x4, R74 ;  /* 0x00000004ee467825 */ /* 0x000fe200078e024a */
[----:B------:R-:W4:Y:S01]  /*1d5c0*/  LDL R245, [R1+0x49c] ;  /* 0x00049c0001f57983 */ /* 0x000f220000100800 */
[----:B------:R-:W-:-:S02]  /*1d5d0*/  SEL R42, RZ, 0x4, P6 ;  /* 0x00000004ff2a7807 */ /* 0x000fc40003000000 */
[----:B------:R-:W-:Y:S01]  /*1d5e0*/  ISETP.NE.U32.AND P6, PT, R40, RZ, PT ;  /* 0x000000ff2800720c */ /* 0x000fe20003fc5070 */
[----:B------:R-:W2:Y:S04]  /*1d5f0*/  LDL.LU.64 R74, [R1+0x668] ;  /* 0x00066800014a7983 */ /* 0x000ea80000300a00 */
[----:B------:R-:W2:Y:S04]  /*1d600*/  LDL.LU.64 R18, [R1+0x670] ;  /* 0x0006700001127983 */ /* 0x000ea80000300a00 */
[----:B------:R-:W2:Y:S01]  /*1d610*/  LDL.LU.64 R90, [R1+0x680] ;  /* 0x00068000015a7983 */ /* 0x000ea20000300a00 */
[----:B------:R-:W-:-:S03]  /*1d620*/  LOP3.LUT R89, R13, 0x60, RZ, 0x3c, !PT ;  /* 0x000000600d597812 */ /* 0x000fc600078e3cff */
[----:B------:R1:W-:Y:S01]  /*1d630*/  LDGSTS.E [R239+0x66008], desc[UR22][R70.64], P5 ;  /* 0x6600800046ef7fae */ /* 0x0003e2000a9a1016 */
[----:B---3--:R-:W-:-:S03]  /*1d640*/  IMAD.WIDE R40, R238, 0x4, R76 ;  /* 0x00000004ee287825 */ /* 0x008fc600078e024c */
[----:B------:R-:W3:Y:S04]  /*1d650*/  LDL.LU.64 R76, [R1+0x698] ;  /* 0x00069800014c7983 */ /* 0x000ee80000300a00 */
[----:B------:R-:W3:Y:S04]  /*1d660*/  LDL.LU.64 R102, [R1+0x690] ;  /* 0x0006900001667983 */ /* 0x000ee80000300a00 */
[----:B------:R1:W-:Y:S04]  /*1d670*/  STL.64 [R1+0xf58], R70 ;  /* 0x000f584601007387 */ /* 0x0003e80000100a00 */
[----:B------:R-:W3:Y:S04]  /*1d680*/  LDL.64 R80, [R1+0x768] ;  /* 0x0007680001507983 */ /* 0x000ee80000100a00 */
[----:B------:R-:W3:Y:S04]  /*1d690*/  LDL.64 R78, [R1+0x730] ;  /* 0x00073000014e7983 */ /* 0x000ee80000100a00 */
[----:B------:R-:W3:Y:S04]  /*1d6a0*/  LDL.64 R16, [R1+0x720] ;  /* 0x0007200001107983 */ /* 0x000ee80000100a00 */
[----:B------:R-:W3:Y:S01]  /*1d6b0*/  LDL.64 R248, [R1+0x88] ;  /* 0x0000880001f87983 */ /* 0x000ee20000100a00 */
[----:B------:R-:W-:Y:S01]  /*1d6c0*/  VIADD R89, R89, UR7 ;  /* 0x0000000759597c36 */ /* 0x000fe20008000000 */
[----:B-1----:R-:W-:-:S02]  /*1d6d0*/  LOP3.LUT R239, R12, 0x1c, RZ, 0xfc, !PT ;  /* 0x0000001c0cef7812 */ /* 0x002fc400078efcff */
[----:B------:R-:W-:Y:S01]  /*1d6e0*/  SEL R42, R42, RZ, P1 ;  /* 0x000000ff2a2a7207 */ /* 0x000fe20000800000 */
[----:B------:R-:W-:Y:S01]  /*1d6f0*/  IMAD.WIDE R234, R251, 0x4, R234 ;  /* 0x00000004fbea7825 */ /* 0x000fe200078e02ea */
[----:B------:R-:W-:Y:S01]  /*1d700*/  LDGSTS.E [R89+0x64000], desc[UR22][R40.64], P2 ;  /* 0x6400000028597fae */ /* 0x000fe200091a1016 */
[----:B------:R-:W-:Y:S02]  /*1d710*/  ISETP.GE.AND P2, PT, R239, UR5, PT ;  /* 0x00000005ef007c0c */ /* 0x000fe4000bf46270 */
[----:B------:R-:W-:Y:S01]  /*1d720*/  ISETP.NE.U32.AND P5, PT, R42, RZ, PT ;  /* 0x000000ff2a00720c */ /* 0x000fe20003fa5070 */
[----:B------:R-:W-:Y:S01]  /*1d730*/  IMAD.WIDE R42, R238, 0x4, R44 ;  /* 0x00000004ee2a7825 */ /* 0x000fe200078e022c */
[C---:B------:R-:W-:Y:S01]  /*1d740*/  LOP3.LUT R47, R12.reuse, 0x1e, RZ, 0xfc, !PT ;  /* 0x0000001e0c2f7812 */ /* 0x040fe200078efcff */
[----:B------:R-:W3:Y:S01]  /*1d750*/  LDL.64 R70, [R1+0xa0] ;  /* 0x0000a00001467983 */ /* 0x000ee20000100a00 */
[----:B------:R-:W-:Y:S02]  /*1d760*/  SEL R44, RZ, 0x4, P2 ;  /* 0x00000004ff2c7807 */ /* 0x000fe40001000000 */
[----:B------:R-:W-:Y:S01]  /*1d770*/  LOP3.LUT R239, R12, 0x3c, RZ, 0xfc, !PT ;  /* 0x0000003c0cef7812 */ /* 0x000fe200078efcff */
[----:B------:R-:W-:Y:S01]  /*1d780*/  LDGSTS.E [R89+0x64008], desc[UR22][R42.64], P4 ;  /* 0x640080002a597fae */ /* 0x000fe2000a1a1016 */
[----:B------:R-:W-:Y:S01]  /*1d790*/  ISETP.GE.AND P2, PT, R47, UR5, PT ;  /* 0x000000052f007c0c */ /* 0x000fe2000bf46270 */
[----:B------:R-:W-:Y:S01]  /*1d7a0*/  IMAD.WIDE R232, R251, 0x4, R232 ;  /* 0x00000004fbe87825 */ /* 0x000fe200078e02e8 */
[----:B------:R-:W-:Y:S01]  /*1d7b0*/  SEL R45, R44, RZ, P1 ;  /* 0x000000ff2c2d7207 */ /* 0x000fe20000800000 */
[----:B------:R-:W3:Y:S01]  /*1d7c0*/  LDL.64 R68, [R1+0xc0] ;  /* 0x0000c00001447983 */ /* 0x000ee20000100a00 */
[----:B------:R-:W-:Y:S01]  /*1d7d0*/  ISETP.GE.AND P4, PT, R239, UR5, PT ;  /* 0x00000005ef007c0c */ /* 0x000fe2000bf86270 */
[C---:B------:R-:W-:Y:S01]  /*1d7e0*/  IMAD.WIDE R230, R251.reuse, 0x4, R230 ;  /* 0x00000004fbe67825 */ /* 0x040fe200078e02e6 */
[----:B------:R-:W-:Y:S01]  /*1d7f0*/  SEL R44, RZ, 0x4, P2 ;  /* 0x00000004ff2c7807 */ /* 0x000fe20001000000 */
[----:B------:R-:W3:Y:S02]  /*1d800*/  LDL.64 R38, [R1+0x6d8] ;  /* 0x0006d80001267983 */ /* 0x000ee40000100a00 */
[----:B------:R-:W-:Y:S01]  /*1d810*/  IMAD.WIDE R226, R251, 0x4, R226 ;  /* 0x00000004fbe27825 */ /* 0x000fe200078e02e2 */
[----:B------:R-:W-:Y:S01]  /*1d820*/  ISETP.NE.U32.AND P2, PT, R45, RZ, PT ;  /* 0x000000ff2d00720c */ /* 0x000fe20003f45070 */
[----:B------:R-:W3:Y:S02]  /*1d830*/  LDL.64 R36, [R1+0x6c0] ;  /* 0x0006c00001247983 */ /* 0x000ee40000100a00 */
[----:B------:R-:W-:-:S04]  /*1d840*/  IMAD.WIDE R224, R251, 0x4, R224 ;  /* 0x00000004fbe07825 */ /* 0x000fc800078e02e0 */
        /* <DEDUP_REMOVED lines=20> */
[----:B------:R-:W-:Y:S01]  /*1d990*/  IMAD.WIDE R188, R251, 0x4, R188 ;  /* 0x00000004fbbc7825 */ /* 0x000fe200078e02bc */
[----:B------:R-:W-:Y:S01]  /*1d9a0*/  LOP3.LUT R251, R12, 0x3e, RZ, 0xfc, !PT ;  /* 0x0000003e0cfb7812 */ /* 0x000fe200078efcff */
[----:B------:R-:W3:Y:S01]  /*1d9b0*/  LDL.64 R66, [R1+0x6b0] ;  /* 0x0006b00001427983 */ /* 0x000ee20000100a00 */
[----:B------:R-:W-:Y:S02]  /*1d9c0*/  SEL R45, RZ, 0x4, P4 ;  /* 0x00000004ff2d7807 */ /* 0x000fe40002000000 */
[----:B------:R-:W-:Y:S01]  /*1d9d0*/  ISETP.GE.AND P4, PT, R251, UR5, PT ;  /* 0x00000005fb007c0c */ /* 0x000fe2000bf86270 */
[----:B--2---:R-:W-:Y:S01]  /*1d9e0*/  IMAD.WIDE R72, R238, 0x4, R72 ;  /* 0x00000004ee487825 */ /* 0x004fe200078e0248 */
[----:B------:R-:W-:Y:S01]  /*1d9f0*/  SEL R44, R44, RZ, P1 ;  /* 0x000000ff2c2c7207 */ /* 0x000fe20000800000 */
[----:B------:R-:W2:Y:S01]  /*1da00*/  LDL.64 R64, [R1+0x678] ;  /* 0x0006780001407983 */ /* 0x000ea20000100a00 */
[----:B------:R-:W-:Y:S02]  /*1da10*/  SEL R46, RZ, 0x4, P4 ;  /* 0x00000004ff2e7807 */ /* 0x000fe40002000000 */
[----:B------:R-:W-:Y:S01]  /*1da20*/  ISETP.NE.U32.AND P4, PT, R44, RZ, PT ;  /* 0x000000ff2c00720c */ /* 0x000fe20003f85070 */
[----:B------:R-:W2:Y:S01]  /*1da30*/  LDL.64 R34, [R1+0x658] ;  /* 0x0006580001227983 */ /* 0x000ea20000100a00 */
[----:B------:R-:W-:-:S02]  /*1da40*/  SEL R45, R45, RZ, P1 ;  /* 0x000000ff2d2d7207 */ /* 0x000fc40000800000 */
[----:B------:R-:W-:Y:S01]  /*1da50*/  SEL R44, R46, RZ, P1 ;  /* 0x000000ff2e2c7207 */ /* 0x000fe20000800000 */
[----:B------:R-:W2:Y:S04]  /*1da60*/  LDL.64 R32, [R1+0x628] ;  /* 0x0006280001207983 */ /* 0x000ea80000100a00 */
[----:B------:R-:W-:Y:S01]  /*1da70*/  LDGSTS.E [R89+0x66000], desc[UR22][R72.64], P6 ;  /* 0x6600000048597fae */ /* 0x000fe2000b1a1016 */
[----:B------:R-:W-:-:S03]  /*1da80*/  ISETP.NE.U32.AND P6, PT, R45, RZ, PT ;  /* 0x000000ff2d00720c */ /* 0x000fc60003fc5070 */
[----:B------:R-:W2:Y:S01]  /*1da90*/  LDL.64 R62, [R1+0x600] ;  /* 0x00060000013e7983 */ /* 0x000ea20000100a00 */
[----:B------:R-:W-:-:S03]  /*1daa0*/  ISETP.NE.U32.AND P1, PT, R44, RZ, PT ;  /* 0x000000ff2c00720c */ /* 0x000fc60003f25070 */
[----:B------:R-:W2:Y:S04]  /*1dab0*/  LDL.64 R60, [R1+0x5d0] ;  /* 0x0005d000013c7983 */ /* 0x000ea80000100a00 */
[----:B------:R-:W2:Y:S01]  /*1dac0*/  LDL.64 R30, [R1+0x5b0] ;  /* 0x0005b000011e7983 */ /* 0x000ea20000100a00 */
[----:B------:R-:W-:-:S03]  /*1dad0*/  IMAD.WIDE R74, R238, 0x4, R74 ;  /* 0x00000004ee4a7825 */ /* 0x000fc600078e024a */
[----:B------:R-:W2:Y:S01]  /*1dae0*/  LDL.64 R28, [R1+0x580] ;  /* 0x00058000011c7983 */ /* 0x000ea20000100a00 */
[----:B------:R-:W-:-:S03]  /*1daf0*/  IMAD.WIDE R44, R238, 0x4, R18 ;  /* 0x00000004ee2c7825 */ /* 0x000fc600078e0212 */
[----:B------:R-:W2:Y:S01]  /*1db00*/  LDL.64 R58, [R1+0x558] ;  /* 0x00055800013a7983 */ /* 0x000ea20000100a00 */
[----:B------:R-:W-:-:S03]  /*1db10*/  IMAD.WIDE R46, R238, 0x4, R90 ;  /* 0x00000004ee2e7825 */ /* 0x000fc600078e025a */
[----:B------:R-:W2:Y:S04]  /*1db20*/  LDL.64 R56, [R1+0x538] ;  /* 0x0005380001387983 */ /* 0x000ea80000100a00 */
[----:B------:R-:W2:Y:S04]  /*1db30*/  LDL.64 R26, [R1+0x508] ;  /* 0x00050800011a7983 */ /* 0x000ea80000100a00 */
[----:B------:R-:W2:Y:S04]  /*1db40*/  LDL.64 R24, [R1+0x4d0] ;  /* 0x0004d00001187983 */ /* 0x000ea80000100a00 */
[----:B------:R-:W2:Y:S04]  /*1db50*/  LDL.64 R54, [R1+0x4a0] ;  /* 0x0004a00001367983 */ /* 0x000ea80000100a00 */
[----:B------:R-:W2:Y:S04]  /*1db60*/  LDL.64 R52, [R1+0x460] ;  /* 0x0004600001347983 */ /* 0x000ea80000100a00 */
[----:B------:R-:W2:Y:S04]  /*1db70*/  LDL.64 R22, [R1+0x408] ;  /* 0x0004080001167983 */ /* 0x000ea80000100a00 */
[----:B------:R-:W-:Y:S04]  /*1db80*/  LDGSTS.E [R89+0x66008], desc[UR22][R74.64], P5 ;  /* 0x660080004a597fae */ /* 0x000fe8000a9a1016 */
[----:B------:R-:W2:Y:S04]  /*1db90*/  LDL.64 R20, [R1+0x3d8] ;  /* 0x0003d80001147983 */ /* 0x000ea80000100a00 */
[----:B----4-:R-:W-:Y:S01]  /*1dba0*/  LDGSTS.E [R245+0x64000], desc[UR22][R44.64], P2 ;  /* 0x640000002cf57fae */ /* 0x010fe200091a1016 */
[----:B------:R-:W-:-:S03]  /*1dbb0*/  ISETP.GT.AND P2, PT, R240, 0xbf, PT ;  /* 0x000000bff000780c */ /* 0x000fc60003f44270 */
[----:B------:R-:W4:Y:S04]  /*1dbc0*/  LDL.64 R50, [R1+0x3a0] ;  /* 0x0003a00001327983 */ /* 0x000f280000100a00 */
[----:B------:R-:W-:Y:S04]  /*1dbd0*/  LDGSTS.E [R245+0x64008], desc[UR22][R46.64], P4 ;  /* 0x640080002ef57fae */ /* 0x000fe8000a1a1016 */
[----:B------:R-:W4:Y:S04]  /*1dbe0*/  LDL.64 R48, [R1+0x360] ;  /* 0x0003600001307983 */ /* 0x000f280000100a00 */
[----:B------:R-:W4:Y:S04]  /*1dbf0*/  LDL.64 R18, [R1+0x330] ;  /* 0x0003300001127983 */ /* 0x000f280000100a00 */
[----:B------:R-:W4:Y:S04]  /*1dc00*/  LDL.64 R90, [R1+0x2f0] ;  /* 0x0002f000015a7983 */ /* 0x000f280000100a00 */
[----:B------:R-:W4:Y:S04]  /*1dc10*/  LDL.64 R240, [R1+0x2b8] ;  /* 0x0002b80001f07983 */ /* 0x000f280000100a00 */
[----:B------:R-:W4:Y:S01]  /*1dc20*/  LDL.64 R88, [R1+0x250] ;  /* 0x0002500001587983 */ /* 0x000f220000100a00 */
[----:B---3--:R-:W-:-:S04]  /*1dc30*/  IMAD.WIDE R76, R238, 0x4, R76 ;  /* 0x00000004ee4c7825 */ /* 0x008fc800078e024c */
[----:B------:R-:W-:Y:S01]  /*1dc40*/  IMAD.WIDE R238, R238, 0x4, R102 ;  /* 0x00000004eeee7825 */ /* 0x000fe200078e0266 */
[----:B------:R-:W-:Y:S04]  /*1dc50*/  LDGSTS.E [R245+0x66000], desc[UR22][R76.64], P6 ;  /* 0x660000004cf57fae */ /* 0x000fe8000b1a1016 */
[----:B------:R-:W-:Y:S04]  /*1dc60*/  LDGSTS.E [R245+0x66008], desc[UR22][R238.64], P1 ;  /* 0x66008000eef57fae */ /* 0x000fe800089a1016 */
[----:B------:R-:W0:Y:S04]  /*1dc70*/  LDGDEPBAR ;  /* 0x00000000000079af */ /* 0x000e280000000000 */
[----:B------:R-:W-:Y:S04]  /*1dc80*/  LDGSTS.E [R250+0x20000], desc[UR22][R80.64], P3 ;  /* 0x2000000050fa7fae */ /* 0x000fe800099a1016 */
[----:B------:R-:W3:Y:S04]  /*1dc90*/  LDL.64 R102, [R1+0x288] ;  /* 0x0002880001667983 */ /* 0x000ee80000100a00 */
[----:B------:R-:W-:Y:S04]  /*1dca0*/  LDGSTS.E [R250+0x20400], desc[UR22][R242.64], P3 ;  /* 0x20400000f2fa7fae */ /* 0x000fe800099a1016 */
        /* <DEDUP_REMOVED lines=9> */
[----:B------:R-:W-:Y:S04]  /*1dd40*/  LDGSTS.E [R250+0x21c00], desc[UR22][R38.64], P3 ;  /* 0x21c0000026fa7fae */ /* 0x000fe800099a1016 */
[----:B------:R-:W-:Y:S04]  /*1dd50*/  LDGSTS.E [R250+0x22000], desc[UR22][R36.64], P3 ;  /* 0x2200000024fa7fae */ /* 0x000fe800099a1016 */
[----:B------:R-:W3:Y:S04]  /*1dd60*/  LDL.64 R70, [R1+0x7c0] ;  /* 0x0007c00001467983 */ /* 0x000ee80000100a00 */
[----:B------:R-:W3:Y:S04]  /*1dd70*/  LDL.64 R68, [R1+0x7b0] ;  /* 0x0007b00001447983 */ /* 0x000ee80000100a00 */
[----:B------:R-:W3:Y:S04]  /*1dd80*/  LDL.64 R38, [R1+0x798] ;  /* 0x0007980001267983 */ /* 0x000ee80000100a00 */
[----:B------:R-:W3:Y:S04]  /*1dd90*/  LDL.64 R36, [R1+0x788] ;  /* 0x0007880001247983 */ /* 0x000ee80000100a00 */
[----:B------:R-:W-:Y:S04]  /*1dda0*/  LDGSTS.E [R250+0x22400], desc[UR22][R66.64], P3 ;  /* 0x2240000042fa7fae */ /* 0x000fe800099a1016 */
[----:B--2---:R-:W-:Y:S04]  /*1ddb0*/  LDGSTS.E [R250+0x22800], desc[UR22][R64.64], P3 ;  /* 0x2280000040fa7fae */ /* 0x004fe800099a1016 */
[----:B------:R-:W-:Y:S04]  /*1ddc0*/  LDGSTS.E [R250+0x22c00], desc[UR22][R34.64], P3 ;  /* 0x22c0000022fa7fae */ /* 0x000fe800099a1016 */
[----:B------:R-:W-:Y:S04]  /*1ddd0*/  LDGSTS.E [R250+0x23000], desc[UR22][R32.64], P3 ;  /* 0x2300000020fa7fae */ /* 0x000fe800099a1016 */
[----:B------:R-:W2:Y:S04]  /*1dde0*/  LDL.64 R66, [R1+0x770] ;  /* 0x0007700001427983 */ /* 0x000ea80000100a00 */
        /* <DEDUP_REMOVED lines=11> */
[----:B------:R-:W2:Y:S04]  /*1dea0*/  LDL.64 R64, [R1+0x750] ;  /* 0x0007500001407983 */ /* 0x000ea80000100a00 */
[----:B------:R-:W-:Y:S04]  /*1deb0*/  LDGSTS.E [R250+0x26000], desc[UR22][R20.64], P3 ;  /* 0x2600000014fa7fae */ /* 0x000fe800099a1016 */
[----:B------:R-:W2:Y:S04]  /*1dec0*/  LDL.64 R34, [R1+0x748] ;  /* 0x0007480001227983 */ /* 0x000ea80000100a00 */
[----:B----4-:R-:W-:Y:S04]  /*1ded0*/  LDGSTS.E [R250+0x26400], desc[UR22][R50.64], P3 ;  /* 0x2640000032fa7fae */ /* 0x010fe800099a1016 */
[----:B------:R-:W4:Y:S04]  /*1dee0*/  LDL.64 R32, [R1+0x728] ;  /* 0x0007280001207983 */ /* 0x000f280000100a00 */
[----:B------:R-:W-:Y:S04]  /*1def0*/  LDGSTS.E [R250+0x26800], desc[UR22][R48.64], P3 ;  /* 0x2680000030fa7fae */ /* 0x000fe800099a1016 */
[----:B------:R-:W-:Y:S04]  /*1df00*/  LDGSTS.E [R250+0x26c00], desc[UR22][R18.64], P3 ;  /* 0x26c0000012fa7fae */ /* 0x000fe800099a1016 */
[----:B------:R-:W-:Y:S04]  /*1df10*/  LDGSTS.E [R250+0x27000], desc[UR22][R90.64], P3 ;  /* 0x270000005afa7fae */ /* 0x000fe800099a1016 */
[----:B------:R-:W-:Y:S04]  /*1df20*/  LDGSTS.E [R250+0x27400], desc[UR22][R240.64], P3 ;  /* 0x27400000f0fa7fae */ /* 0x000fe800099a1016 */
[----:B------:R-:W2:Y:S04]  /*1df30*/  LDL.64 R62, [R1+0x710] ;  /* 0x00071000013e7983 */ /* 0x000ea80000100a00 */
        /* <DEDUP_REMOVED lines=16> */
[----:B---3--:R-:W-:Y:S04]  /*1e040*/  LDGSTS.E [R250+0x27800], desc[UR22][R102.64], P3 ;  /* 0x2780000066fa7fae */ /* 0x008fe800099a1016 */
[----:B------:R-:W-:Y:S04]  /*1e050*/  LDGSTS.E [R250+0x27c00], desc[UR22][R88.64], P3 ;  /* 0x27c0000058fa7fae */ /* 0x000fe800099a1016 */
[----:B------:R-:W3:Y:S04]  /*1e060*/  LDL.64 R102, [R1+0x838] ;  /* 0x0008380001667983 */ /* 0x000ee80000100a00 */
[----:B------:R-:W-:Y:S04]  /*1e070*/  LDGSTS.E [R250+0x30000], desc[UR22][R80.64], P3 ;  /* 0x3000000050fa7fae */ /* 0x000fe800099a1016 */
[----:B------:R-:W2:Y:S04]  /*1e080*/  LDL.64 R88, [R1+0x820] ;  /* 0x0008200001587983 */ /* 0x000ea80000100a00 */
        /* <DEDUP_REMOVED lines=35> */
[----:B---3--:R-:W-:Y:S04]  /*1e2c0*/  LDGSTS.E [R246+0x20100], desc[UR22][R102.64], P3 ;  /* 0x2010000066f67fae */ /* 0x008fe800099a1016 */
[----:B--2---:R-:W-:Y:S04]  /*1e2d0*/  LDGSTS.E [R246+0x20500], desc[UR22][R88.64], P3 ;  /* 0x2050000058f67fae */ /* 0x004fe800099a1016 */
        /* <DEDUP_REMOVED lines=243> */
[----:B--2---:R-:W-:Y:S04]  /*1f210*/  LDGSTS.E [R15+0x25700], desc[UR22][R102.64], P3 ;  /* 0x25700000660f7fae */ /* 0x004fe800099a1016 */
[----:B------:R-:W2:Y:S04]  /*1f220*/  LDL.64 R240, [R1+0x38] ;  /* 0x0000380001f07983 */ /* 0x000ea80000100a00 */
[----:B---3--:R-:W-:Y:S04]  /*1f230*/  LDGSTS.E [R15+0x25b00], desc[UR22][R88.64], P3 ;  /* 0x25b00000580f7fae */ /* 0x008fe800099a1016 */
[----:B------:R-:W3:Y:S04]  /*1f240*/  LDL.64 R102, [R1+0x30] ;  /* 0x0000300001667983 */ /* 0x000ee80000100a00 */
[----:B----4-:R-:W-:Y:S04]  /*1f250*/  LDGSTS.E [R15+0x25f00], desc[UR22][R80.64], P3 ;  /* 0x25f00000500f7fae */ /* 0x010fe800099a1016 */
        /* <DEDUP_REMOVED lines=8> */
[----:B------:R-:W4:Y:S04]  /*1f2e0*/  LDL.64 R248, [R1] ;  /* 0x0000000001f87983 */ /* 0x000f280000100a00 */
[----:B------:R-:W-:Y:S04]  /*1f2f0*/  LDGSTS.E [R15+0x27300], desc[UR22][R68.64], P3 ;  /* 0x27300000440f7fae */ /* 0x000fe800099a1016 */
[----:B------:R-:W5:Y:S04]  /*1f300*/  LDL.LU.64 R70, [R1+0xf58] ;  /* 0x000f580001467983 */ /* 0x000f680000300a00 */
[----:B------:R-:W-:Y:S04]  /*1f310*/  LDGSTS.E [R15+0x27700], desc[UR22][R38.64], P3 ;  /* 0x27700000260f7fae */ /* 0x000fe800099a1016 */
[----:B------:R-:W5:Y:S04]  /*1f320*/  LDL.LU.64 R68, [R1+0xf50] ;  /* 0x000f500001447983 */ /* 0x000f680000300a00 */
[----:B------:R-:W-:Y:S04]  /*1f330*/  LDGSTS.E [R15+0x27b00], desc[UR22][R36.64], P3 ;  /* 0x27b00000240f7fae */ /* 0x000fe800099a1016 */
[----:B------:R-:W5:Y:S04]  /*1f340*/  LDL.LU.64 R38, [R1+0xf48] ;  /* 0x000f480001267983 */ /* 0x000f680000300a00 */
[----:B------:R-:W5:Y:S04]  /*1f350*/  LDL.LU.64 R36, [R1+0xf40] ;  /* 0x000f400001247983 */ /* 0x000f680000300a00 */
[----:B------:R-:W-:Y:S04]  /*1f360*/  LDGSTS.E [R15+0x27f00], desc[UR22][R66.64], P3 ;  /* 0x27f00000420f7fae */ /* 0x000fe800099a1016 */
[----:B------:R-:W-:Y:S04]  /*1f370*/  LDGSTS.E [R15+0x30300], desc[UR22][R64.64], P3 ;  /* 0x30300000400f7fae */ /* 0x000fe800099a1016 */
[----:B------:R-:W5:Y:S04]  /*1f380*/  LDL.LU.64 R66, [R1+0xf38] ;  /* 0x000f380001427983 */ /* 0x000f680000300a00 */
[----:B------:R-:W5:Y:S04]  /*1f390*/  LDL.LU.64 R64, [R1+0xf30] ;  /* 0x000f300001407983 */ /* 0x000f680000300a00 */
[----:B------:R-:W-:Y:S04]  /*1f3a0*/  LDGSTS.E [R15+0x30700], desc[UR22][R34.64], P3 ;  /* 0x30700000220f7fae */ /* 0x000fe800099a1016 */
[----:B------:R-:W-:Y:S04]  /*1f3b0*/  LDGSTS.E [R15+0x30b00], desc[UR22][R32.64], P3 ;  /* 0x30b00000200f7fae */ /* 0x000fe800099a1016 */
[----:B------:R-:W-:Y:S04]  /*1f3c0*/  LDGSTS.E [R15+0x30f00], desc[UR22][R62.64], P3 ;  /* 0x30f000003e0f7fae */ /* 0x000fe800099a1016 */
[----:B------:R-:W5:Y:S04]  /*1f3d0*/  LDL.LU.64 R34, [R1+0xf28] ;  /* 0x000f280001227983 */ /* 0x000f680000300a00 */
        /* <DEDUP_REMOVED lines=31> */
[----:B------:R-:W4:Y:S04]  /*1f5d0*/  LDL.LU.64 R90, [R1+0xea0] ;  /* 0x000ea000015a7983 */ /* 0x000f280000300a00 */
[----:B--2---:R1:W-:Y:S04]  /*1f5e0*/  LDGSTS.E [R15+0x34f00], desc[UR22][R240.64], P3 ;  /* 0x34f00000f00f7fae */ /* 0x0043e800099a1016 */
[----:B---3--:R2:W-:Y:S04]  /*1f5f0*/  LDGSTS.E [R15+0x35300], desc[UR22][R102.64], P3 ;  /* 0x35300000660f7fae */ /* 0x0085e800099a1016 */
[----:B----4-:R2:W-:Y:S04]  /*1f600*/  LDGSTS.E [R15+0x35700], desc[UR22][R88.64], P3 ;  /* 0x35700000580f7fae */ /* 0x0105e800099a1016 */
[----:B------:R2:W5:Y:S04]  /*1f610*/  LDL.LU R241, [R1+0xe98] ;  /* 0x000e980001f17983 */ /* 0x0005680000300800 */
[----:B------:R-:W3:Y:S04]  /*1f620*/  LDL.LU.64 R102, [R1+0xe90] ;  /* 0x000e900001667983 */ /* 0x000ee80000300a00 */
[----:B------:R-:W4:Y:S04]  /*1f630*/  LDL.LU.64 R88, [R1+0xe88] ;  /* 0x000e880001587983 */ /* 0x000f280000300a00 */
[----:B------:R2:W-:Y:S04]  /*1f640*/  LDGSTS.E [R15+0x35b00], desc[UR22][R80.64], P3 ;  /* 0x35b00000500f7fae */ /* 0x0005e800099a1016 */
[----:B------:R2:W-:Y:S04]  /*1f650*/  LDGSTS.E [R15+0x35f00], desc[UR22][R78.64], P3 ;  /* 0x35f000004e0f7fae */ /* 0x0005e800099a1016 */
[----:B------:R2:W-:Y:S04]  /*1f660*/  LDGSTS.E [R15+0x36300], desc[UR22][R16.64], P3 ;  /* 0x36300000100f7fae */ /* 0x0005e800099a1016 */
[----:B------:R-:W2:Y:S04]  /*1f670*/  LDL.LU.64 R80, [R1+0xe80] ;  /* 0x000e800001507983 */ /* 0x000ea80000300a00 */
[----:B------:R-:W2:Y:S04]  /*1f680*/  LDL.LU.64 R78, [R1+0xe78] ;  /* 0x000e7800014e7983 */ /* 0x000ea80000300a00 */
[----:B------:R-:W2:Y:S04]  /*1f690*/  LDL.LU.64 R16, [R1+0xe70] ;  /* 0x000e700001107983 */ /* 0x000ea80000300a00 */
[----:B------:R1:W-:Y:S04]  /*1f6a0*/  LDGSTS.E [R15+0x36700], desc[UR22][R248.64], P3 ;  /* 0x36700000f80f7fae */ /* 0x0003e800099a1016 */
[----:B------:R-:W2:Y:S01]  /*1f6b0*/  LDL.LU.64 R248, [R1+0xe68] ;  /* 0x000e680001f87983 */ /* 0x000ea20000300a00 */
[----:B------:R-:W-:-:S06]  /*1f6c0*/  UIADD3 UR4, UPT, UPT, UR15, -0x80, URZ ;  /* 0xffffff800f047890 */ /* 0x000fcc000fffe0ff */
[----:B------:R-:W-:Y:S02]  /*1f6d0*/  ISETP.GE.AND P5, PT, R12, UR4, PT ;  /* 0x000000040c007c0c */ /* 0x000fe4000bfa6270 */
[----:B------:R-:W1:Y:S02]  /*1f6e0*/  S2R R12, SR_TID.X ;  /* 0x00000000000c7919 */ /* 0x000e640000002100 */
[----:B-1----:R-:W-:-:S04]  /*1f6f0*/  SEL R240, RZ, 0x4, P5 ;  /* 0x00000004fff07807 */ /* 0x002fc80002800000 */
[----:B------:R-:W-:-:S04]  /*1f700*/  SEL R240, R240, RZ, P2 ;  /* 0x000000fff0f07207 */ /* 0x000fc80001000000 */
[----:B------:R-:W-:Y:S02]  /*1f710*/  ISETP.NE.U32.AND P5, PT, R240, RZ, PT ;  /* 0x000000fff000720c */ /* 0x000fe40003fa5070 */
[----:B------:R-:W1:Y:S01]  /*1f720*/  LDC R240, c[0x0][0x3a0] ;  /* 0x0000e800fff07b82 */ /* 0x000e620000000800 */
[----:B------:R-:W-:-:S04]  /*1f730*/  SHF.R.U32.HI R12, RZ, 0x6, R12 ;  /* 0x00000006ff0c7819 */ /* 0x000fc8000001160c */
[----:B------:R-:W-:-:S04]  /*1f740*/  SGXT.U32 R12, R12, 0x1 ;  /* 0x000000010c0c781a */ /* 0x000fc80000000000 */
[----:B------:R-:W-:-:S04]  /*1f750*/  LOP3.LUT R12, R12, 0x2, RZ, 0xfc, !PT ;  /* 0x000000020c0c7812 */ /* 0x000fc800078efcff */
[----:B------:R-:W-:Y:S02]  /*1f760*/  ISETP.GE.AND P4, PT, R12, UR4, PT ;  /* 0x000000040c007c0c */ /* 0x000fe4000bf86270 */
[----:B------:R-:W1:Y:S02]  /*1f770*/  S2R R12, SR_TID.X ;  /* 0x00000000000c7919 */ /* 0x000e640000002100 */
[----:B-1----:R-:W-:Y:S01]  /*1f780*/  VIADD R240, R240, 0x3f ;  /* 0x0000003ff0f07836 */ /* 0x002fe20000000000 */
[----:B------:R-:W-:Y:S01]  /*1f790*/  ISETP.NE.U32.AND P1, PT, RZ, UR17, PT ;  /* 0x00000011ff007c0c */ /* 0x000fe2000bf25070 */
[----:B------:R-:W-:Y:S02]  /*1f7a0*/  USHF.R.S32.HI UR5, URZ, 0x1f, UR12 ;  /* 0x0000001fff057899 */ /* 0x000fe4000801140c */
[----:B------:R-:W-:Y:S02]  /*1f7b0*/  USHF.L.U32 UR11, UR12, 0x2, URZ ;  /* 0x000000020c0b7899 */ /* 0x000fe400080006ff */
[----:B------:R-:W-:Y:S01]  /*1f7c0*/  USHF.L.U64.HI UR12, UR12, 0x2, UR5 ;  /* 0x000000020c0c7899 */ /* 0x000fe20008010205 */
[----:B------:R-:W-:-:S04]  /*1f7d0*/  SHF.R.U32.HI R12, RZ, 0x6, R12 ;  /* 0x00000006ff0c7819 */ /* 0x000fc8000001160c */
[----:B------:R-:W-:Y:S02]  /*1f7e0*/  SGXT.U32 R12, R12, 0x1 ;  /* 0x000000010c0c781a */ /* 0x000fe40000000000 */
[----:B------:R-:W-:-:S04]  /*1f7f0*/  IADD3 R90, P6, PT, R90, UR11, RZ ;  /* 0x0000000b5a5a7c10 */ /* 0x000fc8000ffde0ff */
[----:B------:R-:W-:Y:S01]  /*1f800*/  IADD3.X R91, PT, PT, R91, UR12, RZ, P6, !PT ;  /* 0x0000000c5b5b7c10 */ /* 0x000fe2000b7fe4ff */
[----:B--2---:R1:W-:Y:S04]  /*1f810*/  LDGSTS.E [R15+0x36b00], desc[UR22][R248.64], P3 ;  /* 0x36b00000f80f7fae */ /* 0x0043e800099a1016 */
[----:B------:R1:W-:Y:S04]  /*1f820*/  LDGSTS.E [R15+0x36f00], desc[UR22][R16.64], P3 ;  /* 0x36f00000100f7fae */ /* 0x0003e800099a1016 */
[----:B------:R1:W-:Y:S04]  /*1f830*/  LDGSTS.E [R15+0x37300], desc[UR22][R78.64], P3 ;  /* 0x373000004e0f7fae */ /* 0x0003e800099a1016 */
[----:B------:R1:W-:Y:S04]  /*1f840*/  LDGSTS.E [R15+0x37700], desc[UR22][R80.64], P3 ;  /* 0x37700000500f7fae */ /* 0x0003e800099a1016 */
[----:B----4-:R1:W-:Y:S04]  /*1f850*/  LDGSTS.E [R15+0x37b00], desc[UR22][R88.64], P3 ;  /* 0x37b00000580f7fae */ /* 0x0103e800099a1016 */
[----:B---3--:R1:W-:Y:S04]  /*1f860*/  LDGSTS.E [R15+0x37f00], desc[UR22][R102.64], P3 ;  /* 0x37f00000660f7fae */ /* 0x0083e800099a1016 */
[----:B------:R-:W0:Y:S01]  /*1f870*/  LDGDEPBAR ;  /* 0x00000000000079af */ /* 0x000e220000000000 */
[----:B------:R-:W-:Y:S01]  /*1f880*/  ISETP.LT.OR P3, PT, R240, 0x40, P1 ;  /* 0x00000040f000780c */ /* 0x000fe20000f61670 */
[----:B------:R-:W-:-:S04]  /*1f890*/  DEPBAR.LE SB0, 0x2 ;  /* 0x000080800000791a */ /* 0x000fc80000000000 */
[----:B------:R-:W-:Y:S08]  /*1f8a0*/  BAR.SYNC.DEFER_BLOCKING 0x0 ;  /* 0x0000000000007b1d */ /* 0x000ff00000010000 */
[----:B-1----:R-:W-:Y:S05]  /*1f8b0*/  @P3 BRA `(.L_x_6) ;  /* 0x0000000400503947 */ /* 0x002fea0003800000 */
[----:B------:R-:W-:Y:S02]  /*1f8c0*/  UIADD3 UR13, UPT, UPT, UR7, 0x60000, URZ ;  /* 0x00060000070d7890 */ /* 0x000fe4000fffe0ff */
[----:B------:R-:W-:Y:S02]  /*1f8d0*/  USHF.R.U32.HI UR64, URZ, 0x4, UR7 ;  /* 0x00000004ff407899 */ /* 0x000fe40008011607 */
[----:B------:R-:W-:Y:S02]  /*1f8e0*/  USHF.R.U32.HI UR13, URZ, 0x4, UR13 ;  /* 0x00000004ff0d7899 */ /* 0x000fe4000801160d */
[----:B------:R-:W-:Y:S02]  /*1f8f0*/  USGXT.U32 UR64, UR64, 0xe ;  /* 0x0000000e4040789a */ /* 0x000fe40008000000 */
[----:B------:R-:W-:Y:S02]  /*1f900*/  USGXT.U32 UR32, UR13, 0xe ;  /* 0x0000000e0d20789a */ /* 0x000fe40008000000 */
[----:B------:R-:W-:-:S02]  /*1f910*/  UIADD3 UR34, UP2, UPT, UR64, 0x2, URZ ;  /* 0x0000000240227890 */ /* 0x000fc4000ff5e0ff */
[----:B------:R-:W-:Y:S01]  /*1f920*/  UIADD3 UR36, UP1, UPT, UR32, 0x2, URZ ;  /* 0x0000000220247890 */ /* 0x000fe2000ff3e0ff */
[----:B------:R-:W-:Y:S01]  /*1f930*/  UMOV UR5, URZ ;  /* 0x000000ff00057c82 */ /* 0x000fe20008000000 */
[----:B------:R-:W-:Y:S02]  /*1f940*/  UMOV UR6, URZ ;  /* 0x000000ff00067c82 */ /* 0x000fe40008000000 */
[----:B------:R-:W-:Y:S02]  /*1f950*/  UIADD3.X UR37, UPT, UPT, UR5, 0x40004040, URZ, UP1, !UPT ;  /* 0x4000404005257890 */ /* 0x000fe40008ffe4ff */
[----:B------:R-:W-:Y:S01]  /*1f960*/  UIADD3.X UR35, UPT, UPT, UR6, 0x40004040, URZ, UP2, !UPT ;  /* 0x4000404006237890 */ /* 0x000fe200097fe4ff */
[----:B------:R-:W-:Y:S01]  /*1f970*/  UMOV UR38, UR16 ;  /* 0x0000001000267c82 */ /* 0x000fe20008000000 */
[----:B------:R-:W-:Y:S02]  /*1f980*/  UMOV UR39, URZ ;  /* 0x000000ff00277c82 */ /* 0x000fe40008000000 */
[----:B------:R-:W-:-:S02]  /*1f990*/  UIADD3.64 UR70, UPT, UPT, UR34, 0x2, URZ ;  /* 0x0000000222467897 */ /* 0x000fc4000fffe0ff */
[----:B------:R-:W-:Y:S01]  /*1f9a0*/  UIADD3.64 UR40, UPT, UPT, UR36, 0x2, URZ ;  /* 0x0000000224287897 */ /* 0x000fe2000fffe0ff */
[----:B------:R-:W-:Y:S01]  /*1f9b0*/  UMOV UR5, UR38 ;  /* 0x0000002600057c82 */ /* 0x000fe20008000000 */
[----:B------:R-:W-:Y:S02]  /*1f9c0*/  UIADD3.64 UR62, UPT, UPT, UR34, 0x4, URZ ;  /* 0x00000004223e7897 */ /* 0x000fe4000fffe0ff */
[----:B------:R-:W-:Y:S01]  /*1f9d0*/  UIADD3.64 UR44, UPT, UPT, UR36, 0x4, URZ ;  /* 0x00000004242c7897 */ /* 0x000fe2000fffe0ff */
[----:B------:R-:W-:Y:S01]  /*1f9e0*/  UMOV UR66, 0x0 ;  /* 0x0000000000427882 */ /* 0x000fe20000000000 */
[----:B------:R-:W-:Y:S01]  /*1f9f0*/  UMOV UR67, 0x4400910 ;  /* 0x0440091000437882 */ /* 0x000fe20000000000 */
[----:B------:R-:W-:Y:S01]  /*1fa00*/  UIADD3.64 UR38, UPT, UPT, UR34, 0x7fe, URZ ;  /* 0x000007fe22267897 */ /* 0x000fe2000fffe0ff */
[----:B------:R-:W-:Y:S01]  /*1fa10*/  UMOV UR65, 0x40004040 ;  /* 0x4000404000417882 */ /* 0x000fe20000000000 */
[----:B------:R-:W-:Y:S01]  /*1fa20*/  UMOV UR33, 0x40004040 ;  /* 0x4000404000217882 */ /* 0x000fe20000000000 */
[----:B------:R-:W-:Y:S01]  /*1fa30*/  UIADD3.64 UR48, UPT, UPT, UR36, 0x1fe, URZ ;  /* 0x000001fe24307897 */ /* 0x000fe2000fffe0ff */
[----:B------:R1:W-:Y:S01]  /*1fa40*/  UTCHMMA gdesc[UR32], gdesc[UR64], tmem[UR8], tmem[UR66], idesc[UR67], !UPT ;  /* 0x00ff4240200075ea */ /* 0x0003e2000f800008 */
[----:B------:R-:W-:-:S02]  /*1fa50*/  UIADD3.64 UR42, UPT, UPT, UR34, 0x800, URZ ;  /* 0x00000800222a7897 */ /* 0x000fc4000fffe0ff */
[----:B------:R-:W-:Y:S02]  /*1fa60*/  UIADD3.64 UR52, UPT, UPT, UR36, 0x200, URZ ;  /* 0x0000020024347897 */ /* 0x000fe4000fffe0ff */
[----:B------:R-:W-:Y:S02]  /*1fa70*/  UIADD3.64 UR46, UPT, UPT, UR34, 0x802, URZ ;  /* 0x00000802222e7897 */ /* 0x000fe4000fffe0ff */
[----:B------:R-:W-:Y:S02]  /*1fa80*/  UIADD3.64 UR56, UPT, UPT, UR36, 0x202, URZ ;  /* 0x0000020224387897 */ /* 0x000fe4000fffe0ff */
[----:B------:R-:W-:Y:S02]  /*1fa90*/  UIADD3.64 UR50, UPT, UPT, UR34, 0x804, URZ ;  /* 0x0000080422327897 */ /* 0x000fe4000fffe0ff */
[----:B-1----:R-:W-:Y:S01]  /*1faa0*/  UIADD3.64 UR64, UPT, UPT, UR36, 0x204, URZ ;  /* 0x0000020424407897 */ /* 0x002fe2000fffe0ff */
[----:B------:R-:W-:Y:S01]  /*1fab0*/  UMOV UR72, 0x0 ;  /* 0x0000000000487882 */ /* 0x000fe20000000000 */
[----:B------:R-:W-:Y:S01]  /*1fac0*/  UMOV UR73, 0x4400910 ;  /* 0x0440091000497882 */ /* 0x000fe20000000000 */
[----:B------:R-:W-:-:S02]  /*1fad0*/  UIADD3 UR24, UPT, UPT, UR8, 0x100000, URZ ;  /* 0x0010000008187890 */ /* 0x000fc4000fffe0ff */
[----:B------:R1:W-:Y:S01]  /*1fae0*/  UTCHMMA gdesc[UR36], gdesc[UR34], tmem[UR8], tmem[UR72], idesc[UR73], UPT ;  /* 0x00ff4822240075ea */ /* 0x0003e2000b800008 */
[----:B------:R-:W-:Y:S01]  /*1faf0*/  UIADD3.64 UR54, UPT, UPT, UR34, 0xffe, URZ ;  /* 0x00000ffe22367897 */ /* 0x000fe2000fffe0ff */
[----:B------:R-:W-:Y:S01]  /*1fb00*/  UMOV UR68, 0x0 ;  /* 0x0000000000447882 */ /* 0x000fe20000000000 */
[----:B------:R-:W-:Y:S01]  /*1fb10*/  UMOV UR69, 0x4400910 ;  /* 0x0440091000457882 */ /* 0x000fe20000000000 */
[----:B------:R-:W-:Y:S02]  /*1fb20*/  UIADD3 UR21, UPT, UPT, UR8, 0x100000, URZ ;  /* 0x0010000008157890 */ /* 0x000fe4000fffe0ff */
[----:B------:R2:W-:Y:S01]  /*1fb30*/  UTCHMMA gdesc[UR40], gdesc[UR70], tmem[UR8], tmem[UR68], idesc[UR69], UPT ;  /* 0x00ff4446280075ea */ /* 0x0005e2000b800008 */
[----:B------:R-:W-:Y:S01]  /*1fb40*/  UIADD3.64 UR58, UPT, UPT, UR34, 0x1000, URZ ;  /* 0x00001000223a7897 */ /* 0x000fe2000fffe0ff */
        /* <DEDUP_REMOVED lines=9> */
[----:B-1----:R-:W-:Y:S01]  /*1fbe0*/  UIADD3.64 UR72, UPT, UPT, UR34, 0x1004, URZ ;  /* 0x0000100422487897 */ /* 0x002fe2000fffe0ff */
[----:B------:R-:W-:Y:S01]  /*1fbf0*/  UMOV UR28, 0x0 ;  /* 0x00000000001c7882 */ /* 0x000fe20000000000 */
[----:B------:R-:W-:Y:S01]  /*1fc00*/  UMOV UR29, 0x4400910 ;  /* 0x04400910001d7882 */ /* 0x000fe20000000000 */
[----:B------:R-:W-:-:S02]  /*1fc10*/  UIADD3 UR18, UPT, UPT, UR8, 0x100000, URZ ;  /* 0x0010000008127890 */ /* 0x000fc4000fffe0ff */
[----:B------:R1:W-:Y:S01]  /*1fc20*/  UTCHMMA gdesc[UR52], gdesc[UR42], tmem[UR8], tmem[UR28], idesc[UR29], UPT ;  /* 0x00ff1c2a340075ea */ /* 0x0003e2000b800008 */
[----:B--2---:R-:W-:Y:S01]  /*1fc30*/  UIADD3.64 UR68, UPT, UPT, UR34, 0x17fe, URZ ;  /* 0x000017fe22447897 */ /* 0x004fe2000fffe0ff */
[----:B------:R-:W-:Y:S01]  /*1fc40*/  UMOV UR30, 0x0 ;  /* 0x00000000001e7882 */ /* 0x000fe20000000000 */
[----:B------:R-:W-:Y:S01]  /*1fc50*/  UMOV UR31, 0x4400910 ;  /* 0x04400910001f7882 */ /* 0x000fe20000000000 */
[----:B------:R-:W-:Y:S02]  /*1fc60*/  UIADD3 UR17, UPT, UPT, UR8, 0x100000, URZ ;  /* 0x0010000008117890 */ /* 0x000fe4000fffe0ff */
[----:B------:R1:W-:Y:S01]  /*1fc70*/  UTCHMMA gdesc[UR56], gdesc[UR46], tmem[UR8], tmem[UR30], idesc[UR31], UPT ;  /* 0x00ff1e2e380075ea */ /* 0x0003e2000b800008 */
[----:B------:R-:W-:Y:S02]  /*1fc80*/  UIADD3.64 UR70, UPT, UPT, UR34, 0x1800, URZ ;  /* 0x0000180022467897 */ /* 0x000fe4000fffe0ff */
[----:B------:R-:W-:Y:S02]  /*1fc90*/  UIADD3 UR13, UPT, UPT, UR8, 0x100000, URZ ;  /* 0x00100000080d7890 */ /* 0x000fe4000fffe0ff */
[----:B---3--:R-:W-:Y:S01]  /*1fca0*/  UIADD3.64 UR60, UPT, UPT, UR34, 0x1802, URZ ;  /* 0x00001802223c7897 */ /* 0x008fe2000fffe0ff */
[----:B----4-:R-:W-:Y:S01]  /*1fcb0*/  UMOV UR38, 0x0 ;  /* 0x0000000000267882 */ /* 0x010fe20000000000 */
[----:B------:R-:W-:Y:S01]  /*1fcc0*/  UMOV UR39, 0x4400910 ;  /* 0x0440091000277882 */ /* 0x000fe20000000000 */
[----:B------:R-:W-:-:S02]  /*1fcd0*/  UIADD3 UR6, UPT, UPT, UR8, 0x100000, URZ ;  /* 0x0010000008067890 */ /* 0x000fc4000fffe0ff */
[----:B------:R1:W-:Y:S01]  /*1fce0*/  UTCHMMA gdesc[UR64], gdesc[UR50], tmem[UR8], tmem[UR38], idesc[UR39], UPT ;  /* 0x00ff2632400075ea */ /* 0x0003e2000b800008 */
[----:B------:R-:W-:Y:S01]  /*1fcf0*/  UIADD3.64 UR34, UPT, UPT, UR34, 0x1804, URZ ;  /* 0x0000180422227897 */ /* 0x000fe2000fffe0ff */
[----:B------:R1:W-:Y:S01]  /*1fd00*/  UTCHMMA gdesc[UR32], gdesc[UR54], tmem[UR24], tmem[UR26], idesc[UR27], !UPT ;  /* 0x00ff1a36200075ea */ /* 0x0003e2000f800018 */
[----:B------:R-:W-:Y:S01]  /*1fd10*/  UMOV UR62, 0x0 ;  /* 0x00000000003e7882 */ /* 0x000fe20000000000 */
[----:B------:R-:W-:Y:S01]  /*1fd20*/  UMOV UR63, 0x4400910 ;  /* 0x04400910003f7882 */ /* 0x000fe20000000000 */
[----:B------:R-:W-:Y:S01]  /*1fd30*/  UMOV UR76, 0x0 ;  /* 0x00000000004c7882 */ /* 0x000fe20000000000 */
[----:B------:R1:W-:Y:S01]  /*1fd40*/  UTCHMMA gdesc[UR36], gdesc[UR58], tmem[UR21], tmem[UR62], idesc[UR63], UPT ;  /* 0x00ff3e3a240075ea */ /* 0x0003e2000b800015 */
[----:B------:R1:W-:Y:S01]  /*1fd50*/  UTCHMMA gdesc[UR40], gdesc[UR66], tmem[UR20], tmem[UR28], idesc[UR29], UPT ;  /* 0x00ff1c42280075ea */ /* 0x0003e2000b800014 */
[----:B------:R1:W-:Y:S01]  /*1fd60*/  UTCHMMA gdesc[UR44], gdesc[UR72], tmem[UR19], tmem[UR38], idesc[UR39], UPT ;  /* 0x00ff26482c0075ea */ /* 0x0003e2000b800013 */
[----:B------:R-:W-:Y:S01]  /*1fd70*/  UMOV UR77, 0x4400910 ;  /* 0x04400910004d7882 */ /* 0x000fe20000000000 */
[----:B------:R1:W-:Y:S01]  /*1fd80*/  UTCHMMA gdesc[UR48], gdesc[UR68], tmem[UR18], tmem[UR26], idesc[UR27], UPT ;  /* 0x00ff1a44300075ea */ /* 0x0003e2000b800012 */
[----:B------:R-:W-:Y:S01]  /*1fd90*/  UMOV UR74, 0x0 ;  /* 0x00000000004a7882 */ /* 0x000fe20000000000 */
[----:B------:R-:W-:Y:S01]  /*1fda0*/  UMOV UR75, 0x4400910 ;  /* 0x04400910004b7882 */ /* 0x000fe20000000000 */
[----:B------:R1:W-:Y:S01]  /*1fdb0*/  UTCHMMA gdesc[UR52], gdesc[UR70], tmem[UR17], tmem[UR62], idesc[UR63], UPT ;  /* 0x00ff3e46340075ea */ /* 0x0003e2000b800011 */
[----:B------:R1:W-:Y:S01]  /*1fdc0*/  UTCHMMA gdesc[UR56], gdesc[UR60], tmem[UR13], tmem[UR76], idesc[UR77], UPT ;  /* 0x00ff4c3c380075ea */ /* 0x0003e2000b80000d */
[----:B------:R1:W-:Y:S01]  /*1fdd0*/  UTCHMMA gdesc[UR64], gdesc[UR34], tmem[UR6], tmem[UR74], idesc[UR75], UPT ;  /* 0x00ff4a22400075ea */ /* 0x0003e2000b800006 */
[----:B------:R1:W-:Y:S01]  /*1fde0*/  UTCBAR [UR5], URZ ;  /* 0x000000ff050073e9 */ /* 0x0003e200080000ff */
[----:B------:R-:W-:Y:S01]  /*1fdf0*/  NOP ;  /* 0x0000000000007918 */ /* 0x000fe20000000000 */
.L_x_6:
[----:B------:R-:W2:Y:S01]  /*1fe00*/  S2R R240, SR_TID.X ;  /* 0x0000000000f07919 */ /* 0x000ea20000002100 */
[----:B------:R-:W-:Y:S01]  /*1fe10*/  BAR.SYNC.DEFER_BLOCKING 0x0 ;  /* 0x0000000000007b1d */ /* 0x000fe20000010000 */
[----:B-----5:R-:W-:-:S04]  /*1fe20*/  IADD3 R18, P6, PT, R18, UR11, RZ ;  /* 0x0000000b12127c10 */ /* 0x020fc8000ffde0ff */
[----:B------:R-:W-:Y:S02]  /*1fe30*/  IADD3.X R19, PT, PT, R19, UR12, RZ, P6, !PT ;  /* 0x0000000c13137c10 */ /* 0x000fe4000b7fe4ff */
[----:B------:R-:W-:Y:S01]  /*1fe40*/  IADD3 R48, P6, PT, R48, UR11, RZ ;  /* 0x0000000b30307c10 */ /* 0x000fe2000ffde0ff */
[----:B------:R3:W-:Y:S03]  /*1fe50*/  STL.64 [R1+0xec8], R140 ;  /* 0x000ec88c01007387 */ /* 0x0007e60000100a00 */
[----:B------:R-:W-:Y:S01]  /*1fe60*/  IADD3.X R49, PT, PT, R49, UR12, RZ, P6, !PT ;  /* 0x0000000c31317c10 */ /* 0x000fe2000b7fe4ff */
[----:B------:R2:W-:Y:S01]  /*1fe70*/  STL.64 [R1+0xec0], R142 ;  /* 0x000ec08e01007387 */ /* 0x0005e20000100a00 */
[----:B------:R-:W-:-:S03]  /*1fe80*/  IADD3 R50, P6, PT, R50, UR11, RZ ;  /* 0x0000000b32327c10 */ /* 0x000fc6000ffde0ff */
[----:B------:R-:W-:Y:S01]  /*1fe90*/  STL.64 [R1+0xeb8], R144 ;  /* 0x000eb89001007387 */ /* 0x000fe20000100a00 */
[----:B------:R-:W-:Y:S01]  /*1fea0*/  IADD3.X R51, PT, PT, R51, UR12, RZ, P6, !PT ;  /* 0x0000000c33337c10 */ /* 0x000fe2000b7fe4ff */
[----:B---3--:R-:W3:Y:S02]  /*1feb0*/  S2R R141, SR_TID.X ;  /* 0x00000000008d7919 */ /* 0x008ee40000002100 */
[----:B------:R-:W-:Y:S01]  /*1fec0*/  STL.64 [R1+0xeb0], R146 ;  /* 0x000eb09201007387 */ /* 0x000fe20000100a00 */
[C---:B--2---:R-:W-:Y:S01]  /*1fed0*/  IMAD.SHL.U32 R143, R240.reuse, 0x10, RZ ;  /* 0x00000010f08f7824 */ /* 0x044fe200078e00ff */
[----:B------:R-:W-:Y:S02]  /*1fee0*/  LOP3.LUT R240, R240, 0x3f, RZ, 0xc0, !PT ;  /* 0x0000003ff0f07812 */ /* 0x000fe400078ec0ff */
[----:B------:R-:W-:Y:S02]  /*1fef0*/  STL.64 [R1+0xea8], R148 ;  /* 0x000ea89401007387 */ /* 0x000fe40000100a00 */
[----:B------:R-:W-:-:S02]  /*1ff00*/  LOP3.LUT R143, R143, 0x70, RZ, 0xc0, !PT ;  /* 0x000000708f8f7812 */ /* 0x000fc400078ec0ff */
[----:B------:R-:W-:Y:S04]  /*1ff10*/  STL.64 [R1+0xea0], R14 ;  /* 0x000ea00e01007387 */ /* 0x000fe80000100a00 */
[----:B------:R-:W-:Y:S04]  /*1ff20*/  STL.64 [R1+0xe98], R248 ;  /* 0x000e98f801007387 */ /* 0x000fe80000100a00 */
[----:B------:R-:W-:Y:S04]  /*1ff30*/  STL.64 [R1+0xe90], R16 ;  /* 0x000e901001007387 */ /* 0x000fe80000100a00 */
[----:B------:R-:W-:Y:S04]  /*1ff40*/  STL.64 [R1+0xe88], R78 ;  /* 0x000e884e01007387 */ /* 0x000fe80000100a00 */
[----:B------:R-:W-:Y:S01]  /*1ff50*/  STL.64 [R1+0xe80], R80 ;  /* 0x000e805001007387 */ /* 0x000fe20000100a00 */
[----:B---3--:R-:W-:-:S03]  /*1ff60*/  LOP3.LUT R140, R141, 0x40, RZ, 0xc0, !PT ;  /* 0x000000408d8c7812 */ /* 0x008fc600078ec0ff */
[----:B------:R-:W-:Y:S01]  /*1ff70*/  STL.64 [R1+0xe78], R88 ;  /* 0x000e785801007387 */ /* 0x000fe20000100a00 */
[----:B------:R-:W-:Y:S02]  /*1ff80*/  SHF.R.U32.HI R141, RZ, 0x6, R141 ;  /* 0x00000006ff8d7819 */ /* 0x000fe4000001168d */
[----:B------:R-:W-:Y:S01]  /*1ff90*/  LEA.HI R140, R140, R143, RZ, 0x1c ;  /* 0x0000008f8c8c7211 */ /* 0x000fe200078fe0ff */
[----:B------:R-:W-:Y:S01]  /*1ffa0*/  STL.64 [R1+0xe70], R102 ;  /* 0x000e706601007387 */ /* 0x000fe20000100a00 */
[----:B------:R-:W-:-:S03]  /*1ffb0*/  SGXT.U32 R141, R141, 0x1 ;  /* 0x000000018d8d781a */ /* 0x000fc60000000000 */
[----:B------:R-:W-:Y:S01]  /*1ffc0*/  IMAD R140, R240, 0x80, R140 ;  /* 0x00000080f08c7824 */ /* 0x000fe200078e028c */
[----:B------:R2:W-:Y:S01]  /*1ffd0*/  STL.64 [R1+0xe68], R12 ;  /* 0x000e680c01007387 */ /* 0x0005e20000100a00 */
[----:B------:R-:W-:Y:S02]  /*1ffe0*/  LOP3.LUT R141, R141, 0x4, RZ, 0xfc, !PT ;  /* 0x000000048d8d7812 */ /* 0x000fe400078efcff */
[----:B------:R-:W-:Y:S01]  /*1fff0*/  VIADD R140, R140, UR7 ;  /* 0x000000078c8c7c36 */ /* 0x000fe20008000000 */
[----:B------:R-:W3:Y:S04]  /*20000*/  S2R R240, SR_TID.X ;  /* 0x0000000000f07919 */ /* 0x000ee80000002100 */
[----:B------:R-:W-:Y:S01]  /*20010*/  @!PT LDS RZ, [RZ] ;  /* 0x00000000fffff984 */ /* 0x000fe20000000800 */
[----:B------:R-:W-:Y:S01]  /*20020*/  @!PT LDS RZ, [RZ] ;  /* 0x00000000fffff984 */ /* 0x000fe20000000800 */
[----:B------:R-:W-:Y:S01]  /*20030*/  @!PT LDS RZ, [RZ] ;  /* 0x00000000fffff984 */ /* 0x000fe20000000800 */
[----:B------:R-:W-:Y:S01]  /*20040*/  LDGSTS.E [R140+0x68000], desc[UR22][R90.64], P5 ;  /* 0x680000005a8c7fae */ /* 0x000fe2000a9a1016 */
[----:B------:R-:W-:-:S02]  /*20050*/  ISETP.GE.AND P5, PT, R241, UR4, PT ;  /* 0x00000004f1007c0c */ /* 0x000fc4000bfa6270 */
[----:B---3--:R-:W-:Y:S02]  /*20060*/  SHF.R.U32.HI R143, RZ, 0x6, R240 ;  /* 0x00000006ff8f7819 */ /* 0x008fe400000116f0 */
[----:B------:R-:W-:Y:S02]  /*20070*/  SEL R240, RZ, 0x4, P4 ;  /* 0x00000004fff07807 */ /* 0x000fe40002000000 */
[----:B------:R-:W-:Y:S02]  /*20080*/  SGXT.U32 R143, R143, 0x1 ;  /* 0x000000018f8f781a */ /* 0x000fe40000000000 */
[----:B------:R-:W-:Y:S02]  /*20090*/  SEL R240, R240, RZ, P2 ;  /* 0x000000fff0f07207 */ /* 0x000fe40001000000 */
[----:B------:R-:W-:Y:S02]  /*200a0*/  LOP3.LUT R143, R143, 0x20, RZ, 0xfc, !PT ;  /* 0x000000208f8f7812 */ /* 0x000fe400078efcff */
[----:B------:R-:W-:-:S02]  /*200b0*/  ISETP.NE.U32.AND P3, PT, R240, RZ, PT ;  /* 0x000000fff000720c */ /* 0x000fc40003f65070 */
[----:B------:R-:W-:Y:S02]  /*200c0*/  ISETP.GE.AND P4, PT, R143, UR4, PT ;  /* 0x000000048f007c0c */ /* 0x000fe4000bf86270 */
[----:B------:R-:W-:Y:S02]  /*200d0*/  SEL R240, RZ, 0x4, P5 ;  /* 0x00000004fff07807 */ /* 0x000fe40002800000 */
[----:B------:R-:W-:Y:S02]  /*200e0*/  SEL R241, RZ, 0x4, P4 ;  /* 0x00000004fff17807 */ /* 0x000fe40002000000 */
[----:B------:R-:W-:Y:S02]  /*200f0*/  SEL R240, R240, RZ, P2 ;  /* 0x000000fff0f07207 */ /* 0x000fe40001000000 */
[----:B------:R-:W-:Y:S02]  /*20100*/  SEL R241, R241, RZ, P2 ;  /* 0x000000fff1f17207 */ /* 0x000fe40001000000 */
[----:B------:R-:W-:Y:S01]  /*20110*/  ISETP.NE.U32.AND P4, PT, R240, RZ, PT ;  /* 0x000000fff000720c */ /* 0x000fe20003f85070 */
[----:B------:R-:W-:Y:S01]  /*20120*/  LDGSTS.E [R140+0x68008], desc[UR22][R18.64], P3 ;  /* 0x68008000128c7fae */ /* 0x000fe200099a1016 */
[----:B------:R-:W-:-:S02]  /*20130*/  ISETP.NE.U32.AND P5, PT, R241, RZ, PT ;  /* 0x000000fff100720c */ /* 0x000fc40003fa5070 */
[----:B------:R-:W-:-:S11]  /*20140*/  ISETP.GE.AND P3, PT, R141, UR4, PT ;  /* 0x000000048d007c0c */ /* 0x000fd6000bf66270 */
[----:B------:R-:W-:Y:S04]  /*20150*/  LDGSTS.E [R140+0x6a000], desc[UR22][R48.64], P5 ;  /* 0x6a000000308c7fae */ /* 0x000fe8000a9a1016 */
[----:B------:R-:W-:Y:S04]  /*20160*/  LDGSTS.E [R140+0x6a008], desc[UR22][R50.64], P4 ;  /* 0x6a008000328c7fae */ /* 0x000fe8000a1a1016 */
[----:B------:R-:W3:Y:S01]  /*20170*/  LDL.LU R140, [R1+0x418] ;  /* 0x00041800018c7983 */ /* 0x000ee20000300800 */
[----:B------:R-:W-:Y:S02]  /*20180*/  SEL R240, RZ, 0x4, P3 ;  /* 0x00000004fff07807 */ /* 0x000fe40001800000 */
[----:B------:R-:W-:Y:S01]  /*20190*/  IADD3 R20, P3, PT, R20, UR11, RZ ;  /* 0x0000000b14147c10 */ /* 0x000fe2000ff7e0ff */
[----:B------:R-:W4:Y:S01]  /*201a0*/  S2R R141, SR_TID.X ;  /* 0x00000000008d7919 */ /* 0x000f220000002100 */
[----:B------:R-:W-:-:S02]  /*201b0*/  SEL R240, R240, RZ, P2 ;  /* 0x000000fff0f07207 */ /* 0x000fc40001000000 */
[----:B------:R-:W-:Y:S01]  /*201c0*/  IADD3.X R21, PT, PT, R21, UR12, RZ, P3, !PT ;  /* 0x0000000c15157c10 */ /* 0x000fe20009ffe4ff */
[----:B------:R-:W1:Y:S01]  /*201d0*/  S2R R143, SR_TID.X ;  /* 0x00000000008f7919 */ /* 0x000e620000002100 */
[----:B------:R-:W-:Y:S02]  /*201e0*/  ISETP.NE.U32.AND P4, PT, R240, RZ, PT ;  /* 0x000000fff000720c */ /* 0x000fe40003f85070 */
[----:B------:R-:W-:Y:S01]  /*201f0*/  IADD3 R22, P6, PT, R22, UR11, RZ ;  /* 0x0000000b16167c10 */ /* 0x000fe2000ffde0ff */
[----:B--2---:R-:W2:Y:S03]  /*20200*/  S2R R12, SR_TID.X ;  /* 0x00000000000c7919 */ /* 0x004ea60000002100 */
[----:B------:R-:W-:Y:S02]  /*20210*/  IADD3.X R23, PT, PT, R23, UR12, RZ, P6, !PT ;  /* 0x0000000c17177c10 */ /* 0x000fe4000b7fe4ff */
[----:B------:R-:W-:-:S04]  /*20220*/  IADD3 R52, P6, PT, R52, UR11, RZ ;  /* 0x0000000b34347c10 */ /* 0x000fc8000ffde0ff */
[----:B------:R-:W-:Y:S01]  /*20230*/  IADD3.X R53, PT, PT, R53, UR12, RZ, P6, !PT ;  /* 0x0000000c35357c10 */ /* 0x000fe2000b7fe4ff */
[----:B------:R-:W-:Y:S01]  /*20240*/  LDGSTS.E [R252+0x68000], desc[UR22][R20.64], P4 ;  /* 0x6800000014fc7fae */ /* 0x000fe2000a1a1016 */
[----:B------:R-:W-:-:S04]  /*20250*/  IADD3 R54, P6, PT, R54, UR11, RZ ;  /* 0x0000000b36367c10 */ /* 0x000fc8000ffde0ff */
[----:B------:R-:W-:Y:S02]  /*20260*/  IADD3.X R55, PT, PT, R55, UR12, RZ, P6, !PT ;  /* 0x0000000c37377c10 */ /* 0x000fe4000b7fe4ff */
[----:B----4-:R-:W-:-:S04]  /*20270*/  SHF.R.U32.HI R141, RZ, 0x6, R141 ;  /* 0x00000006ff8d7819 */ /* 0x010fc8000001168d */
[----:B------:R-:W-:-:S04]  /*20280*/  SGXT.U32 R141, R141, 0x1 ;  /* 0x000000018d8d781a */ /* 0x000fc80000000000 */
[----:B------:R-:W-:-:S04]  /*20290*/  LOP3.LUT R141, R141, 0x6, RZ, 0xfc, !PT ;  /* 0x000000068d8d7812 */ /* 0x000fc800078efcff */
[----:B------:R-:W-:Y:S02]  /*202a0*/  ISETP.GE.AND P3, PT, R141, UR4, PT ;  /* 0x000000048d007c0c */ /* 0x000fe4000bf66270 */
[--C-:B-1----:R-:W-:Y:S02]  /*202b0*/  SHF.R.U32.HI R141, RZ, 0x6, R143.reuse ;  /* 0x00000006ff8d7819 */ /* 0x102fe4000001168f */
[----:B------:R-:W-:Y:S02]  /*202c0*/  SHF.R.U32.HI R143, RZ, 0x6, R143 ;  /* 0x00000006ff8f7819 */ /* 0x000fe4000001168f */
[----:B------:R-:W-:Y:S02]  /*202d0*/  SEL R240, RZ, 0x4, P3 ;  /* 0x00000004fff07807 */ /* 0x000fe40001800000 */
[----:B------:R-:W-:Y:S02]  /*202e0*/  SGXT.U32 R143, R143, 0x1 ;  /* 0x000000018f8f781a */ /* 0x000fe40000000000 */
[----:B------:R-:W-:-:S02]  /*202f0*/  SGXT.U32 R141, R141, 0x1 ;  /* 0x000000018d8d781a */ /* 0x000fc40000000000 */
[----:B------:R-:W-:Y:S02]  /*20300*/  LOP3.LUT R143, R143, 0x24, RZ, 0xfc, !PT ;  /* 0x000000248f8f7812 */ /* 0x000fe400078efcff */
[----:B------:R-:W-:Y:S02]  /*20310*/  LOP3.LUT R141, R141, 0x26, RZ, 0xfc, !PT ;  /* 0x000000268d8d7812 */ /* 0x000fe400078efcff */
[----:B------:R-:W-:Y:S02]  /*20320*/  SEL R240, R240, RZ, P2 ;  /* 0x000000fff0f07207 */ /* 0x000fe40001000000 */
[----:B------:R-:W-:Y:S02]  /*20330*/  ISETP.GE.AND P4, PT, R143, UR4, PT ;  /* 0x000000048f007c0c */ /* 0x000fe4000bf86270 */
[----:B------:R-:W-:Y:S01]  /*20340*/  ISETP.NE.U32.AND P3, PT, R240, RZ, PT ;  /* 0x000000fff000720c */ /* 0x000fe20003f65070 */
[----:B------:R-:W4:Y:S01]  /*20350*/  LDL.LU R143, [R1+0x41c] ;  /* 0x00041c00018f7983 */ /* 0x000f220000300800 */
[----:B------:R-:W-:-:S02]  /*20360*/  ISETP.GE.AND P5, PT, R141, UR4, PT ;  /* 0x000000048d007c0c */ /* 0x000fc4000bfa6270 */
[----:B--2---:R-:W-:Y:S02]  /*20370*/  SHF.R.U32.HI R141, RZ, 0x6, R12 ;  /* 0x00000006ff8d7819 */ /* 0x004fe4000001160c */
[----:B------:R-:W-:Y:S02]  /*20380*/  SEL R241, RZ, 0x4, P4 ;  /* 0x00000004fff17807 */ /* 0x000fe40002000000 */
[----:B------:R-:W-:Y:S02]  /*20390*/  SEL R240, RZ, 0x4, P5 ;  /* 0x00000004fff07807 */ /* 0x000fe40002800000 */
[----:B------:R-:W-:Y:S02]  /*203a0*/  SGXT.U32 R141, R141, 0x1 ;  /* 0x000000018d8d781a */ /* 0x000fe40000000000 */
[----:B------:R-:W-:Y:S01]  /*203b0*/  SEL R241, R241, RZ, P2 ;  /* 0x000000fff1f17207 */ /* 0x000fe20001000000 */
[----:B------:R-:W-:Y:S01]  /*203c0*/  LDGSTS.E [R252+0x68008], desc[UR22][R22.64], P3 ;  /* 0x6800800016fc7fae */ /* 0x000fe200099a1016 */
[----:B------:R-:W-:-:S02]  /*203d0*/  SEL R240, R240, RZ, P2 ;  /* 0x000000fff0f07207 */ /* 0x000fc40001000000 */
[----:B------:R-:W-:Y:S02]  /*203e0*/  LOP3.LUT R141, R141, 0x8, RZ, 0xfc, !PT ;  /* 0x000000088d8d7812 */ /* 0x000fe400078efcff */
[----:B------:R-:W-:Y:S02]  /*203f0*/  ISETP.NE.U32.AND P5, PT, R241, RZ, PT ;  /* 0x000000fff100720c */ /* 0x000fe40003fa5070 */
[----:B------:R-:W-:Y:S02]  /*20400*/  ISETP.NE.U32.AND P4, PT, R240, RZ, PT ;  /* 0x000000fff000720c */ /* 0x000fe40003f85070 */
[----:B------:R-:W-:Y:S02]  /*20410*/  ISETP.GE.AND P3, PT, R141, UR4, PT ;  /* 0x000000048d007c0c */ /* 0x000fe4000bf66270 */
[----:B------:R-:W-:Y:S02]  /*20420*/  SHF.R.U32.HI R141, RZ, 0x6, R12 ;  /* 0x00000006ff8d7819 */ /* 0x000fe4000001160c */
[----:B------:R-:W-:-:S02]  /*20430*/  SEL R240, RZ, 0x4, P3 ;  /* 0x00000004fff07807 */ /* 0x000fc40001800000 */
[----:B------:R-:W-:Y:S02]  /*20440*/  SGXT.U32 R141, R141, 0x1 ;  /* 0x000000018d8d781a */ /* 0x000fe40000000000 */
[----:B------:R-:W-:Y:S01]  /*20450*/  SEL R240, R240, RZ, P2 ;  /* 0x000000fff0f07207 */ /* 0x000fe20001000000 */
[----:B------:R-:W-:Y:S01]  /*20460*/  LDGSTS.E [R252+0x6a000], desc[UR22][R52.64], P5 ;  /* 0x6a00000034fc7fae */ /* 0x000fe2000a9a1016 */
[----:B------:R-:W-:Y:S02]  /*20470*/  IADD3 R24, P3, PT, R24, UR11, RZ ;  /* 0x0000000b18187c10 */ /* 0x000fe4000ff7e0ff */
[----:B------:R-:W-:Y:S01]  /*20480*/  LOP3.LUT R141, R141, 0xa, RZ, 0xfc, !PT ;  /* 0x0000000a8d8d7812 */ /* 0x000fe200078efcff */
[----:B------:R1:W-:Y:S01]  /*20490*/  LDGSTS.E [R252+0x6a008], desc[UR22][R54.64], P4 ;  /* 0x6a00800036fc7fae */ /* 0x0003e2000a1a1016 */
[----:B------:R-:W-:Y:S02]  /*204a0*/  ISETP.NE.U32.AND P4, PT, R240, RZ, PT ;  /* 0x000000fff000720c */ /* 0x000fe40003f85070 */
[----:B------:R-:W-:-:S02]  /*204b0*/  IADD3.X R25, PT, PT, R25, UR12, RZ, P3, !PT ;  /* 0x0000000c19197c10 */ /* 0x000fc40009ffe4ff */
[----:B------:R-:W-:Y:S02]  /*204c0*/  ISETP.GE.AND P3, PT, R141, UR4, PT ;  /* 0x000000048d007c0c */ /* 0x000fe4000bf66270 */
[--C-:B------:R-:W-:Y:S02]  /*204d0*/  SHF.R.U32.HI R142, RZ, 0x6, R12.reuse ;  /* 0x00000006ff8e7819 */ /* 0x100fe4000001160c */
[----:B------:R-:W-:Y:S02]  /*204e0*/  SHF.R.U32.HI R141, RZ, 0x6, R12 ;  /* 0x00000006ff8d7819 */ /* 0x000fe4000001160c */
[----:B------:R-:W-:Y:S01]  /*204f0*/  SGXT.U32 R142, R142, 0x1 ;  /* 0x000000018e8e781a */ /* 0x000fe20000000000 */
[----:B------:R-:W-:Y:S01]  /*20500*/  USHF.L.U32 UR13, UR14, 0x2, URZ ;  /* 0x000000020e0d7899 */ /* 0x000fe200080006ff */
[----:B------:R-:W-:Y:S01]  /*20510*/  SGXT.U32 R141, R141, 0x1 ;  /* 0x000000018d8d781a */ /* 0x000fe20000000000 */
[----:B-1----:R-:W1:Y:S01]  /*20520*/  LDC R252, c[0x0][0x3a0] ;  /* 0x0000e800fffc7b82 */ /* 0x002e620000000800 */
[----:B------:R-:W-:-:S02]  /*20530*/  SEL R240, RZ, 0x4, P3 ;  /* 0x00000004fff07807 */ /* 0x000fc40001800000 */
[----:B------:R-:W-:Y:S02]  /*20540*/  LOP3.LUT R142, R142, 0x28, RZ, 0xfc, !PT ;  /* 0x000000288e8e7812 */ /* 0x000fe400078efcff */
[----:B------:R-:W-:Y:S02]  /*20550*/  LOP3.LUT R141, R141, 0x2a, RZ, 0xfc, !PT ;  /* 0x0000002a8d8d7812 */ /* 0x000fe400078efcff */
[----:B------:R-:W-:Y:S02]  /*20560*/  SEL R240, R240, RZ, P2 ;  /* 0x000000fff0f07207 */ /* 0x000fe40001000000 */
[----:B------:R-:W-:Y:S02]  /*20570*/  ISETP.GE.AND P5, PT, R141, UR4, PT ;  /* 0x000000048d007c0c */ /* 0x000fe4000bfa6270 */
[----:B------:R-:W-:Y:S02]  /*20580*/  ISETP.NE.U32.AND P3, PT, R240, RZ, PT ;  /* 0x000000fff000720c */ /* 0x000fe40003f65070 */
[----:B------:R-:W-:-:S02]  /*20590*/  SEL R240, RZ, 0x4, P5 ;  /* 0x00000004fff07807 */ /* 0x000fc40002800000 */
[----:B------:R-:W-:Y:S02]  /*205a0*/  IADD3 R26, P6, PT, R26, UR11, RZ ;  /* 0x0000000b1a1a7c10 */ /* 0x000fe4000ffde0ff */
[----:B------:R-:W-:Y:S02]  /*205b0*/  SEL R240, R240, RZ, P2 ;  /* 0x000000fff0f07207 */ /* 0x000fe40001000000 */
[----:B------:R-:W-:Y:S02]  /*205c0*/  IADD3.X R27, PT, PT, R27, UR12, RZ, P6, !PT ;  /* 0x0000000c1b1b7c10 */ /* 0x000fe4000b7fe4ff */
[----:B------:R-:W-:-:S04]  /*205d0*/  IADD3 R56, P6, PT, R56, UR11, RZ ;  /* 0x0000000b38387c10 */ /* 0x000fc8000ffde0ff */
[----:B------:R-:W-:Y:S02]  /*205e0*/  IADD3.X R57, PT, PT, R57, UR12, RZ, P6, !PT ;  /* 0x0000000c39397c10 */ /* 0x000fe4000b7fe4ff */
[----:B------:R-:W-:-:S04]  /*205f0*/  IADD3 R58, P6, PT, R58, UR11, RZ ;  /* 0x0000000b3a3a7c10 */ /* 0x000fc8000ffde0ff */
[----:B------:R-:W-:Y:S01]  /*20600*/  IADD3.X R59, PT, PT, R59, UR12, RZ, P6, !PT ;  /* 0x0000000c3b3b7c10 */ /* 0x000fe2000b7fe4ff */
[----:B---3--:R-:W-:Y:S01]  /*20610*/  LDGSTS.E [R140+0x68000], desc[UR22][R24.64], P4 ;  /* 0x68000000188c7fae */ /* 0x008fe2000a1a1016 */
[----:B------:R-:W-:-:S03]  /*20620*/  ISETP.GE.AND P4, PT, R142, UR4, PT ;  /* 0x000000048e007c0c */ /* 0x000fc6000bf86270 */
[----:B------:R-:W-:Y:S01]  /*20630*/  LDGSTS.E [R140+0x68008], desc[UR22][R26.64], P3 ;  /* 0x680080001a8c7fae */ /* 0x000fe200099a1016 */
[----:B------:R-:W-:-:S04]  /*20640*/  SEL R241, RZ, 0x4, P4 ;  /* 0x00000004fff17807 */ /* 0x000fc80002000000 */
[----:B------:R-:W-:Y:S02]  /*20650*/  SEL R241, R241, RZ, P2 ;  /* 0x000000fff1f17207 */ /* 0x000fe40001000000 */
[----:B------:R-:W-:Y:S02]  /*20660*/  ISETP.NE.U32.AND P4, PT, R240, RZ, PT ;  /* 0x000000fff000720c */ /* 0x000fe40003f85070 */
[----:B------:R-:W-:-:S13]  /*20670*/  ISETP.NE.U32.AND P5, PT, R241, RZ, PT ;  /* 0x000000fff100720c */ /* 0x000fda0003fa5070 */
[----:B------:R-:W-:Y:S04]  /*20680*/  LDGSTS.E [R140+0x6a000], desc[UR22][R56.64], P5 ;  /* 0x6a000000388c7fae */ /* 0x000fe8000a9a1016 */
[----:B------:R-:W-:Y:S04]  /*20690*/  LDGSTS.E [R140+0x6a008], desc[UR22][R58.64], P4 ;  /* 0x6a0080003a8c7fae */ /* 0x000fe8000a1a1016 */
[----:B------:R-:W2:Y:S01]  /*206a0*/  LDL.LU R140, [R1+0x458] ;  /* 0x00045800018c7983 */ /* 0x000ea20000300800 */
[----:B------:R-:W-:-:S04]  /*206b0*/  SHF.R.U32.HI R141, RZ, 0x6, R12 ;  /* 0x00000006ff8d7819 */ /* 0x000fc8000001160c */
[----:B------:R-:W-:-:S04]  /*206c0*/  SGXT.U32 R141, R141, 0x1 ;  /* 0x000000018d8d781a */ /* 0x000fc80000000000 */
[----:B------:R-:W-:-:S04]  /*206d0*/  LOP3.LUT R141, R141, 0xc, RZ, 0xfc, !PT ;  /* 0x0000000c8d8d7812 */ /* 0x000fc800078efcff */
[----:B------:R-:W-:Y:S02]  /*206e0*/  ISETP.GE.AND P3, PT, R141, UR4, PT ;  /* 0x000000048d007c0c */ /* 0x000fe4000bf66270 */
[----:B------:R-:W-:Y:S02]  /*206f0*/  SHF.R.U32.HI R141, RZ, 0x6, R12 ;  /* 0x00000006ff8d7819 */ /* 0x000fe4000001160c */
[----:B------:R-:W-:Y:S02]  /*20700*/  SEL R240, RZ, 0x4, P3 ;  /* 0x00000004fff07807 */ /* 0x000fe40001800000 */
[----:B------:R-:W-:Y:S02]  /*20710*/  SGXT.U32 R141, R141, 0x1 ;  /* 0x000000018d8d781a */ /* 0x000fe40000000000 */
[----:B------:R-:W-:Y:S02]  /*20720*/  SEL R240, R240, RZ, P2 ;  /* 0x000000fff0f07207 */ /* 0x000fe40001000000 */
[----:B------:R-:W-:-:S02]  /*20730*/  IADD3 R28, P3, PT, R28, UR11, RZ ;  /* 0x0000000b1c1c7c10 */ /* 0x000fc4000ff7e0ff */
[----:B------:R-:W-:Y:S02]  /*20740*/  LOP3.LUT R141, R141, 0xe, RZ, 0xfc, !PT ;  /* 0x0000000e8d8d7812 */ /* 0x000fe400078efcff */
[----:B------:R-:W-:Y:S02]  /*20750*/  ISETP.NE.U32.AND P4, PT, R240, RZ, PT ;  /* 0x000000fff000720c */ /* 0x000fe40003f85070 */
[----:B------:R-:W-:Y:S02]  /*20760*/  IADD3.X R29, PT, PT, R29, UR12, RZ, P3, !PT ;  /* 0x0000000c1d1d7c10 */ /* 0x000fe40009ffe4ff */
[----:B------:R-:W-:Y:S02]  /*20770*/  ISETP.GE.AND P3, PT, R141, UR4, PT ;  /* 0x000000048d007c0c */ /* 0x000fe4000bf66270 */
[--C-:B------:R-:W-:Y:S02]  /*20780*/  SHF.R.U32.HI R142, RZ, 0x6, R12.reuse ;  /* 0x00000006ff8e7819 */ /* 0x100fe4000001160c */
[----:B------:R-:W-:-:S02]  /*20790*/  SHF.R.U32.HI R141, RZ, 0x6, R12 ;  /* 0x00000006ff8d7819 */ /* 0x000fc4000001160c */
[----:B------:R-:W-:Y:S02]  /*207a0*/  SEL R240, RZ, 0x4, P3 ;  /* 0x00000004fff07807 */ /* 0x000fe40001800000 */
[----:B------:R-:W-:Y:S01]  /*207b0*/  SGXT.U32 R142, R142, 0x1 ;  /* 0x000000018e8e781a */ /* 0x000fe20000000000 */
[----:B----4-:R-:W-:Y:S01]  /*207c0*/  LDGSTS.E [R143+0x68000], desc[UR22][R28.64], P4 ;  /* 0x680000001c8f7fae */ /* 0x010fe2000a1a1016 */
[----:B------:R-:W-:Y:S02]  /*207d0*/  SGXT.U32 R141, R141, 0x1 ;  /* 0x000000018d8d781a */ /* 0x000fe40000000000 */
[----:B------:R-:W-:Y:S02]  /*207e0*/  LOP3.LUT R142, R142, 0x2c, RZ, 0xfc, !PT ;  /* 0x0000002c8e8e7812 */ /* 0x000fe400078efcff */
[----:B------:R-:W-:Y:S02]  /*207f0*/  SEL R240, R240, RZ, P2 ;  /* 0x000000fff0f07207 */ /* 0x000fe40001000000 */
[----:B------:R-:W-:-:S02]  /*20800*/  LOP3.LUT R141, R141, 0x2e, RZ, 0xfc, !PT ;  /* 0x0000002e8d8d7812 */ /* 0x000fc400078efcff */
[----:B------:R-:W-:Y:S02]  /*20810*/  ISETP.NE.U32.AND P3, PT, R240, RZ, PT ;  /* 0x000000fff000720c */ /* 0x000fe40003f65070 */
[----:B------:R-:W-:Y:S02]  /*20820*/  ISETP.GE.AND P4, PT, R142, UR4, PT ;  /* 0x000000048e007c0c */ /* 0x000fe4000bf86270 */
[----:B------:R-:W-:Y:S02]  /*20830*/  ISETP.GE.AND P5, PT, R141, UR4, PT ;  /* 0x000000048d007c0c */ /* 0x000fe4000bfa6270 */
[----:B------:R-:W-:Y:S02]  /*20840*/  SHF.R.U32.HI R141, RZ, 0x6, R12 ;  /* 0x00000006ff8d7819 */ /* 0x000fe4000001160c */
[----:B------:R-:W-:Y:S02]  /*20850*/  SEL R241, RZ, 0x4, P4 ;  /* 0x00000004fff17807 */ /* 0x000fe40002000000 */
[----:B------:R-:W-:-:S02]  /*20860*/  IADD3 R30, P6, PT, R30, UR11, RZ ;  /* 0x0000000b1e1e7c10 */ /* 0x000fc4000ffde0ff */
[----:B------:R-:W-:Y:S02]  /*20870*/  SEL R240, RZ, 0x4, P5 ;  /* 0x00000004fff07807 */ /* 0x000fe40002800000 */
[----:B------:R-:W-:Y:S02]  /*20880*/  SGXT.U32 R141, R141, 0x1 ;  /* 0x000000018d8d781a */ /* 0x000fe40000000000 */
[----:B------:R-:W-:Y:S02]  /*20890*/  SEL R241, R241, RZ, P2 ;  /* 0x000000fff1f17207 */ /* 0x000fe40001000000 */
[----:B------:R-:W-:Y:S02]  /*208a0*/  IADD3.X R31, PT, PT, R31, UR12, RZ, P6, !PT ;  /* 0x0000000c1f1f7c10 */ /* 0x000fe4000b7fe4ff */
[----:B------:R-:W-:Y:S02]  /*208b0*/  SEL R240, R240, RZ, P2 ;  /* 0x000000fff0f07207 */ /* 0x000fe40001000000 */
[----:B------:R-:W-:Y:S01]  /*208c0*/  LOP3.LUT R141, R141, 0x10, RZ, 0xfc, !PT ;  /* 0x000000108d8d7812 */ /* 0x000fe200078efcff */
[----:B------:R-:W-:Y:S01]  /*208d0*/  LDGSTS.E [R143+0x68008], desc[UR22][R30.64], P3 ;  /* 0x680080001e8f7fae */ /* 0x000fe200099a1016 */
[----:B------:R-:W-:-:S02]  /*208e0*/  ISETP.NE.U32.AND P5, PT, R241, RZ, PT ;  /* 0x000000fff100720c */ /* 0x000fc40003fa5070 */
[----:B------:R-:W-:Y:S02]  /*208f0*/  IADD3 R60, P6, PT, R60, UR11, RZ ;  /* 0x0000000b3c3c7c10 */ /* 0x000fe4000ffde0ff */
[----:B------:R-:W-:Y:S02]  /*20900*/  ISETP.NE.U32.AND P4, PT, R240, RZ, PT ;  /* 0x000000fff000720c */ /* 0x000fe40003f85070 */
[----:B------:R-:W-:Y:S02]  /*20910*/  ISETP.GE.AND P3, PT, R141, UR4, PT ;  /* 0x000000048d007c0c */ /* 0x000fe4000bf66270 */
[----:B------:R-:W-:Y:S02]  /*20920*/  IADD3.X R61, PT, PT, R61, UR12, RZ, P6, !PT ;  /* 0x0000000c3d3d7c10 */ /* 0x000fe4000b7fe4ff */
[----:B------:R-:W-:Y:S02]  /*20930*/  IADD3 R62, P6, PT, R62, UR11, RZ ;  /* 0x0000000b3e3e7c10 */ /* 0x000fe4000ffde0ff */
[----:B------:R-:W-:Y:S01]  /*20940*/  SEL R240, RZ, 0x4, P3 ;  /* 0x00000004fff07807 */ /* 0x000fe20001800000 */
[----:B------:R-:W-:Y:S01]  /*20950*/  LDGSTS.E [R143+0x6a000], desc[UR22][R60.64], P5 ;  /* 0x6a0000003c8f7fae */ /* 0x000fe2000a9a1016 */
[----:B------:R-:W-:-:S02]  /*20960*/  IADD3.X R63, PT, PT, R63, UR12, RZ, P6, !PT ;  /* 0x0000000c3f3f7c10 */ /* 0x000fc4000b7fe4ff */
[----:B------:R-:W-:-:S03]  /*20970*/  SEL R240, R240, RZ, P2 ;  /* 0x000000fff0f07207 */ /* 0x000fc60001000000 */
[----:B------:R-:W-:Y:S01]  /*20980*/  LDGSTS.E [R143+0x6a008], desc[UR22][R62.64], P4 ;  /* 0x6a0080003e8f7fae */ /* 0x000fe2000a1a1016 */
[----:B------:R-:W-:Y:S02]  /*20990*/  ISETP.NE.U32.AND P3, PT, R240, RZ, PT ;  /* 0x000000fff000720c */ /* 0x000fe40003f65070 */
[----:B------:R-:W-:Y:S02]  /*209a0*/  SHF.R.U32.HI R141, RZ, 0x6, R12 ;  /* 0x00000006ff8d7819 */ /* 0x000fe4000001160c */
[----:B------:R-:W-:Y:S02]  /*209b0*/  IADD3 R32, P4, PT, R32, UR11, RZ ;  /* 0x0000000b20207c10 */ /* 0x000fe4000ff9e0ff */
[----:B------:R-:W-:Y:S01]  /*209c0*/  SGXT.U32 R141, R141, 0x1 ;  /* 0x000000018d8d781a */ /* 0x000fe20000000000 */
[----:B------:R-:W3:Y:S01]  /*209d0*/  LDL.LU R143, [R1+0x45c] ;  /* 0x00045c00018f7983 */ /* 0x000ee20000300800 */
[----:B------:R-:W-:Y:S02]  /*209e0*/  IADD3.X R33, PT, PT, R33, UR12, RZ, P4, !PT ;  /* 0x0000000c21217c10 */ /* 0x000fe4000a7fe4ff */
[----:B------:R-:W-:-:S02]  /*209f0*/  LOP3.LUT R141, R141, 0x12, RZ, 0xfc, !PT ;  /* 0x000000128d8d7812 */ /* 0x000fc400078efcff */
[----:B------:R-:W-:-:S04]  /*20a00*/  SHF.R.U32.HI R142, RZ, 0x6, R12 ;  /* 0x00000006ff8e7819 */ /* 0x000fc8000001160c */
[----:B------:R-:W-:-:S04]  /*20a10*/  SGXT.U32 R142, R142, 0x1 ;  /* 0x000000018e8e781a */ /* 0x000fc80000000000 */
[----:B------:R-:W-:-:S04]  /*20a20*/  LOP3.LUT R142, R142, 0x30, RZ, 0xfc, !PT ;  /* 0x000000308e8e7812 */ /* 0x000fc800078efcff */
[----:B------:R-:W-:-:S04]  /*20a30*/  ISETP.GE.AND P4, PT, R142, UR4, PT ;  /* 0x000000048e007c0c */ /* 0x000fc8000bf86270 */
[----:B------:R-:W-:Y:S02]  /*20a40*/  SEL R241, RZ, 0x4, P4 ;  /* 0x00000004fff17807 */ /* 0x000fe40002000000 */
[----:B------:R-:W-:Y:S02]  /*20a50*/  IADD3 R34, P6, PT, R34, UR11, RZ ;  /* 0x0000000b22227c10 */ /* 0x000fe4000ffde0ff */
[----:B------:R-:W-:Y:S02]  /*20a60*/  SEL R241, R241, RZ, P2 ;  /* 0x000000fff1f17207 */ /* 0x000fe40001000000 */
[----:B------:R-:W-:Y:S02]  /*20a70*/  IADD3.X R35, PT, PT, R35, UR12, RZ, P6, !PT ;  /* 0x0000000c23237c10 */ /* 0x000fe4000b7fe4ff */
[----:B------:R-:W-:-:S04]  /*20a80*/  IADD3 R64, P6, PT, R64, UR11, RZ ;  /* 0x0000000b40407c10 */ /* 0x000fc8000ffde0ff */
[----:B------:R-:W-:Y:S02]  /*20a90*/  IADD3.X R65, PT, PT, R65, UR12, RZ, P6, !PT ;  /* 0x0000000c41417c10 */ /* 0x000fe4000b7fe4ff */
[----:B------:R-:W-:-:S04]  /*20aa0*/  IADD3 R66, P6, PT, R66, UR11, RZ ;  /* 0x0000000b42427c10 */ /* 0x000fc8000ffde0ff */
[----:B------:R-:W-:Y:S01]  /*20ab0*/  IADD3.X R67, PT, PT, R67, UR12, RZ, P6, !PT ;  /* 0x0000000c43437c10 */ /* 0x000fe2000b7fe4ff */
[----:B--2---:R-:W-:Y:S01]  /*20ac0*/  LDGSTS.E [R140+0x68000], desc[UR22][R32.64], P3 ;  /* 0x68000000208c7fae */ /* 0x004fe200099a1016 */
[----:B------:R-:W-:Y:S02]  /*20ad0*/  ISETP.GE.AND P3, PT, R141, UR4, PT ;  /* 0x000000048d007c0c */ /* 0x000fe4000bf66270 */
[----:B------:R-:W-:-:S04]  /*20ae0*/  SHF.R.U32.HI R141, RZ, 0x6, R12 ;  /* 0x00000006ff8d7819 */ /* 0x000fc8000001160c */
[----:B------:R-:W-:Y:S02]  /*20af0*/  SGXT.U32 R141, R141, 0x1 ;  /* 0x000000018d8d781a */ /* 0x000fe40000000000 */
[----:B------:R-:W-:Y:S02]  /*20b00*/  SEL R240, RZ, 0x4, P3 ;  /* 0x00000004fff07807 */ /* 0x000fe40001800000 */
[----:B------:R-:W-:Y:S02]  /*20b10*/  LOP3.LUT R141, R141, 0x32, RZ, 0xfc, !PT ;  /* 0x000000328d8d7812 */ /* 0x000fe400078efcff */
[----:B------:R-:W-:Y:S02]  /*20b20*/  SEL R240, R240, RZ, P2 ;  /* 0x000000fff0f07207 */ /* 0x000fe40001000000 */
[----:B------:R-:W-:Y:S02]  /*20b30*/  ISETP.GE.AND P5, PT, R141, UR4, PT ;  /* 0x000000048d007c0c */ /* 0x000fe4000bfa6270 */
[----:B------:R-:W-:-:S02]  /*20b40*/  ISETP.NE.U32.AND P3, PT, R240, RZ, PT ;  /* 0x000000fff000720c */ /* 0x000fc40003f65070 */
[----:B------:R-:W-:-:S04]  /*20b50*/  SEL R240, RZ, 0x4, P5 ;  /* 0x00000004fff07807 */ /* 0x000fc80002800000 */
[----:B------:R-:W-:Y:S02]  /*20b60*/  SEL R240, R240, RZ, P2 ;  /* 0x000000fff0f07207 */ /* 0x000fe40001000000 */
[----:B------:R-:W-:Y:S02]  /*20b70*/  ISETP.NE.U32.AND P5, PT, R241, RZ, PT ;  /* 0x000000fff100720c */ /* 0x000fe40003fa5070 */
[----:B------:R-:W-:-:S03]  /*20b80*/  ISETP.NE.U32.AND P4, PT, R240, RZ, PT ;  /* 0x000000fff000720c */ /* 0x000fc60003f85070 */
[----:B------:R-:W-:Y:S08]  /*20b90*/  LDGSTS.E [R140+0x68008], desc[UR22][R34.64], P3 ;  /* 0x68008000228c7fae */ /* 0x000ff000099a1016 */
[----:B------:R-:W-:Y:S04]  /*20ba0*/  LDGSTS.E [R140+0x6a000], desc[UR22][R64.64], P5 ;  /* 0x6a000000408c7fae */ /* 0x000fe8000a9a1016 */
[----:B------:R-:W-:Y:S04]  /*20bb0*/  LDGSTS.E [R140+0x6a008], desc[UR22][R66.64], P4 ;  /* 0x6a008000428c7fae */ /* 0x000fe8000a1a1016 */
[----:B------:R-:W2:Y:S01]  /*20bc0*/  LDL.LU R140, [R1+0x498] ;  /* 0x00049800018c7983 */ /* 0x000ea20000300800 */
[----:B------:R-:W-:-:S04]  /*20bd0*/  SHF.R.U32.HI R141, RZ, 0x6, R12 ;  /* 0x00000006ff8d7819 */ /* 0x000fc8000001160c */
[----:B------:R-:W-:-:S04]  /*20be0*/  SGXT.U32 R141, R141, 0x1 ;  /* 0x000000018d8d781a */ /* 0x000fc80000000000 */
[----:B------:R-:W-:-:S04]  /*20bf0*/  LOP3.LUT R141, R141, 0x14, RZ, 0xfc, !PT ;  /* 0x000000148d8d7812 */ /* 0x000fc800078efcff */
[----:B------:R-:W-:-:S04]  /*20c00*/  ISETP.GE.AND P3, PT, R141, UR4, PT ;  /* 0x000000048d007c0c */ /* 0x000fc8000bf66270 */
[----:B------:R-:W-:-:S04]  /*20c10*/  SEL R240, RZ, 0x4, P3 ;  /* 0x00000004fff07807 */ /* 0x000fc80001800000 */
[----:B------:R-:W-:Y:S02]  /*20c20*/  SEL R240, R240, RZ, P2 ;  /* 0x000000fff0f07207 */ /* 0x000fe40001000000 */
[----:B------:R-:W-:Y:S02]  /*20c30*/  SHF.R.U32.HI R141, RZ, 0x6, R12 ;  /* 0x00000006ff8d7819 */ /* 0x000fe4000001160c */
[----:B------:R-:W-:Y:S02]  /*20c40*/  ISETP.NE.U32.AND P3, PT, R240, RZ, PT ;  /* 0x000000fff000720c */ /* 0x000fe40003f65070 */
[----:B------:R-:W-:Y:S02]  /*20c50*/  IADD3 R36, P4, PT, R36, UR11, RZ ;  /* 0x0000000b24247c10 */ /* 0x000fe4000ff9e0ff */
[----:B------:R-:W-:Y:S02]  /*20c60*/  SGXT.U32 R141, R141, 0x1 ;  /* 0x000000018d8d781a */ /* 0x000fe40000000000 */
[----:B------:R-:W-:-:S02]  /*20c70*/  IADD3.X R37, PT, PT, R37, UR12, RZ, P4, !PT ;  /* 0x0000000c25257c10 */ /* 0x000fc4000a7fe4ff */
[----:B------:R-:W-:Y:S02]  /*20c80*/  LOP3.LUT R141, R141, 0x16, RZ, 0xfc, !PT ;  /* 0x000000168d8d7812 */ /* 0x000fe400078efcff */
[----:B------:R-:W-:-:S04]  /*20c90*/  SHF.R.U32.HI R142, RZ, 0x6, R12 ;  /* 0x00000006ff8e7819 */ /* 0x000fc8000001160c */
[----:B------:R-:W-:Y:S01]  /*20ca0*/  SGXT.U32 R142, R142, 0x1 ;  /* 0x000000018e8e781a */ /* 0x000fe20000000000 */
[----:B---3--:R-:W-:Y:S01]  /*20cb0*/  LDGSTS.E [R143+0x68000], desc[UR22][R36.64], P3 ;  /* 0x68000000248f7fae */ /* 0x008fe200099a1016 */
[----:B------:R-:W-:Y:S02]  /*20cc0*/  ISETP.GE.AND P3, PT, R141, UR4, PT ;  /* 0x000000048d007c0c */ /* 0x000fe4000bf66270 */
[----:B------:R-:W-:Y:S02]  /*20cd0*/  SHF.R.U32.HI R141, RZ, 0x6, R12 ;  /* 0x00000006ff8d7819 */ /* 0x000fe4000001160c */
[----:B------:R-:W-:Y:S02]  /*20ce0*/  SEL R240, RZ, 0x4, P3 ;  /* 0x00000004fff07807 */ /* 0x000fe40001800000 */
[----:B------:R-:W-:Y:S02]  /*20cf0*/  SGXT.U32 R141, R141, 0x1 ;  /* 0x000000018d8d781a */ /* 0x000fe40000000000 */
[----:B------:R-:W-:-:S02]  /*20d00*/  SEL R240, R240, RZ, P2 ;  /* 0x000000fff0f07207 */ /* 0x000fc40001000000 */
[----:B------:R-:W-:Y:S02]  /*20d10*/  LOP3.LUT R141, R141, 0x36, RZ, 0xfc, !PT ;  /* 0x000000368d8d7812 */ /* 0x000fe400078efcff */
[----:B------:R-:W-:Y:S02]  /*20d20*/  LOP3.LUT R142, R142, 0x34, RZ, 0xfc, !PT ;  /* 0x000000348e8e7812 */ /* 0x000fe400078efcff */
[----:B------:R-:W-:Y:S02]  /*20d30*/  ISETP.NE.U32.AND P3, PT, R240, RZ, PT ;  /* 0x000000fff000720c */ /* 0x000fe40003f65070 */
[----:B------:R-:W-:Y:S02]  /*20d40*/  ISETP.GE.AND P5, PT, R141, UR4, PT ;  /* 0x000000048d007c0c */ /* 0x000fe4000bfa6270 */
[----:B------:R-:W-:Y:S02]  /*20d50*/  SHF.R.U32.HI R141, RZ, 0x6, R12 ;  /* 0x00000006ff8d7819 */ /* 0x000fe4000001160c */
[----:B------:R-:W-:-:S02]  /*20d60*/  ISETP.GE.AND P4, PT, R142, UR4, PT ;  /* 0x000000048e007c0c */ /* 0x000fc4000bf86270 */
[----:B------:R-:W-:Y:S02]  /*20d70*/  IADD3 R38, P6, PT, R38, UR11, RZ ;  /* 0x0000000b26267c10 */ /* 0x000fe4000ffde0ff */
[----:B------:R-:W-:Y:S02]  /*20d80*/  SGXT.U32 R141, R141, 0x1 ;  /* 0x000000018d8d781a */ /* 0x000fe40000000000 */
[----:B------:R-:W-:Y:S02]  /*20d90*/  SEL R241, RZ, 0x4, P4 ;  /* 0x00000004fff17807 */ /* 0x000fe40002000000 */
[----:B------:R-:W-:Y:S02]  /*20da0*/  SEL R240, RZ, 0x4, P5 ;  /* 0x00000004fff07807 */ /* 0x000fe40002800000 */
[----:B------:R-:W-:Y:S02]  /*20db0*/  IADD3.X R39, PT, PT, R39, UR12, RZ, P6, !PT ;  /* 0x0000000c27277c10 */ /* 0x000fe4000b7fe4ff */
[----:B------:R-:W-:-:S02]  /*20dc0*/  LOP3.LUT R141, R141, 0x18, RZ, 0xfc, !PT ;  /* 0x000000188d8d7812 */ /* 0x000fc400078efcff */
[----:B------:R-:W-:Y:S01]  /*20dd0*/  SEL R241, R241, RZ, P2 ;  /* 0x000000fff1f17207 */ /* 0x000fe20001000000 */
[----:B------:R-:W-:Y:S01]  /*20de0*/  LDGSTS.E [R143+0x68008], desc[UR22][R38.64], P3 ;  /* 0x68008000268f7fae */ /* 0x000fe200099a1016 */
[----:B------:R-:W-:Y:S02]  /*20df0*/  SEL R240, R240, RZ, P2 ;  /* 0x000000fff0f07207 */ /* 0x000fe40001000000 */
[----:B------:R-:W-:Y:S02]  /*20e00*/  ISETP.GE.AND P3, PT, R141, UR4, PT ;  /* 0x000000048d007c0c */ /* 0x000fe4000bf66270 */
[----:B------:R-:W-:Y:S02]  /*20e10*/  ISETP.NE.U32.AND P5, PT, R241, RZ, PT ;  /* 0x000000fff100720c */ /* 0x000fe40003fa5070 */
[----:B------:R-:W-:Y:S02]  /*20e20*/  IADD3 R68, P6, PT, R68, UR11, RZ ;  /* 0x0000000b44447c10 */ /* 0x000fe4000ffde0ff */
[----:B------:R-:W-:-:S02]  /*20e30*/  ISETP.NE.U32.AND P4, PT, R240, RZ, PT ;  /* 0x000000fff000720c */ /* 0x000fc40003f85070 */
[----:B------:R-:W-:Y:S02]  /*20e40*/  SEL R240, RZ, 0x4, P3 ;  /* 0x00000004fff07807 */ /* 0x000fe40001800000 */
[----:B------:R-:W-:Y:S02]  /*20e50*/  IADD3.X R69, PT, PT, R69, UR12, RZ, P6, !PT ;  /* 0x0000000c45457c10 */ /* 0x000fe4000b7fe4ff */
[----:B------:R-:W-:Y:S02]  /*20e60*/  IADD3 R70, P6, PT, R70, UR11, RZ ;  /* 0x0000000b46467c10 */ /* 0x000fe4000ffde0ff */
[----:B------:R-:W-:Y:S01]  /*20e70*/  SEL R240, R240, RZ, P2 ;  /* 0x000000fff0f07207 */ /* 0x000fe20001000000 */
[----:B------:R-:W-:Y:S01]  /*20e80*/  LDGSTS.E [R143+0x6a000], desc[UR22][R68.64], P5 ;  /* 0x6a000000448f7fae */ /* 0x000fe2000a9a1016 */
[----:B------:R-:W-:Y:S02]  /*20e90*/  IADD3.X R71, PT, PT, R71, UR12, RZ, P6, !PT ;  /* 0x0000000c47477c10 */ /* 0x000fe4000b7fe4ff */
[----:B------:R-:W-:-:S02]  /*20ea0*/  ISETP.NE.U32.AND P3, PT, R240, RZ, PT ;  /* 0x000000fff000720c */ /* 0x000fc40003f65070 */
[--C-:B------:R-:W-:Y:S01]  /*20eb0*/  SHF.R.U32.HI R141, RZ, 0x6, R12.reuse ;  /* 0x00000006ff8d7819 */ /* 0x100fe2000001160c */
[----:B------:R3:W-:Y:S01]  /*20ec0*/  LDGSTS.E [R143+0x6a008], desc[UR22][R70.64], P4 ;  /* 0x6a008000468f7fae */ /* 0x0007e2000a1a1016 */
[----:B------:R-:W-:Y:S02]  /*20ed0*/  IADD3 R40, P4, PT, R40, UR11, RZ ;  /* 0x0000000b28287c10 */ /* 0x000fe4000ff9e0ff */
[----:B------:R-:W-:Y:S02]  /*20ee0*/  SGXT.U32 R141, R141, 0x1 ;  /* 0x000000018d8d781a */ /* 0x000fe40000000000 */
[----:B------:R-:W-:Y:S02]  /*20ef0*/  IADD3.X R41, PT, PT, R41, UR12, RZ, P4, !PT ;  /* 0x0000000c29297c10 */ /* 0x000fe4000a7fe4ff */
[----:B---3--:R-:W-:Y:S02]  /*20f00*/  SHF.R.U32.HI R143, RZ, 0x6, R12 ;  /* 0x00000006ff8f7819 */ /* 0x008fe4000001160c */
[----:B------:R-:W-:-:S02]  /*20f10*/  LOP3.LUT R141, R141, 0x1a, RZ, 0xfc, !PT ;  /* 0x0000001a8d8d7812 */ /* 0x000fc400078efcff */
[----:B------:R-:W-:-:S04]  /*20f20*/  SGXT.U32 R143, R143, 0x1 ;  /* 0x000000018f8f781a */ /* 0x000fc80000000000 */
[----:B------:R-:W-:-:S04]  /*20f30*/  LOP3.LUT R143, R143, 0x38, RZ, 0xfc, !PT ;  /* 0x000000388f8f7812 */ /* 0x000fc800078efcff */
[----:B------:R-:W-:Y:S02]  /*20f40*/  ISETP.GE.AND P4, PT, R143, UR4, PT ;  /* 0x000000048f007c0c */ /* 0x000fe4000bf86270 */
[----:B------:R-:W3:Y:S01]  /*20f50*/  LDL.LU.64 R142, [R1+0x768] ;  /* 0x00076800018e7983 */ /* 0x000ee20000300a00 */
[----:B------:R-:W-:Y:S02]  /*20f60*/  IADD3 R42, P6, PT, R42, UR11, RZ ;  /* 0x0000000b2a2a7c10 */ /* 0x000fe4000ffde0ff */
[----:B------:R-:W-:Y:S01]  /*20f70*/  SEL R241, RZ, 0x4, P4 ;  /* 0x00000004fff17807 */ /* 0x000fe20002000000 */
[----:B------:R-:W4:Y:S01]  /*20f80*/  LDL.LU.64 R248, [R1+0x730] ;  /* 0x0007300001f87983 */ /* 0x000f220000300a00 */
[----:B------:R-:W-:Y:S02]  /*20f90*/  IADD3.X R43, PT, PT, R43, UR12, RZ, P6, !PT ;  /* 0x0000000c2b2b7c10 */ /* 0x000fe4000b7fe4ff */
[----:B------:R-:W-:Y:S01]  /*20fa0*/  SEL R241, R241, RZ, P2 ;  /* 0x000000fff1f17207 */ /* 0x000fe20001000000 */
[----:B------:R-:W4:Y:S01]  /*20fb0*/  LDL.LU.64 R148, [R1+0x720] ;  /* 0x0007200001947983 */ /* 0x000f220000300a00 */
[----:B------:R-:W-:-:S03]  /*20fc0*/  IADD3 R72, P6, PT, R72, UR11, RZ ;  /* 0x0000000b48487c10 */ /* 0x000fc6000ffde0ff */
[----:B------:R-:W4:Y:S01]  /*20fd0*/  LDL.LU.64 R16, [R1+0x88] ;  /* 0x0000880001107983 */ /* 0x000f220000300a00 */
[----:B------:R-:W-:Y:S02]  /*20fe0*/  IADD3.X R73, PT, PT, R73, UR12, RZ, P6, !PT ;  /* 0x0000000c49497c10 */ /* 0x000fe4000b7fe4ff */
[----:B------:R-:W-:Y:S01]  /*20ff0*/  IADD3 R74, P6, PT, R74, UR11, RZ ;  /* 0x0000000b4a4a7c10 */ /* 0x000fe2000ffde0ff */
[----:B------:R-:W4:Y:S03]  /*21000*/  LDL.LU.64 R14, [R1+0xa0] ;  /* 0x0000a000010e7983 */ /* 0x000f260000300a00 */
[----:B------:R-:W-:Y:S01]  /*21010*/  IADD3.X R75, PT, PT, R75, UR12, RZ, P6, !PT ;  /* 0x0000000c4b4b7c10 */ /* 0x000fe2000b7fe4ff */
[----:B------:R-:W4:Y:S04]  /*21020*/  LDL.LU.64 R144, [R1+0xc0] ;  /* 0x0000c00001907983 */ /* 0x000f280000300a00 */
[----:B------:R-:W4:Y:S04]  /*21030*/  LDL.LU.64 R146, [R1+0x6d8] ;  /* 0x0006d80001927983 */ /* 0x000f280000300a00 */
[----:B--2---:R-:W-:Y:S01]  /*21040*/  LDGSTS.E [R140+0x68000], desc[UR22][R40.64], P3 ;  /* 0x68000000288c7fae */ /* 0x004fe200099a1016 */
[----:B------:R-:W-:-:S02]  /*21050*/  ISETP.GE.AND P3, PT, R141, UR4, PT ;  /* 0x000000048d007c0c */ /* 0x000fc4000bf66270 */
[----:B------:R-:W-:Y:S02]  /*21060*/  SHF.R.U32.HI R141, RZ, 0x6, R12 ;  /* 0x00000006ff8d7819 */ /* 0x000fe4000001160c */
[----:B------:R-:W-:Y:S02]  /*21070*/  SEL R240, RZ, 0x4, P3 ;  /* 0x00000004fff07807 */ /* 0x000fe40001800000 */
[----:B------:R-:W-:Y:S02]  /*21080*/  SGXT.U32 R141, R141, 0x1 ;  /* 0x000000018d8d781a */ /* 0x000fe40000000000 */
[----:B------:R-:W-:Y:S02]  /*21090*/  SEL R240, R240, RZ, P2 ;  /* 0x000000fff0f07207 */ /* 0x000fe40001000000 */
[----:B------:R-:W-:Y:S02]  /*210a0*/  LOP3.LUT R141, R141, 0x3a, RZ, 0xfc, !PT ;  /* 0x0000003a8d8d7812 */ /* 0x000fe400078efcff */
[----:B------:R-:W-:-:S02]  /*210b0*/  ISETP.NE.U32.AND P3, PT, R240, RZ, PT ;  /* 0x000000fff000720c */ /* 0x000fc40003f65070 */
[----:B------:R-:W-:Y:S02]  /*210c0*/  ISETP.GE.AND P5, PT, R141, UR4, PT ;  /* 0x000000048d007c0c */ /* 0x000fe4000bfa6270 */
[----:B------:R-:W-:Y:S02]  /*210d0*/  SHF.R.U32.HI R141, RZ, 0x6, R12 ;  /* 0x00000006ff8d7819 */ /* 0x000fe4000001160c */
[----:B------:R-:W-:Y:S02]  /*210e0*/  SEL R240, RZ, 0x4, P5 ;  /* 0x00000004fff07807 */ /* 0x000fe40002800000 */
[----:B------:R-:W-:Y:S02]  /*210f0*/  SGXT.U32 R141, R141, 0x1 ;  /* 0x000000018d8d781a */ /* 0x000fe40000000000 */
[----:B------:R-:W-:Y:S02]  /*21100*/  SEL R240, R240, RZ, P2 ;  /* 0x000000fff0f07207 */ /* 0x000fe40001000000 */
[----:B------:R-:W-:Y:S01]  /*21110*/  LOP3.LUT R141, R141, 0x1c, RZ, 0xfc, !PT ;  /* 0x0000001c8d8d7812 */ /* 0x000fe200078efcff */
[----:B------:R-:W-:Y:S01]  /*21120*/  LDGSTS.E [R140+0x68008], desc[UR22][R42.64], P3 ;  /* 0x680080002a8c7fae */ /* 0x000fe200099a1016 */
[----:B------:R-:W-:-:S02]  /*21130*/  ISETP.NE.U32.AND P5, PT, R241, RZ, PT ;  /* 0x000000fff100720c */ /* 0x000fc40003fa5070 */
[----:B------:R-:W-:Y:S02]  /*21140*/  ISETP.GE.AND P3, PT, R141, UR4, PT ;  /* 0x000000048d007c0c */ /* 0x000fe4000bf66270 */
[----:B------:R-:W-:Y:S02]  /*21150*/  ISETP.NE.U32.AND P4, PT, R240, RZ, PT ;  /* 0x000000fff000720c */ /* 0x000fe40003f85070 */
[----:B------:R-:W-:-:S04]  /*21160*/  SEL R240, RZ, 0x4, P3 ;  /* 0x00000004fff07807 */ /* 0x000fc80001800000 */
[----:B------:R-:W-:Y:S02]  /*21170*/  SEL R240, R240, RZ, P2 ;  /* 0x000000fff0f07207 */ /* 0x000fe40001000000 */
[----:B------:R-:W-:Y:S01]  /*21180*/  SHF.R.U32.HI R141, RZ, 0x6, R12 ;  /* 0x00000006ff8d7819 */ /* 0x000fe2000001160c */
[----:B------:R-:W-:Y:S01]  /*21190*/  LDGSTS.E [R140+0x6a000], desc[UR22][R72.64], P5 ;  /* 0x6a000000488c7fae */ /* 0x000fe2000a9a1016 */
[----:B------:R-:W-:-:S03]  /*211a0*/  ISETP.NE.U32.AND P3, PT, R240, RZ, PT ;  /* 0x000000fff000720c */ /* 0x000fc60003f65070 */
[----:B------:R-:W-:Y:S01]  /*211b0*/  LDGSTS.E [R140+0x6a008], desc[UR22][R74.64], P4 ;  /* 0x6a0080004a8c7fae */ /* 0x000fe2000a1a1016 */
[----:B------:R-:W-:Y:S02]  /*211c0*/  IADD3 R44, P4, PT, R44, UR11, RZ ;  /* 0x0000000b2c2c7c10 */ /* 0x000fe4000ff9e0ff */
[----:B------:R-:W-:Y:S02]  /*211d0*/  SGXT.U32 R141, R141, 0x1 ;  /* 0x000000018d8d781a */ /* 0x000fe40000000000 */
[----:B------:R-:W-:Y:S02]  /*211e0*/  IADD3.X R45, PT, PT, R45, UR12, RZ, P4, !PT ;  /* 0x0000000c2d2d7c10 */ /* 0x000fe4000a7fe4ff */
[----:B------:R-:W-:-:S03]  /*211f0*/  LOP3.LUT R141, R141, 0x1e, RZ, 0xfc, !PT ;  /* 0x0000001e8d8d7812 */ /* 0x000fc600078efcff */
[----:B------:R-:W-:Y:S01]  /*21200*/  LDGSTS.E [R245+0x68000], desc[UR22][R44.64], P3 ;  /* 0x680000002cf57fae */ /* 0x000fe200099a1016 */
[----:B------:R-:W-:Y:S02]  /*21210*/  ISETP.GE.AND P3, PT, R141, UR4, PT ;  /* 0x000000048d007c0c */ /* 0x000fe4000bf66270 */
[----:B------:R-:W-:-:S04]  /*21220*/  SHF.R.U32.HI R141, RZ, 0x6, R12 ;  /* 0x00000006ff8d7819 */ /* 0x000fc8000001160c */
[----:B------:R-:W-:-:S04]  /*21230*/  SGXT.U32 R141, R141, 0x1 ;  /* 0x000000018d8d781a */ /* 0x000fc80000000000 */
[----:B------:R-:W-:-:S04]  /*21240*/  LOP3.LUT R141, R141, 0x3c, RZ, 0xfc, !PT ;  /* 0x0000003c8d8d7812 */ /* 0x000fc800078efcff */
[----:B------:R-:W-:Y:S02]  /*21250*/  ISETP.GE.AND P4, PT, R141, UR4, PT ;  /* 0x000000048d007c0c */ /* 0x000fe4000bf86270 */
[----:B------:R-:W2:Y:S01]  /*21260*/  LDL.LU.64 R140, [R1+0x6c0] ;  /* 0x0006c000018c7983 */ /* 0x000ea20000300a00 */
[----:B------:R-:W-:-:S04]  /*21270*/  SEL R240, RZ, 0x4, P3 ;  /* 0x00000004fff07807 */ /* 0x000fc80001800000 */
[----:B------:R-:W-:-:S04]  /*21280*/  SEL R240, R240, RZ, P2 ;  /* 0x000000fff0f07207 */ /* 0x000fc80001000000 */
[----:B------:R-:W-:Y:S02]  /*21290*/  ISETP.NE.U32.AND P3, PT, R240, RZ, PT ;  /* 0x000000fff000720c */ /* 0x000fe40003f65070 */
[----:B------:R-:W-:Y:S02]  /*212a0*/  IADD3 R46, P6, PT, R46, UR11, RZ ;  /* 0x0000000b2e2e7c10 */ /* 0x000fe4000ffde0ff */
[----:B------:R-:W-:Y:S02]  /*212b0*/  ISETP.GE.AND P5, PT, R251, UR4, PT ;  /* 0x00000004fb007c0c */ /* 0x000fe4000bfa6270 */
[----:B------:R-:W-:Y:S02]  /*212c0*/  IADD3.X R47, PT, PT, R47, UR12, RZ, P6, !PT ;  /* 0x0000000c2f2f7c10 */ /* 0x000fe4000b7fe4ff */
[----:B------:R-:W-:-:S04]  /*212d0*/  SEL R240, RZ, 0x4, P5 ;  /* 0x00000004fff07807 */ /* 0x000fc80002800000 */
[----:B------:R-:W-:Y:S01]  /*212e0*/  SEL R240, R240, RZ, P2 ;  /* 0x000000fff0f07207 */ /* 0x000fe20001000000 */
[----:B------:R-:W-:Y:S01]  /*212f0*/  LDGSTS.E [R245+0x68008], desc[UR22][R46.64], P3 ;  /* 0x680080002ef57fae */ /* 0x000fe200099a1016 */
[----:B------:R-:W-:Y:S02]  /*21300*/  ISETP.GE.AND P3, PT, R247, UR4, PT ;  /* 0x00000004f7007c0c */ /* 0x000fe4000bf66270 */
[----:B------:R-:W-:Y:S02]  /*21310*/  SEL R241, RZ, 0x4, P4 ;  /* 0x00000004fff17807 */ /* 0x000fe40002000000 */
[----:B------:R-:W-:Y:S02]  /*21320*/  ISETP.NE.U32.AND P4, PT, R240, RZ, PT ;  /* 0x000000fff000720c */ /* 0x000fe40003f85070 */
[----:B------:R-:W-:Y:S01]  /*21330*/  SEL R240, RZ, 0x4, P3 ;  /* 0x00000004fff07807 */ /* 0x000fe20001800000 */
[----:B------:R-:W-:-:S03]  /*21340*/  USHF.R.S32.HI UR4, URZ, 0x1f, UR14 ;  /* 0x0000001fff047899 */ /* 0x000fc6000801140e */
[----:B------:R-:W-:Y:S01]  /*21350*/  SEL R240, R240, RZ, P2 ;  /* 0x000000fff0f07207 */ /* 0x000fe20001000000 */
[----:B------:R-:W-:Y:S01]  /*21360*/  USHF.L.U64.HI UR14, UR14, 0x2, UR4 ;  /* 0x000000020e0e7899 */ /* 0x000fe20008010204 */
[----:B------:R-:W-:Y:S02]  /*21370*/  SEL R241, R241, RZ, P2 ;  /* 0x000000fff1f17207 */ /* 0x000fe40001000000 */
[----:B------:R-:W-:Y:S02]  /*21380*/  ISETP.NE.U32.AND P2, PT, R240, RZ, PT ;  /* 0x000000fff000720c */ /* 0x000fe40003f45070 */
[----:B------:R-:W-:Y:S02]  /*21390*/  ISETP.NE.U32.AND P5, PT, R241, RZ, PT ;  /* 0x000000fff100720c */ /* 0x000fe40003fa5070 */
[----:B------:R-:W-:Y:S02]  /*213a0*/  IADD3 R76, P6, PT, R76, UR11, RZ ;  /* 0x0000000b4c4c7c10 */ /* 0x000fe4000ffde0ff */
[----:B---3--:R-:W-:-:S04]  /*213b0*/  IADD3 R240, P3, PT, R142, UR13, RZ ;  /* 0x0000000d8ef07c10 */ /* 0x008fc8000ff7e0ff */
[----:B------:R-:W-:Y:S02]  /*213c0*/  IADD3.X R241, PT, PT, R143, UR14, RZ, P3, !PT ;  /* 0x0000000e8ff17c10 */ /* 0x000fe40009ffe4ff */
[----:B------:R-:W3:Y:S01]  /*213d0*/  LDL.LU.64 R142, [R1+0x6b0] ;  /* 0x0006b000018e7983 */ /* 0x000ee20000300a00 */
[----:B------:R-:W-:-:S03]  /*213e0*/  IADD3 R242, P3, PT, R242, UR13, RZ ;  /* 0x0000000df2f27c10 */ /* 0x000fc6000ff7e0ff */
[----:B------:R-:W3:Y:S01]  /*213f0*/  LDL.LU.64 R78, [R1+0x678] ;  /* 0x00067800014e7983 */ /* 0x000ee20000300a00 */
[----:B------:R-:W-:Y:S02]  /*21400*/  IADD3.X R243, PT, PT, R243, UR14, RZ, P3, !PT ;  /* 0x0000000ef3f37c10 */ /* 0x000fe40009ffe4ff */
[----:B----4-:R-:W-:-:S04]  /*21410*/  IADD3 R80, P3, PT, R248, UR13, RZ ;  /* 0x0000000df8507c10 */ /* 0x010fc8000ff7e0ff */
[----:B------:R-:W-:Y:S02]  /*21420*/  IADD3.X R81, PT, PT, R249, UR14, RZ, P3, !PT ;  /* 0x0000000ef9517c10 */ /* 0x000fe40009ffe4ff */
[----:B------:R-:W-:-:S03]  /*21430*/  IADD3 R12, P3, PT, R148, UR13, RZ ;  /* 0x0000000d940c7c10 */ /* 0x000fc6000ff7e0ff */
[----:B------:R4:W-:Y:S01]  /*21440*/  STL.64 [R1+0x18], R80 ;  /* 0x0000185001007387 */ /* 0x0009e20000100a00 */
[----:B------:R-:W-:-:S03]  /*21450*/  IADD3.X R77, PT, PT, R77, UR12, RZ, P6, !PT ;  /* 0x0000000c4d4d7c10 */ /* 0x000fc6000b7fe4ff */
[----:B------:R-:W3:Y:S01]  /*21460*/  LDL.LU.64 R248, [R1+0x658] ;  /* 0x0006580001f87983 */ /* 0x000ee20000300a00 */
[----:B------:R-:W-:Y:S02]  /*21470*/  IADD3 R238, P6, PT, R238, UR11, RZ ;  /* 0x0000000beeee7c10 */ /* 0x000fe4000ffde0ff */
[----:B------:R-:W-:Y:S01]  /*21480*/  IADD3.X R13, PT, PT, R149, UR14, RZ, P3, !PT ;  /* 0x0000000e950d7c10 */ /* 0x000fe20009ffe4ff */
[----:B------:R-:W-:Y:S01]  /*21490*/  LDGSTS.E [R245+0x6a000], desc[UR22][R76.64], P5 ;  /* 0x6a0000004cf57fae */ /* 0x000fe2000a9a1016 */
[----:B------:R-:W-:-:S03]  /*214a0*/  IADD3.X R239, PT, PT, R239, UR12, RZ, P6, !PT ;  /* 0x0000000cefef7c10 */ /* 0x000fc6000b7fe4ff */
[----:B------:R1:W-:Y:S01]  /*214b0*/  STL.64 [R1+0x78], R12 ;  /* 0x0000780c01007387 */ /* 0x0003e20000100a00 */
[----:B------:R-:W-:-:S03]  /*214c0*/  IADD3 R88, P3, PT, R16, UR13, RZ ;  /* 0x0000000d10587c10 */ /* 0x000fc6000ff7e0ff */
[----:B------:R-:W3:Y:S04]  /*214d0*/  LDL.LU.64 R148, [R1+0x628] ;  /* 0x0006280001947983 */ /* 0x000ee80000300a00 */
[----:B------:R-:W-:Y:S01]  /*214e0*/  LDGSTS.E [R245+0x6a008], desc[UR22][R238.64], P4 ;  /* 0x6a008000eef57fae */ /* 0x000fe2000a1a1016 */
[----:B------:R-:W-:-:S03]  /*214f0*/  IADD3.X R89, PT, PT, R17, UR14, RZ, P3, !PT ;  /* 0x0000000e11597c10 */ /* 0x000fc60009ffe4ff */
[----:B------:R-:W0:Y:S04]  /*21500*/  LDGDEPBAR ;  /* 0x00000000000079af */ /* 0x000e280000000000 */
[----:B------:R-:W-:Y:S04]  /*21510*/  LDGSTS.E [R250+0x40000], desc[UR22][R240.64], P2 ;  /* 0x40000000f0fa7fae */ /* 0x000fe800091a1016 */
[----:B------:R-:W-:Y:S04]  /*21520*/  LDGSTS.E [R250+0x40400], desc[UR22][R242.64], P2 ;  /* 0x40400000f2fa7fae */ /* 0x000fe800091a1016 */
[----:B------:R4:W-:Y:S04]  /*21530*/  LDGSTS.E [R250+0x40800], desc[UR22][R80.64], P2 ;  /* 0x4080000050fa7fae */ /* 0x0009e800091a1016 */
[----:B------:R1:W-:Y:S04]  /*21540*/  LDGSTS.E [R250+0x40c00], desc[UR22][R12.64], P2 ;  /* 0x40c000000cfa7fae */ /* 0x0003e800091a1016 */
[----:B------:R1:W-:Y:S01]  /*21550*/  LDGSTS.E [R250+0x41000], desc[UR22][R88.64], P2 ;  /* 0x4100000058fa7fae */ /* 0x0003e200091a1016 */
[----:B----4-:R-:W-:-:S04]  /*21560*/  IADD3 R80, P3, PT, R14, UR13, RZ ;  /* 0x0000000d0e507c10 */ /* 0x010fc8000ff7e0ff */
[----:B------:R-:W-:Y:S02]  /*21570*/  IADD3.X R81, PT, PT, R15, UR14, RZ, P3, !PT ;  /* 0x0000000e0f517c10 */ /* 0x000fe40009ffe4ff */
[----:B------:R-:W4:Y:S01]  /*21580*/  LDL.LU.64 R14, [R1+0x600] ;  /* 0x00060000010e7983 */ /* 0x000f220000300a00 */
[----:B-1----:R-:W-:-:S03]  /*21590*/  IADD3 R12, P3, PT, R144, UR13, RZ ;  /* 0x0000000d900c7c10 */ /* 0x002fc6000ff7e0ff */
[----:B------:R1:W-:Y:S04]  /*215a0*/  STL.64 [R1+0x88], R88 ;  /* 0x0000885801007387 */ /* 0x0003e80000100a00 */
[----:B------:R2:W-:Y:S04]  /*215b0*/  STL.64 [R1+0xa0], R80 ;  /* 0x0000a05001007387 */ /* 0x0005e80000100a00 */
[----:B------:R-:W4:Y:S01]  /*215c0*/  LDL.LU.64 R16, [R1+0x5d0] ;  /* 0x0005d00001107983 */ /* 0x000f220000300a00 */
[----:B------:R-:W-:-:S03]  /*215d0*/  IADD3.X R13, PT, PT, R145, UR14, RZ, P3, !PT ;  /* 0x0000000e910d7c10 */ /* 0x000fc60009ffe4ff */
[----:B------:R-:W4:Y:S01]  /*215e0*/  LDL.LU.64 R144, [R1+0x5b0] ;  /* 0x0005b00001907983 */ /* 0x000f220000300a00 */
[----:B-1----:R-:W-:-:S03]  /*215f0*/  IADD3 R88, P3, PT, R146, UR13, RZ ;  /* 0x0000000d92587c10 */ /* 0x002fc6000ff7e0ff */
[----:B------:R2:W-:Y:S01]  /*21600*/  LDGSTS.E [R250+0x41400], desc[UR22][R80.64], P2 ;  /* 0x4140000050fa7fae */ /* 0x0005e200091a1016 */
[----:B------:R-:W-:-:S03]  /*21610*/  IADD3.X R89, PT, PT, R147, UR14, RZ, P3, !PT ;  /* 0x0000000e93597c10 */ /* 0x000fc60009ffe4ff */
[----:B------:R3:W-:Y:S04]  /*21620*/  STL.64 [R1+0xc0], R12 ;  /* 0x0000c00c01007387 */ /* 0x0007e80000100a00 */
[----:B------:R3:W-:Y:S04]  /*21630*/  LDGSTS.E [R250+0x41800], desc[UR22][R12.64], P2 ;  /* 0x418000000cfa7fae */ /* 0x0007e800091a1016 */
[----:B------:R1:W-:Y:S01]  /*21640*/  LDGSTS.E [R250+0x41c00], desc[UR22][R88.64], P2 ;  /* 0x41c0000058fa7fae */ /* 0x0003e200091a1016 */
[----:B--2---:R-:W-:-:S04]  /*21650*/  IADD3 R80, P3, PT, R140, UR13, RZ ;  /* 0x0000000d8c507c10 */ /* 0x004fc8000ff7e0ff */
[----:B------:R-:W-:Y:S02]  /*21660*/  IADD3.X R81, PT, PT, R141, UR14, RZ, P3, !PT ;  /* 0x0000000e8d517c10 */ /* 0x000fe40009ffe4ff */
[----:B------:R-:W2:Y:S04]  /*21670*/  LDL.LU.64 R140, [R1+0x580] ;  /* 0x00058000018c7983 */ /* 0x000ea80000300a00 */
[----:B------:R1:W-:Y:S04]  /*21680*/  STL.64 [R1+0xd8], R88 ;  /* 0x0000d85801007387 */ /* 0x0003e80000100a00 */
[----:B------:R1:W-:Y:S04]  /*21690*/  STL.64 [R1+0xe0], R80 ;  /* 0x0000e05001007387 */ /* 0x0003e80000100a00 */
[----:B------:R-:W2:Y:S04]  /*216a0*/  LDL.LU.64 R146, [R1+0x558] ;  /* 0x0005580001927983 */ /* 0x000ea80000300a00 */
[----:B------:R1:W-:Y:S01]  /*216b0*/  LDGSTS.E [R250+0x42000], desc[UR22][R80.64], P2 ;  /* 0x4200000050fa7fae */ /* 0x0003e200091a1016 */
[----:B---3--:R-:W-:-:S04]  /*216c0*/  IADD3 R12, P3, PT, R142, UR13, RZ ;  /* 0x0000000d8e0c7c10 */ /* 0x008fc8000ff7e0ff */
[----:B------:R-:W-:-:S05]  /*216d0*/  IADD3.X R13, PT, PT, R143, UR14, RZ, P3, !PT ;  /* 0x0000000e8f0d7c10 */ /* 0x000fca0009ffe4ff */
[----:B------:R3:W-:Y:S04]  /*216e0*/  STL.64 [R1+0xe8], R12 ;  /* 0x0000e80c01007387 */ /* 0x0007e80000100a00 */
[----:B------:R-:W2:Y:S01]  /*216f0*/  LDL.LU.64 R142, [R1+0x538] ;  /* 0x00053800018e7983 */ /* 0x000ea20000300a00 */
[----:B-1----:R-:W-:-:S03]  /*21700*/  IADD3 R88, P3, PT, R78, UR13, RZ ;  /* 0x0000000d4e587c10 */ /* 0x002fc6000ff7e0ff */
[----:B------:R3:W-:Y:S01]  /*21710*/  LDGSTS.E [R250+0x42400], desc[UR22][R12.64], P2 ;  /* 0x424000000cfa7fae */ /* 0x0007e200091a1016 */
[----:B------:R-:W-:Y:S02]  /*21720*/  IADD3.X R89, PT, PT, R79, UR14, RZ, P3, !PT ;  /* 0x0000000e4f597c10 */ /* 0x000fe40009ffe4ff */
[----:B------:R-:W-:Y:S01]  /*21730*/  IADD3 R80, P3, PT, R248, UR13, RZ ;  /* 0x0000000df8507c10 */ /* 0x000fe2000ff7e0ff */
[----:B------:R-:W2:Y:S03]  /*21740*/  LDL.LU.64 R78, [R1+0x508] ;  /* 0x00050800014e7983 */ /* 0x000ea60000300a00 */
[----:B------:R-:W-:Y:S01]  /*21750*/  IADD3.X R81, PT, PT, R249, UR14, RZ, P3, !PT ;  /* 0x0000000ef9517c10 */ /* 0x000fe20009ffe4ff */
[----:B------:R-:W-:Y:S04]  /*21760*/  STL.64 [R1+0xf8], R88 ;  /* 0x0000f85801007387 */ /* 0x000fe80000100a00 */
[----:B------:R4:W-:Y:S01]  /*21770*/  STL.64 [R1+0x100], R80 ;  /* 0x0001005001007387 */ /* 0x0009e20000100a00 */
[----:B---3--:R-:W-:-:S03]  /*21780*/  IADD3 R12, P3, PT, R148, UR13, RZ ;  /* 0x0000000d940c7c10 */ /* 0x008fc6000ff7e0ff */
[----:B------:R-:W3:Y:S01]  /*21790*/  LDL.LU.64 R248, [R1+0x4d0] ;  /* 0x0004d00001f87983 */ /* 0x000ee20000300a00 */
[----:B------:R-:W-:-:S03]  /*217a0*/  IADD3.X R13, PT, PT, R149, UR14, RZ, P3, !PT ;  /* 0x0000000e950d7c10 */ /* 0x000fc60009ffe4ff */
[----:B------:R-:W-:Y:S04]  /*217b0*/  LDGSTS.E [R250+0x42800], desc[UR22][R88.64], P2 ;  /* 0x4280000058fa7fae */ /* 0x000fe800091a1016 */
[----:B------:R1:W-:Y:S04]  /*217c0*/  STL.64 [R1+0x108], R12 ;  /* 0x0001080c01007387 */ /* 0x0003e80000100a00 */
[----:B------:R-:W3:Y:S04]  /*217d0*/  LDL.LU.64 R148, [R1+0x4a0] ;  /* 0x0004a00001947983 */ /* 0x000ee80000300a00 */
[----:B------:R4:W-:Y:S04]  /*217e0*/  LDGSTS.E [R250+0x42c00], desc[UR22][R80.64], P2 ;  /* 0x42c0000050fa7fae */ /* 0x0009e800091a1016 */
[----:B------:R1:W-:Y:S01]  /*217f0*/  LDGSTS.E [R250+0x43000], desc[UR22][R12.64], P2 ;  /* 0x430000000cfa7fae */ /* 0x0003e200091a1016 */
[----:B----4-:R-:W-:-:S04]  /*21800*/  IADD3 R80, P3, PT, R14, UR13, RZ ;  /* 0x0000000d0e507c10 */ /* 0x010fc8000ff7e0ff */
[----:B------:R-:W-:Y:S02]  /*21810*/  IADD3.X R81, PT, PT, R15, UR14, RZ, P3, !PT ;  /* 0x0000000e0f517c10 */ /* 0x000fe40009ffe4ff */
[----:B------:R-:W-:-:S03]  /*21820*/  IADD3 R14, P3, PT, R16, UR13, RZ ;  /* 0x0000000d100e7c10 */ /* 0x000fc6000ff7e0ff */
[----:B------:R2:W-:Y:S01]  /*21830*/  LDGSTS.E [R250+0x43400], desc[UR22][R80.64], P2 ;  /* 0x4340000050fa7fae */ /* 0x0005e200091a1016 */
[----:B------:R-:W-:Y:S02]  /*21840*/  IADD3.X R15, PT, PT, R17, UR14, RZ, P3, !PT ;  /* 0x0000000e110f7c10 */ /* 0x000fe40009ffe4ff */
[----:B-1----:R-:W-:Y:S01]  /*21850*/  IADD3 R12, P3, PT, R144, UR13, RZ ;  /* 0x0000000d900c7c10 */ /* 0x002fe2000ff7e0ff */
[----:B------:R2:W-:Y:S03]  /*21860*/  STL.64 [R1+0x110], R80 ;  /* 0x0001105001007387 */ /* 0x0005e60000100a00 */
[----:B------:R-:W-:Y:S01]  /*21870*/  IADD3.X R13, PT, PT, R145, UR14, RZ, P3, !PT ;  /* 0x0000000e910d7c10 */ /* 0x000fe20009ffe4ff */
[----:B------:R-:W4:Y:S04]  /*21880*/  LDL.LU.64 R16, [R1+0x460] ;  /* 0x0004600001107983 */ /* 0x000f280000300a00 */
[----:B------:R1:W-:Y:S04]  /*21890*/  STL.64 [R1+0x120], R14 ;  /* 0x0001200e01007387 */ /* 0x0003e80000100a00 */
[----:B------:R1:W-:Y:S04]  /*218a0*/  STL.64 [R1+0x148], R12 ;  /* 0x0001480c01007387 */ /* 0x0003e80000100a00 */
[----:B------:R-:W4:Y:S04]  /*218b0*/  LDL.LU.64 R144, [R1+0x408] ;  /* 0x0004080001907983 */ /* 0x000f280000300a00 */
[----:B------:R1:W-:Y:S04]  /*218c0*/  LDGSTS.E [R250+0x43800], desc[UR22][R14.64], P2 ;  /* 0x438000000efa7fae */ /* 0x0003e800091a1016 */
[----:B------:R1:W-:Y:S01]  /*218d0*/  LDGSTS.E [R250+0x43c00], desc[UR22][R12.64], P2 ;  /* 0x43c000000cfa7fae */ /* 0x0003e200091a1016 */
[----:B--2---:R-:W-:-:S04]  /*218e0*/  IADD3 R80, P3, PT, R140, UR13, RZ ;  /* 0x0000000d8c507c10 */ /* 0x004fc8000ff7e0ff */
[----:B------:R-:W-:Y:S02]  /*218f0*/  IADD3.X R81, PT, PT, R141, UR14, RZ, P3, !PT ;  /* 0x0000000e8d517c10 */ /* 0x000fe40009ffe4ff */
[----:B------:R-:W2:Y:S01]  /*21900*/  LDL.LU.64 R140, [R1+0x3d8] ;  /* 0x0003d800018c7983 */ /* 0x000ea20000300a00 */
[----:B-1----:R-:W-:-:S03]  /*21910*/  IADD3 R14, P3, PT, R146, UR13, RZ ;  /* 0x0000000d920e7c10 */ /* 0x002fc6000ff7e0ff */
[----:B------:R3:W-:Y:S01]  /*21920*/  LDGSTS.E [R250+0x44000], desc[UR22][R80.64], P2 ;  /* 0x4400000050fa7fae */ /* 0x0007e200091a1016 */
[----:B------:R-:W-:-:S03]  /*21930*/  IADD3.X R15, PT, PT, R147, UR14, RZ, P3, !PT ;  /* 0x0000000e930f7c10 */ /* 0x000fc60009ffe4ff */
[----:B------:R-:W-:Y:S04]  /*21940*/  STL.64 [R1+0x170], R80 ;  /* 0x0001705001007387 */ /* 0x000fe80000100a00 */
[----:B------:R1:W-:Y:S04]  /*21950*/  STL.64 [R1+0x190], R14 ;  /* 0x0001900e01007387 */ /* 0x0003e80000100a00 */
[----:B------:R-:W2:Y:S04]  /*21960*/  LDL.LU.64 R146, [R1+0x3a0] ;  /* 0x0003a00001927983 */ /* 0x000ea80000300a00 */
[----:B------:R-:W-:Y:S01]  /*21970*/  LDGSTS.E [R250+0x44400], desc[UR22][R14.64], P2 ;  /* 0x444000000efa7fae */ /* 0x000fe200091a1016 */
[----:B------:R-:W-:-:S04]  /*21980*/  IADD3 R12, P3, PT, R142, UR13, RZ ;  /* 0x0000000d8e0c7c10 */ /* 0x000fc8000ff7e0ff */
[----:B------:R-:W-:-:S05]  /*21990*/  IADD3.X R13, PT, PT, R143, UR14, RZ, P3, !PT ;  /* 0x0000000e8f0d7c10 */ /* 0x000fca0009ffe4ff */
[----:B------:R3:W-:Y:S04]  /*219a0*/  STL.64 [R1+0x1b8], R12 ;  /* 0x0001b80c01007387 */ /* 0x0007e80000100a00 */
[----:B-1----:R-:W2:Y:S01]  /*219b0*/  LDL.LU.64 R14, [R1+0x360] ;  /* 0x00036000010e7983 */ /* 0x002ea20000300a00 */
[----:B------:R-:W-:-:S03]  /*219c0*/  IADD3 R88, P3, PT, R78, UR13, RZ ;  /* 0x0000000d4e587c10 */ /* 0x000fc6000ff7e0ff */
[----:B------:R-:W2:Y:S01]  /*219d0*/  LDL.LU.64 R142, [R1+0x330] ;  /* 0x00033000018e7983 */ /* 0x000ea20000300a00 */
[----:B------:R-:W-:Y:S02]  /*219e0*/  IADD3.X R89, PT, PT, R79, UR14, RZ, P3, !PT ;  /* 0x0000000e4f597c10 */ /* 0x000fe40009ffe4ff */
[----:B---3--:R-:W-:Y:S01]  /*219f0*/  IADD3 R80, P3, PT, R248, UR13, RZ ;  /* 0x0000000df8507c10 */ /* 0x008fe2000ff7e0ff */
[----:B------:R1:W-:Y:S03]  /*21a00*/  LDGSTS.E [R250+0x44800], desc[UR22][R12.64], P2 ;  /* 0x448000000cfa7fae */ /* 0x0003e600091a1016 */
[----:B------:R-:W-:Y:S01]  /*21a10*/  IADD3.X R81, PT, PT, R249, UR14, RZ, P3, !PT ;  /* 0x0000000ef9517c10 */ /* 0x000fe20009ffe4ff */
[----:B------:R-:W-:Y:S04]  /*21a20*/  LDGSTS.E [R250+0x44c00], desc[UR22][R88.64], P2 ;  /* 0x44c0000058fa7fae */ /* 0x000fe800091a1016 */
[----:B------:R-:W3:Y:S04]  /*21a30*/  LDL.LU.64 R248, [R1+0x2f0] ;  /* 0x0002f00001f87983 */ /* 0x000ee80000300a00 */
[----:B------:R-:W-:Y:S01]  /*21a40*/  STL.64 [R1+0x1d8], R88 ;  /* 0x0001d85801007387 */ /* 0x000fe20000100a00 */
[----:B-1----:R-:W-:-:S03]  /*21a50*/  IADD3 R12, P3, PT, R148, UR13, RZ ;  /* 0x0000000d940c7c10 */ /* 0x002fc6000ff7e0ff */
[----:B------:R-:W3:Y:S01]  /*21a60*/  LDL.LU.64 R78, [R1+0x2b8] ;  /* 0x0002b800014e7983 */ /* 0x000ee20000300a00 */
[----:B------:R-:W-:-:S03]  /*21a70*/  IADD3.X R13, PT, PT, R149, UR14, RZ, P3, !PT ;  /* 0x0000000e950d7c10 */ /* 0x000fc60009ffe4ff */
[----:B------:R1:W-:Y:S04]  /*21a80*/  STL.64 [R1+0x1f8], R80 ;  /* 0x0001f85001007387 */ /* 0x0003e80000100a00 */
[----:B------:R-:W3:Y:S04]  /*21a90*/  LDL.LU.64 R148, [R1+0x288] ;  /* 0x0002880001947983 */ /* 0x000ee80000300a00 */
[----:B------:R-:W-:Y:S04]  /*21aa0*/  LDGSTS.E [R250+0x45000], desc[UR22][R80.64], P2 ;  /* 0x4500000050fa7fae */ /* 0x000fe800091a1016 */
[----:B------:R4:W-:Y:S04]  /*21ab0*/  STL.64 [R1+0x218], R12 ;  /* 0x0002180c01007387 */ /* 0x0009e80000100a00 */
[----:B------:R4:W-:Y:S04]  /*21ac0*/  LDGSTS.E [R250+0x45400], desc[UR22][R12.64], P2 ;  /* 0x454000000cfa7fae */ /* 0x0009e800091a1016 */
[----:B-1----:R-:W3:Y:S04]  /*21ad0*/  LDL.LU.64 R80, [R1+0x250] ;  /* 0x0002500001507983 */ /* 0x002ee80000300a00 */
[----:B------:R-:W3:Y:S01]  /*21ae0*/  LDL.LU.64 R102, [R1+0xc8] ;  /* 0x0000c80001667983 */ /* 0x000ee20000300a00 */
[----:B----4-:R-:W-:-:S04]  /*21af0*/  IADD3 R12, P3, PT, R16, UR13, RZ ;  /* 0x0000000d100c7c10 */ /* 0x010fc8000ff7e0ff */
[----:B------:R-:W-:Y:S02]  /*21b00*/  IADD3.X R13, PT, PT, R17, UR14, RZ, P3, !PT ;  /* 0x0000000e110d7c10 */ /* 0x000fe40009ffe4ff */
[----:B------:R-:W4:Y:S01]  /*21b10*/  LDL.64 R16, [R1+0xa8] ;  /* 0x0000a80001107983 */ /* 0x000f220000100a00 */
[----:B------:R-:W-:-:S03]  /*21b20*/  IADD3 R88, P3, PT, R144, UR13, RZ ;  /* 0x0000000d90587c10 */ /* 0x000fc6000ff7e0ff */
[----:B------:R-:W-:Y:S01]  /*21b30*/  LDGSTS.E [R250+0x45800], desc[UR22][R12.64], P2 ;  /* 0x458000000cfa7fae */ /* 0x000fe200091a1016 */
[----:B------:R-:W-:-:S03]  /*21b40*/  IADD3.X R89, PT, PT, R145, UR14, RZ, P3, !PT ;  /* 0x0000000e91597c10 */ /* 0x000fc60009ffe4ff */
[----:B------:R1:W-:Y:S04]  /*21b50*/  STL.64 [R1+0x238], R12 ;  /* 0x0002380c01007387 */ /* 0x0003e80000100a00 */
[----:B------:R-:W-:Y:S01]  /*21b60*/  LDGSTS.E [R250+0x45c00], desc[UR22][R88.64], P2 ;  /* 0x45c0000058fa7fae */ /* 0x000fe200091a1016 */
[----:B--2---:R-:W-:-:S04]  /*21b70*/  IADD3 R144, P3, PT, R140, UR13, RZ ;  /* 0x0000000d8c907c10 */ /* 0x004fc8000ff7e0ff */
[----:B------:R-:W-:Y:S02]  /*21b80*/  IADD3.X R145, PT, PT, R141, UR14, RZ, P3, !PT ;  /* 0x0000000e8d917c10 */ /* 0x000fe40009ffe4ff */
[----:B------:R-:W2:Y:S04]  /*21b90*/  LDL.LU.64 R140, [R1+0xec8] ;  /* 0x000ec800018c7983 */ /* 0x000ea80000300a00 */
[----:B------:R1:W-:Y:S04]  /*21ba0*/  STL.64 [R1+0x258], R88 ;  /* 0x0002585801007387 */ /* 0x0003e80000100a00 */
[----:B-1----:R-:W2:Y:S04]  /*21bb0*/  LDL.LU.64 R12, [R1+0x98] ;  /* 0x00009800010c7983 */ /* 0x002ea80000300a00 */
[----:B------:R1:W-:Y:S04]  /*21bc0*/  STL.64 [R1+0x290], R144 ;  /* 0x0002909001007387 */ /* 0x0003e80000100a00 */
[----:B------:R-:W2:Y:S04]  /*21bd0*/  LDL.64 R88, [R1+0x80] ;  /* 0x0000800001587983 */ /* 0x000ea80000100a00 */
[----:B------:R1:W-:Y:S02]  /*21be0*/  LDGSTS.E [R250+0x46000], desc[UR22][R144.64], P2 ;  /* 0x4600000090fa7fae */ /* 0x0003e400091a1016 */
[----:B-1----:R-:W-:-:S04]  /*21bf0*/  IADD3 R144, P3, PT, R146, UR13, RZ ;  /* 0x0000000d92907c10 */ /* 0x002fc8000ff7e0ff */
[----:B------:R-:W-:-:S05]  /*21c00*/  IADD3.X R145, PT, PT, R147, UR14, RZ, P3, !PT ;  /* 0x0000000e93917c10 */ /* 0x000fca0009ffe4ff */
[----:B------:R1:W-:Y:S04]  /*21c10*/  STL.64 [R1+0x2a0], R144 ;  /* 0x0002a09001007387 */ /* 0x0003e80000100a00 */
[----:B------:R-:W-:Y:S01]  /*21c20*/  LDGSTS.E [R250+0x46400], desc[UR22][R144.64], P2 ;  /* 0x4640000090fa7fae */ /* 0x000fe200091a1016 */
[----:B------:R-:W-:-:S04]  /*21c30*/  IADD3 R146, P3, PT, R14, UR13, RZ ;  /* 0x0000000d0e927c10 */ /* 0x000fc8000ff7e0ff */
[----:B------:R-:W-:Y:S02]  /*21c40*/  IADD3.X R147, PT, PT, R15, UR14, RZ, P3, !PT ;  /* 0x0000000e0f937c10 */ /* 0x000fe40009ffe4ff */
[----:B------:R-:W-:-:S03]  /*21c50*/  IADD3 R14, P3, PT, R142, UR13, RZ ;  /* 0x0000000d8e0e7c10 */ /* 0x000fc6000ff7e0ff */
[----:B------:R-:W-:Y:S01]  /*21c60*/  LDGSTS.E [R250+0x46800], desc[UR22][R146.64], P2 ;  /* 0x4680000092fa7fae */ /* 0x000fe200091a1016 */
[----:B------:R-:W-:-:S03]  /*21c70*/  IADD3.X R15, PT, PT, R143, UR14, RZ, P3, !PT ;  /* 0x0000000e8f0f7c10 */ /* 0x000fc60009ffe4ff */
[----:B------:R-:W2:Y:S04]  /*21c80*/  LDL.LU.64 R142, [R1+0xec0] ;  /* 0x000ec000018e7983 */ /* 0x000ea80000300a00 */
[----:B-1----:R-:W2:Y:S04]  /*21c90*/  LDL.LU.64 R144, [R1+0xeb8] ;  /* 0x000eb80001907983 */ /* 0x002ea80000300a00 */
[----:B------:R1:W-:Y:S04]  /*21ca0*/  STL.64 [R1+0x2c0], R146 ;  /* 0x0002c09201007387 */ /* 0x0003e80000100a00 */
[----:B------:R3:W-:Y:S04]  /*21cb0*/  LDGSTS.E [R250+0x46c00], desc[UR22][R14.64], P2 ;  /* 0x46c000000efa7fae */ /* 0x0007e800091a1016 */
[----:B-1----:R-:W2:Y:S04]  /*21cc0*/  LDL.LU.64 R146, [R1+0xeb0] ;  /* 0x000eb00001927983 */ /* 0x002ea80000300a00 */
[----:B------:R3:W-:Y:S02]  /*21cd0*/  STL.64 [R1+0x2e8], R14 ;  /* 0x0002e80e01007387 */ /* 0x0007e40000100a00 */
[----:B---3--:R-:W-:-:S04]  /*21ce0*/  IADD3 R14, P3, PT, R248, UR13, RZ ;  /* 0x0000000df80e7c10 */ /* 0x008fc8000ff7e0ff */
[----:B------:R-:W-:Y:S02]  /*21cf0*/  IADD3.X R15, PT, PT, R249, UR14, RZ, P3, !PT ;  /* 0x0000000ef90f7c10 */ /* 0x000fe40009ffe4ff */
[----:B------:R-:W-:-:S03]  /*21d00*/  IADD3 R248, P3, PT, R78, UR13, RZ ;  /* 0x0000000d4ef87c10 */ /* 0x000fc6000ff7e0ff */
[----:B------:R-:W-:Y:S01]  /*21d10*/  LDGSTS.E [R250+0x47000], desc[UR22][R14.64], P2 ;  /* 0x470000000efa7fae */ /* 0x000fe200091a1016 */
[----:B------:R-:W-:Y:S02]  /*21d20*/  IADD3.X R249, PT, PT, R79, UR14, RZ, P3, !PT ;  /* 0x0000000e4ff97c10 */ /* 0x000fe40009ffe4ff */
[----:B------:R-:W-:Y:S01]  /*21d30*/  IADD3 R78, P3, PT, R148, UR13, RZ ;  /* 0x0000000d944e7c10 */ /* 0x000fe2000ff7e0ff */
[----:B------:R1:W-:Y:S03]  /*21d40*/  STL.64 [R1+0x310], R14 ;  /* 0x0003100e01007387 */ /* 0x0003e60000100a00 */
[----:B------:R-:W-:Y:S01]  /*21d50*/  IADD3.X R79, PT, PT, R149, UR14, RZ, P3, !PT ;  /* 0x0000000e954f7c10 */ /* 0x000fe20009ffe4ff */
[----:B------:R-:W-:Y:S04]  /*21d60*/  LDGSTS.E [R250+0x47400], desc[UR22][R248.64], P2 ;  /* 0x47400000f8fa7fae */ /* 0x000fe800091a1016 */
[----:B------:R-:W3:Y:S04]  /*21d70*/  LDL.LU.64 R148, [R1+0xea8] ;  /* 0x000ea80001947983 */ /* 0x000ee80000300a00 */
[----:B-1----:R-:W3:Y:S04]  /*21d80*/  LDL.LU.64 R14, [R1+0xea0] ;  /* 0x000ea000010e7983 */ /* 0x002ee80000300a00 */
[----:B------:R1:W-:Y:S04]  /*21d90*/  STL.64 [R1+0x338], R248 ;  /* 0x000338f801007387 */ /* 0x0003e80000100a00 */
[----:B------:R4:W-:Y:S04]  /*21da0*/  LDGSTS.E [R250+0x47800], desc[UR22][R78.64], P2 ;  /* 0x478000004efa7fae */ /* 0x0009e800091a1016 */
[----:B-1----:R-:W3:Y:S04]  /*21db0*/  LDL.LU.64 R248, [R1+0xe98] ;  /* 0x000e980001f87983 */ /* 0x002ee80000300a00 */
[----:B------:R4:W-:Y:S02]  /*21dc0*/  STL.64 [R1+0x358], R78 ;  /* 0x0003584e01007387 */ /* 0x0009e40000100a00 */
[----:B----4-:R-:W-:-:S04]  /*21dd0*/  IADD3 R78, P3, PT, R80, UR13, RZ ;  /* 0x0000000d504e7c10 */ /* 0x010fc8000ff7e0ff */
        /* <DEDUP_REMOVED lines=8> */
[----:B------:R-:W4:Y:S04]  /*21e60*/  LDL.LU.64 R16, [R1+0xe90] ;  /* 0x000e900001107983 */ /* 0x000f280000300a00 */
[----:B-1----:R-:W3:Y:S04]  /*21e70*/  LDL.LU.64 R78, [R1+0xe88] ;  /* 0x000e8800014e7983 */ /* 0x002ee80000300a00 */
[----:B------:R1:W-:Y:S04]  /*21e80*/  STL.64 [R1+0x3b0], R80 ;  /* 0x0003b05001007387 */ /* 0x0003e80000100a00 */
[----:B------:R2:W-:Y:S04]  /*21e90*/  LDGSTS.E [R250+0x50400], desc[UR22][R102.64], P2 ;  /* 0x5040000066fa7fae */ /* 0x0005e800091a1016 */
[----:B-1----:R-:W3:Y:S04]  /*21ea0*/  LDL.LU.64 R80, [R1+0xe80] ;  /* 0x000e800001507983 */ /* 0x002ee80000300a00 */
[----:B------:R2:W-:Y:S02]  /*21eb0*/  STL.64 [R1+0x3e0], R102 ;  /* 0x0003e06601007387 */ /* 0x0005e40000100a00 */
[----:B--2---:R-:W-:-:S04]  /*21ec0*/  IADD3 R102, P3, PT, R12, UR13, RZ ;  /* 0x0000000d0c667c10 */ /* 0x004fc8000ff7e0ff */
[----:B------:R-:W-:Y:S02]  /*21ed0*/  IADD3.X R103, PT, PT, R13, UR14, RZ, P3, !PT ;  /* 0x0000000e0d677c10 */ /* 0x000fe40009ffe4ff */
[----:B------:R-:W-:-:S03]  /*21ee0*/  IADD3 R12, P3, PT, R88, UR13, RZ ;  /* 0x0000000d580c7c10 */ /* 0x000fc6000ff7e0ff */
[----:B------:R-:W-:Y:S01]  /*21ef0*/  LDGSTS.E [R250+0x50800], desc[UR22][R102.64], P2 ;  /* 0x5080000066fa7fae */ /* 0x000fe200091a1016 */
[----:B------:R-:W-:Y:S02]  /*21f00*/  IADD3.X R13, PT, PT, R89, UR14, RZ, P3, !PT ;  /* 0x0000000e590d7c10 */ /* 0x000fe40009ffe4ff */
[----:B------:R-:W-:-:S03]  /*21f10*/  IADD3 R88, P3, PT, R82, UR13, RZ ;  /* 0x0000000d52587c10 */ /* 0x000fc6000ff7e0ff */
[----:B------:R-:W-:Y:S01]  /*21f20*/  LDGSTS.E [R250+0x50c00], desc[UR22][R12.64], P2 ;  /* 0x50c000000cfa7fae */ /* 0x000fe200091a1016 */
[----:B------:R-:W-:Y:S01]  /*21f30*/  IADD3.X R89, PT, PT, R83, UR14, RZ, P3, !PT ;  /* 0x0000000e53597c10 */ /* 0x000fe20009ffe4ff */
[----:B------:R-:W-:-:S04]  /*21f40*/  IMAD.MOV.U32 R82, RZ, RZ, R88 ;  /* 0x000000ffff527224 */ /* 0x000fc800078e0058 */
[----:B------:R-:W-:-:S05]  /*21f50*/  IMAD.MOV.U32 R83, RZ, RZ, R89 ;  /* 0x000000ffff537224 */ /* 0x000fca00078e0059 */
[----:B------:R1:W-:Y:S04]  /*21f60*/  LDGSTS.E [R250+0x51000], desc[UR22][R82.64], P2 ;  /* 0x5100000052fa7fae */ /* 0x0003e800091a1016 */
[----:B------:R-:W-:Y:S01]  /*21f70*/  STL.64 [R1+0x408], R102 ;  /* 0x0004086601007387 */ /* 0x000fe20000100a00 */
[----:B-1----:R-:W-:-:S03]  /*21f80*/  IADD3 R82, P3, PT, R236, UR13, RZ ;  /* 0x0000000dec527c10 */ /* 0x002fc6000ff7e0ff */
[----:B------:R1:W-:Y:S01]  /*21f90*/  STL.64 [R1+0x470], R88 ;  /* 0x0004705801007387 */ /* 0x0003e20000100a00 */
[----:B------:R-:W-:Y:S02]  /*21fa0*/  IADD3.X R83, PT, PT, R237, UR14, RZ, P3, !PT ;  /* 0x0000000eed537c10 */ /* 0x000fe40009ffe4ff */
[----:B------:R-:W-:Y:S01]  /*21fb0*/  IADD3 R236, P3, PT, R234, UR13, RZ ;  /* 0x0000000deaec7c10 */ /* 0x000fe2000ff7e0ff */
[----:B------:R-:W-:-:S03]  /*21fc0*/  IMAD.MOV.U32 R234, RZ, RZ, R82 ;  /* 0x000000ffffea7224 */ /* 0x000fc600078e0052 */
[----:B------:R-:W-:Y:S01]  /*21fd0*/  IADD3.X R237, PT, PT, R235, UR14, RZ, P3, !PT ;  /* 0x0000000eebed7c10 */ /* 0x000fe20009ffe4ff */
[----:B-1----:R-:W2:Y:S01]  /*21fe0*/  LDL.LU.64 R88, [R1+0xe78] ;  /* 0x000e780001587983 */ /* 0x002ea20000300a00 */
[----:B------:R-:W-:-:S03]  /*21ff0*/  IMAD.MOV.U32 R235, RZ, RZ, R83 ;  /* 0x000000ffffeb7224 */ /* 0x000fc600078e0053 */
[----:B------:R1:W-:Y:S04]  /*22000*/  STL.64 [R1+0x440], R12 ;  /* 0x0004400c01007387 */ /* 0x0003e80000100a00 */
[----:B------:R-:W2:Y:S04]  /*22010*/  LDL.LU.64 R102, [R1+0xe70] ;  /* 0x000e700001667983 */ /* 0x000ea80000300a00 */
[----:B------:R1:W-:Y:S04]  /*22020*/  LDGSTS.E [R250+0x51400], desc[UR22][R234.64], P2 ;  /* 0x51400000eafa7fae */ /* 0x0003e800091a1016 */
[----:B-1----:R-:W5:Y:S04]  /*22030*/  LDL.LU.64 R12, [R1+0xe68] ;  /* 0x000e6800010c7983 */ /* 0x002f680000300a00 */
[----:B------:R1:W-:Y:S04]  /*22040*/  STL.64 [R1+0x4a0], R82 ;  /* 0x0004a05201007387 */ /* 0x0003e80000100a00 */
[----:B------:R-:W-:Y:S01]  /*22050*/  LDGSTS.E [R250+0x51800], desc[UR22][R236.64], P2 ;  /* 0x51800000ecfa7fae */ /* 0x000fe200091a1016 */
[----:B-1----:R-:W-:-:S04]  /*22060*/  IADD3 R82, P3, PT, R232, UR13, RZ ;  /* 0x0000000de8527c10 */ /* 0x002fc8000ff7e0ff */
[----:B------:R-:W-:Y:S02]  /*22070*/  IADD3.X R83, PT, PT, R233, UR14, RZ, P3, !PT ;  /* 0x0000000ee9537c10 */ /* 0x000fe40009ffe4ff */
[----:B------:R-:W-:Y:S01]  /*22080*/  IADD3 R234, P3, PT, R230, UR13, RZ ;  /* 0x0000000de6ea7c10 */ /* 0x000fe2000ff7e0ff */
[----:B------:R-:W-:Y:S03]  /*22090*/  STL.64 [R1+0x4c8], R236 ;  /* 0x0004c8ec01007387 */ /* 0x000fe60000100a00 */
[----:B------:R-:W-:Y:S01]  /*220a0*/  IADD3.X R235, PT, PT, R231, UR14, RZ, P3, !PT ;  /* 0x0000000ee7eb7c10 */ /* 0x000fe20009ffe4ff */
[----:B------:R1:W-:Y:S01]  /*220b0*/  LDGSTS.E [R250+0x51c00], desc[UR22][R82.64], P2 ;  /* 0x51c0000052fa7fae */ /* 0x0003e200091a1016 */
[----:B------:R-:W-:-:S03]  /*220c0*/  IADD3 R232, P3, PT, R228, UR13, RZ ;  /* 0x0000000de4e87c10 */ /* 0x000fc6000ff7e0ff */
[----:B------:R1:W-:Y:S01]  /*220d0*/  STL.64 [R1+0x4f0], R82 ;  /* 0x0004f05201007387 */ /* 0x0003e20000100a00 */
[----:B------:R-:W-:-:S03]  /*220e0*/  IADD3.X R233, PT, PT, R229, UR14, RZ, P3, !PT ;  /* 0x0000000ee5e97c10 */ /* 0x000fc60009ffe4ff */
[----:B------:R-:W-:Y:S04]  /*220f0*/  LDGSTS.E [R250+0x52000], desc[UR22][R234.64], P2 ;  /* 0x52000000eafa7fae */ /* 0x000fe800091a1016 */
[----:B------:R-:W-:Y:S01]  /*22100*/  STL.64 [R1+0x518], R234 ;  /* 0x000518ea01007387 */ /* 0x000fe20000100a00 */
[----:B-1----:R-:W-:-:S03]  /*22110*/  IADD3 R82, P3, PT, R226, UR13, RZ ;  /* 0x0000000de2527c10 */ /* 0x002fc6000ff7e0ff */
[----:B------:R-:W-:Y:S01]  /*22120*/  LDGSTS.E [R250+0x52400], desc[UR22][R232.64], P2 ;  /* 0x52400000e8fa7fae */ /* 0x000fe200091a1016 */
        /* <DEDUP_REMOVED lines=56> */
[----:B------:R-:W2:Y:S04]  /*224b0*/  LDL.LU.64 R222, [R1+0x838] ;  /* 0x0008380001de7983 */ /* 0x000ea80000300a00 */
[----:B------:R-:W-:Y:S01]  /*224c0*/  STL.64 [R1+0x658], R204 ;  /* 0x000658cc01007387 */ /* 0x000fe20000100a00 */
[----:B-1----:R-:W-:-:S03]  /*224d0*/  IADD3 R82, P3, PT, R196, UR13, RZ ;  /* 0x0000000dc4527c10 */ /* 0x002fc6000ff7e0ff */
[----:B------:R-:W-:Y:S01]  /*224e0*/  STL.64 [R1+0x660], R202 ;  /* 0x000660ca01007387 */ /* 0x000fe20000100a00 */
[----:B------:R-:W-:-:S03]  /*224f0*/  IADD3.X R83, PT, PT, R197, UR14, RZ, P3, !PT ;  /* 0x0000000ec5537c10 */ /* 0x000fc60009ffe4ff */
[----:B------:R-:W3:Y:S01]  /*22500*/  LDL.LU.64 R224, [R1+0x820] ;  /* 0x0008200001e07983 */ /* 0x000ee20000300a00 */
[----:B------:R-:W-:-:S03]  /*22510*/  IADD3 R198, P3, PT, R194, UR13, RZ ;  /* 0x0000000dc2c67c10 */ /* 0x000fc6000ff7e0ff */
[----:B------:R1:W-:Y:S01]  /*22520*/  STL.64 [R1+0x668], R82 ;  /* 0x0006685201007387 */ /* 0x0003e20000100a00 */
[----:B------:R-:W-:Y:S02]  /*22530*/  IADD3.X R199, PT, PT, R195, UR14, RZ, P3, !PT ;  /* 0x0000000ec3c77c10 */ /* 0x000fe40009ffe4ff */
[----:B------:R-:W-:Y:S01]  /*22540*/  IADD3 R196, P3, PT, R192, UR13, RZ ;  /* 0x0000000dc0c47c10 */ /* 0x000fe2000ff7e0ff */
[----:B------:R-:W4:Y:S04]  /*22550*/  LDL.LU.64 R228, [R1+0x810] ;  /* 0x0008100001e47983 */ /* 0x000f280000300a00 */
[----:B------:R-:W-:Y:S01]  /*22560*/  LDGSTS.E [R250+0x55c00], desc[UR22][R204.64], P2 ;  /* 0x55c00000ccfa7fae */ /* 0x000fe200091a1016 */
[----:B------:R-:W-:-:S03]  /*22570*/  IADD3.X R197, PT, PT, R193, UR14, RZ, P3, !PT ;  /* 0x0000000ec1c57c10 */ /* 0x000fc60009ffe4ff */
[----:B------:R-:W-:Y:S04]  /*22580*/  LDGSTS.E [R250+0x56000], desc[UR22][R202.64], P2 ;  /* 0x56000000cafa7fae */ /* 0x000fe800091a1016 */
[----:B------:R1:W-:Y:S04]  /*22590*/  LDGSTS.E [R250+0x56400], desc[UR22][R82.64], P2 ;  /* 0x5640000052fa7fae */ /* 0x0003e800091a1016 */
[----:B------:R-:W4:Y:S04]  /*225a0*/  LDL.LU.64 R232, [R1+0x7f8] ;  /* 0x0007f80001e87983 */ /* 0x000f280000300a00 */
[----:B------:R-:W-:Y:S01]  /*225b0*/  STL.64 [R1+0x670], R198 ;  /* 0x000670c601007387 */ /* 0x000fe20000100a00 */
[----:B-1----:R-:W-:-:S03]  /*225c0*/  IADD3 R82, P3, PT, R190, UR13, RZ ;  /* 0x0000000dbe527c10 */ /* 0x002fc6000ff7e0ff */
[----:B------:R-:W-:Y:S01]  /*225d0*/  STL.64 [R1+0x678], R196 ;  /* 0x000678c401007387 */ /* 0x000fe20000100a00 */
[----:B------:R-:W-:-:S03]  /*225e0*/  IADD3.X R83, PT, PT, R191, UR14, RZ, P3, !PT ;  /* 0x0000000ebf537c10 */ /* 0x000fc60009ffe4ff */
[----:B------:R-:W4:Y:S01]  /*225f0*/  LDL.LU.64 R226, [R1+0x7e8] ;  /* 0x0007e80001e27983 */ /* 0x000f220000300a00 */
        /* <DEDUP_REMOVED lines=14> */
[----:B------:R-:W4:Y:S04]  /*226e0*/  LDL.LU.64 R220, [R1+0x7b0] ;  /* 0x0007b00001dc7983 */ /* 0x000f280000300a00 */
[----:B------:R2:W-:Y:S04]  /*226f0*/  STL.64 [R1+0x6b0], R82 ;  /* 0x0006b05201007387 */ /* 0x0005e80000100a00 */
[----:B------:R-:W4:Y:S04]  /*22700*/  LDL.LU.64 R236, [R1+0x798] ;  /* 0x0007980001ec7983 */ /* 0x000f280000300a00 */
[----:B------:R-:W-:Y:S04]  /*22710*/  LDGSTS.E [R250+0x57400], desc[UR22][R192.64], P2 ;  /* 0x57400000c0fa7fae */ /* 0x000fe800091a1016 */
[----:B------:R-:W-:Y:S04]  /*22720*/  LDGSTS.E [R250+0x57800], desc[UR22][R190.64], P2 ;  /* 0x57800000befa7fae */ /* 0x000fe800091a1016 */
[----:B------:R2:W-:Y:S02]  /*22730*/  LDGSTS.E [R250+0x57c00], desc[UR22][R82.64], P2 ;  /* 0x57c0000052fa7fae */ /* 0x0005e400091a1016 */
[----:B--2---:R-:W-:-:S04]  /*22740*/  IADD3 R82, P3, PT, R222, UR13, RZ ;  /* 0x0000000dde527c10 */ /* 0x004fc8000ff7e0ff */
[----:B------:R-:W-:Y:S02]  /*22750*/  IADD3.X R83, PT, PT, R223, UR14, RZ, P3, !PT ;  /* 0x0000000edf537c10 */ /* 0x000fe40009ffe4ff */
[----:B------:R-:W2:Y:S04]  /*22760*/  LDL.LU.64 R222, [R1+0x788] ;  /* 0x0007880001de7983 */ /* 0x000ea80000300a00 */
[----:B------:R-:W-:Y:S01]  /*22770*/  LDGSTS.E [R246+0x40100], desc[UR22][R82.64], P2 ;  /* 0x4010000052f67fae */ /* 0x000fe200091a1016 */
[----:B---3--:R-:W-:-:S04]  /*22780*/  IADD3 R94, P3, PT, R224, UR13, RZ ;  /* 0x0000000de05e7c10 */ /* 0x008fc8000ff7e0ff */
[----:B------:R-:W-:Y:S02]  /*22790*/  IADD3.X R95, PT, PT, R225, UR14, RZ, P3, !PT ;  /* 0x0000000ee15f7c10 */ /* 0x000fe40009ffe4ff */
[----:B------:R-:W3:Y:S01]  /*227a0*/  LDL.LU.64 R224, [R1+0x770] ;  /* 0x0007700001e07983 */ /* 0x000ee20000300a00 */
[----:B----4-:R-:W-:-:S03]  /*227b0*/  IADD3 R8, P3, PT, R228, UR13, RZ ;  /* 0x0000000de4087c10 */ /* 0x010fc6000ff7e0ff */
[----:B------:R-:W-:Y:S01]  /*227c0*/  LDGSTS.E [R246+0x40500], desc[UR22][R94.64], P2 ;  /* 0x405000005ef67fae */ /* 0x000fe200091a1016 */
[----:B------:R-:W-:-:S03]  /*227d0*/  IADD3.X R9, PT, PT, R229, UR14, RZ, P3, !PT ;  /* 0x0000000ee5097c10 */ /* 0x000fc60009ffe4ff */
[----:B------:R-:W4:Y:S04]  /*227e0*/  LDL.LU.64 R228, [R1+0x750] ;  /* 0x0007500001e47983 */ /* 0x000f280000300a00 */
[----:B------:R-:W-:Y:S01]  /*227f0*/  LDGSTS.E [R246+0x40900], desc[UR22][R8.64], P2 ;  /* 0x4090000008f67fae */ /* 0x000fe200091a1016 */
[----:B------:R-:W-:-:S04]  /*22800*/  IADD3 R96, P3, PT, R232, UR13, RZ ;  /* 0x0000000de8607c10 */ /* 0x000fc8000ff7e0ff */
[----:B------:R-:W-:Y:S02]  /*22810*/  IADD3.X R97, PT, PT, R233, UR14, RZ, P3, !PT ;  /* 0x0000000ee9617c10 */ /* 0x000fe40009ffe4ff */
[----:B------:R-:W4:Y:S04]  /*22820*/  LDL.LU.64 R232, [R1+0x748] ;  /* 0x0007480001e87983 */ /* 0x000f280000300a00 */
[----:B------:R-:W-:Y:S01]  /*22830*/  LDGSTS.E [R246+0x40d00], desc[UR22][R96.64], P2 ;  /* 0x40d0000060f67fae */ /* 0x000fe200091a1016 */
[----:B------:R-:W-:-:S04]  /*22840*/  IADD3 R190, P3, PT, R226, UR13, RZ ;  /* 0x0000000de2be7c10 */ /* 0x000fc8000ff7e0ff */
[----:B------:R-:W-:Y:S02]  /*22850*/  IADD3.X R191, PT, PT, R227, UR14, RZ, P3, !PT ;  /* 0x0000000ee3bf7c10 */ /* 0x000fe40009ffe4ff */
[----:B------:R-:W-:-:S03]  /*22860*/  IADD3 R192, P3, PT, R230, UR13, RZ ;  /* 0x0000000de6c07c10 */ /* 0x000fc6000ff7e0ff */
[----:B------:R-:W-:Y:S01]  /*22870*/  LDGSTS.E [R246+0x41100], desc[UR22][R190.64], P2 ;  /* 0x41100000bef67fae */ /* 0x000fe200091a1016 */
[----:B------:R-:W-:-:S03]  /*22880*/  IADD3.X R193, PT, PT, R231, UR14, RZ, P3, !PT ;  /* 0x0000000ee7c17c10 */ /* 0x000fc60009ffe4ff */
[----:B------:R-:W4:Y:S04]  /*22890*/  LDL.LU.64 R230, [R1+0x728] ;  /* 0x0007280001e67983 */ /* 0x000f280000300a00 */
[----:B------:R-:W-:Y:S01]  /*228a0*/  LDGSTS.E [R246+0x41500], desc[UR22][R192.64], P2 ;  /* 0x41500000c0f67fae */ /* 0x000fe200091a1016 */
[----:B------:R-:W-:-:S04]  /*228b0*/  IADD3 R194, P3, PT, R234, UR13, RZ ;  /* 0x0000000deac27c10 */ /* 0x000fc8000ff7e0ff */
[----:B------:R-:W-:Y:S02]  /*228c0*/  IADD3.X R195, PT, PT, R235, UR14, RZ, P3, !PT ;  /* 0x0000000eebc37c10 */ /* 0x000fe40009ffe4ff */
[----:B------:R-:W4:Y:S04]  /*228d0*/  LDL.LU.64 R234, [R1+0x710] ;  /* 0x0007100001ea7983 */ /* 0x000f280000300a00 */
[----:B------:R-:W4:Y:S01]  /*228e0*/  LDL.LU.64 R226, [R1+0x6f8] ;  /* 0x0006f80001e27983 */ /* 0x000f220000300a00 */
[----:B------:R-:W-:-:S03]  /*228f0*/  IADD3 R196, P3, PT, R220, UR13, RZ ;  /* 0x0000000ddcc47c10 */ /* 0x000fc6000ff7e0ff */
[----:B------:R-:W-:Y:S01]  /*22900*/  LDGSTS.E [R246+0x41900], desc[UR22][R194.64], P2 ;  /* 0x41900000c2f67fae */ /* 0x000fe200091a1016 */
[----:B------:R-:W-:Y:S02]  /*22910*/  IADD3.X R197, PT, PT, R221, UR14, RZ, P3, !PT ;  /* 0x0000000eddc57c10 */ /* 0x000fe40009ffe4ff */
[----:B------:R-:W-:-:S03]  /*22920*/  IADD3 R200, P3, PT, R236, UR13, RZ ;  /* 0x0000000decc87c10 */ /* 0x000fc6000ff7e0ff */
[----:B------:R-:W-:Y:S01]  /*22930*/  LDGSTS.E [R246+0x41d00], desc[UR22][R196.64], P2 ;  /* 0x41d00000c4f67fae */ /* 0x000fe200091a1016 */
[----:B------:R-:W-:-:S03]  /*22940*/  IADD3.X R201, PT, PT, R237, UR14, RZ, P3, !PT ;  /* 0x0000000eedc97c10 */ /* 0x000fc60009ffe4ff */
[----:B------:R-:W4:Y:S04]  /*22950*/  LDL.LU.64 R236, [R1+0x6f0] ;  /* 0x0006f00001ec7983 */ /* 0x000f280000300a00 */
[----:B------:R-:W4:Y:S04]  /*22960*/  LDL.LU.64 R214, [R1+0x6d0] ;  /* 0x0006d00001d67983 */ /* 0x000f280000300a00 */
[----:B------:R-:W4:Y:S04]  /*22970*/  LDL.LU.64 R216, [R1+0x6b8] ;  /* 0x0006b80001d87983 */ /* 0x000f280000300a00 */
[----:B------:R-:W4:Y:S04]  /*22980*/  LDL.LU.64 R220, [R1+0x688] ;  /* 0x0006880001dc7983 */ /* 0x000f280000300a00 */
[----:B------:R-:W-:Y:S01]  /*22990*/  LDGSTS.E [R246+0x42100], desc[UR22][R200.64], P2 ;  /* 0x42100000c8f67fae */ /* 0x000fe200091a1016 */
[----:B--2---:R-:W-:-:S04]  /*229a0*/  IADD3 R204, P3, PT, R222, UR13, RZ ;  /* 0x0000000ddecc7c10 */ /* 0x004fc8000ff7e0ff */
[----:B------:R-:W-:-:S05]  /*229b0*/  IADD3.X R205, PT, PT, R223, UR14, RZ, P3, !PT ;  /* 0x0000000edfcd7c10 */ /* 0x000fca0009ffe4ff */
[----:B------:R-:W-:Y:S01]  /*229c0*/  LDGSTS.E [R246+0x42500], desc[UR22][R204.64], P2 ;  /* 0x42500000ccf67fae */ /* 0x000fe200091a1016 */
[----:B---3--:R-:W-:-:S04]  /*229d0*/  IADD3 R206, P3, PT, R224, UR13, RZ ;  /* 0x0000000de0ce7c10 */ /* 0x008fc8000ff7e0ff */
[----:B------:R-:W-:Y:S02]  /*229e0*/  IADD3.X R207, PT, PT, R225, UR14, RZ, P3, !PT ;  /* 0x0000000ee1cf7c10 */ /* 0x000fe40009ffe4ff */
[----:B------:R-:W2:Y:S01]  /*229f0*/  LDL.LU.64 R224, [R1+0x650] ;  /* 0x0006500001e07983 */ /* 0x000ea20000300a00 */
[----:B----4-:R-:W-:-:S03]  /*22a00*/  IADD3 R212, P3, PT, R228, UR13, RZ ;  /* 0x0000000de4d47c10 */ /* 0x010fc6000ff7e0ff */
[----:B------:R-:W-:Y:S01]  /*22a10*/  LDGSTS.E [R246+0x42900], desc[UR22][R206.64], P2 ;  /* 0x42900000cef67fae */ /* 0x000fe200091a1016 */
[----:B------:R-:W-:-:S05]  /*22a20*/  IADD3.X R213, PT, PT, R229, UR14, RZ, P3, !PT ;  /* 0x0000000ee5d57c10 */ /* 0x000fca0009ffe4ff */
[----:B------:R-:W-:Y:S01]  /*22a30*/  LDGSTS.E [R246+0x42d00], desc[UR22][R212.64], P2 ;  /* 0x42d00000d4f67fae */ /* 0x000fe200091a1016 */
[----:B------:R-:W-:-:S04]  /*22a40*/  IADD3 R218, P3, PT, R232, UR13, RZ ;  /* 0x0000000de8da7c10 */ /* 0x000fc8000ff7e0ff */
[----:B------:R-:W-:Y:S02]  /*22a50*/  IADD3.X R219, PT, PT, R233, UR14, RZ, P3, !PT ;  /* 0x0000000ee9db7c10 */ /* 0x000fe40009ffe4ff */
[----:B------:R-:W3:Y:S04]  /*22a60*/  LDL.LU.64 R232, [R1+0x618] ;  /* 0x0006180001e87983 */ /* 0x000ee80000300a00 */
        /* <DEDUP_REMOVED lines=14> */
[----:B------:R-:W4:Y:S01]  /*22b50*/  LDL.LU.64 R236, [R1+0x568] ;  /* 0x0005680001ec7983 */ /* 0x000f220000300a00 */
[----:B------:R-:W-:-:S03]  /*22b60*/  IADD3 R202, P3, PT, R214, UR13, RZ ;  /* 0x0000000dd6ca7c10 */ /* 0x000fc6000ff7e0ff */
[----:B------:R3:W-:Y:S01]  /*22b70*/  LDGSTS.E [R246+0x44100], desc[UR22][R208.64], P2 ;  /* 0x44100000d0f67fae */ /* 0x0007e200091a1016 */
[----:B------:R-:W-:Y:S02]  /*22b80*/  IADD3.X R203, PT, PT, R215, UR14, RZ, P3, !PT ;  /* 0x0000000ed7cb7c10 */ /* 0x000fe40009ffe4ff */
[----:B------:R-:W-:Y:S01]  /*22b90*/  IADD3 R198, P3, PT, R216, UR13, RZ ;  /* 0x0000000dd8c67c10 */ /* 0x000fe2000ff7e0ff */
[----:B------:R-:W-:Y:S03]  /*22ba0*/  STL.64 [R1+0x98], R208 ;  /* 0x000098d001007387 */ /* 0x000fe60000100a00 */
[----:B------:R-:W-:Y:S01]  /*22bb0*/  IADD3.X R199, PT, PT, R217, UR14, RZ, P3, !PT ;  /* 0x0000000ed9c77c10 */ /* 0x000fe20009ffe4ff */
[----:B------:R1:W-:Y:S04]  /*22bc0*/  STL.64 [R1+0xc8], R202 ;  /* 0x0000c8ca01007387 */ /* 0x0003e80000100a00 */
[----:B------:R-:W-:Y:S01]  /*22bd0*/  LDGSTS.E [R246+0x44500], desc[UR22][R202.64], P2 ;  /* 0x44500000caf67fae */ /* 0x000fe200091a1016 */
[----:B------:R-:W-:-:S03]  /*22be0*/  IADD3 R216, P3, PT, R220, UR13, RZ ;  /* 0x0000000ddcd87c10 */ /* 0x000fc6000ff7e0ff */
[----:B------:R-:W-:Y:S04]  /*22bf0*/  LDGSTS.E [R246+0x44900], desc[UR22][R198.64], P2 ;  /* 0x44900000c6f67fae */ /* 0x000fe800091a1016 */
[----:B-1----:R-:W4:Y:S04]  /*22c00*/  LDL.LU.64 R202, [R1+0x530] ;  /* 0x0005300001ca7983 */ /* 0x002f280000300a00 */
[----:B------:R1:W-:Y:S01]  /*22c10*/  STL.64 [R1+0x118], R198 ;  /* 0x000118c601007387 */ /* 0x0003e20000100a00 */
[----:B------:R-:W-:-:S05]  /*22c20*/  IADD3.X R217, PT, PT, R221, UR14, RZ, P3, !PT ;  /* 0x0000000eddd97c10 */ /* 0x000fca0009ffe4ff */
[----:B------:R-:W-:Y:S04]  /*22c30*/  LDGSTS.E [R246+0x44d00], desc[UR22][R216.64], P2 ;  /* 0x44d00000d8f67fae */ /* 0x000fe800091a1016 */
[----:B-1----:R-:W4:Y:S04]  /*22c40*/  LDL.LU.64 R198, [R1+0x4f8] ;  /* 0x0004f80001c67983 */ /* 0x002f280000300a00 */
[----:B------:R-:W4:Y:S04]  /*22c50*/  LDL.LU.64 R250, [R1+0x488] ;  /* 0x0004880001fa7983 */ /* 0x000f280000300a00 */
[----:B------:R-:W4:Y:S04]  /*22c60*/  LDL.LU.64 R210, [R1+0x428] ;  /* 0x0004280001d27983 */ /* 0x000f280000300a00 */
[----:B------:R1:W-:Y:S01]  /*22c70*/  STL.64 [R1+0x130], R216 ;  /* 0x000130d801007387 */ /* 0x0003e20000100a00 */
[----:B--2---:R-:W-:-:S04]  /*22c80*/  IADD3 R220, P3, PT, R224, UR13, RZ ;  /* 0x0000000de0dc7c10 */ /* 0x004fc8000ff7e0ff */
[----:B------:R-:W-:-:S05]  /*22c90*/  IADD3.X R221, PT, PT, R225, UR14, RZ, P3, !PT ;  /* 0x0000000ee1dd7c10 */ /* 0x000fca0009ffe4ff */
[----:B------:R2:W-:Y:S04]  /*22ca0*/  STL.64 [R1+0x150], R220 ;  /* 0x000150dc01007387 */ /* 0x0005e80000100a00 */
[----:B------:R-:W4:Y:S04]  /*22cb0*/  LDL.LU.64 R214, [R1+0x3c8] ;  /* 0x0003c80001d67983 */ /* 0x000f280000300a00 */
[----:B-1----:R-:W4:Y:S04]  /*22cc0*/  LDL.LU.64 R216, [R1+0x370] ;  /* 0x0003700001d87983 */ /* 0x002f280000300a00 */
[----:B------:R-:W-:Y:S01]  /*22cd0*/  LDGSTS.E [R246+0x45100], desc[UR22][R220.64], P2 ;  /* 0x45100000dcf67fae */ /* 0x000fe200091a1016 */
[----:B---3--:R-:W-:-:S04]  /*22ce0*/  IADD3 R208, P3, PT, R232, UR13, RZ ;  /* 0x0000000de8d07c10 */ /* 0x008fc8000ff7e0ff */
[----:B------:R-:W-:-:S05]  /*22cf0*/  IADD3.X R209, PT, PT, R233, UR14, RZ, P3, !PT ;  /* 0x0000000ee9d17c10 */ /* 0x000fca0009ffe4ff */
[----:B------:R1:W-:Y:S04]  /*22d00*/  STL.64 [R1+0x168], R208 ;  /* 0x000168d001007387 */ /* 0x0003e80000100a00 */
[----:B--2---:R-:W2:Y:S04]  /*22d10*/  LDL.LU.64 R220, [R1+0x320] ;  /* 0x0003200001dc7983 */ /* 0x004ea80000300a00 */
[----:B------:R-:W3:Y:S01]  /*22d20*/  LDL.LU.64 R224, [R1+0x2d0] ;  /* 0x0002d00001e07983 */ /* 0x000ee20000300a00 */
[----:B----4-:R-:W-:-:S03]  /*22d30*/  IADD3 R232, P3, PT, R230, UR13, RZ ;  /* 0x0000000de6e87c10 */ /* 0x010fc6000ff7e0ff */
[----:B------:R1:W-:Y:S01]  /*22d40*/  LDGSTS.E [R246+0x45500], desc[UR22][R208.64], P2 ;  /* 0x45500000d0f67fae */ /* 0x0003e200091a1016 */
[----:B------:R-:W-:-:S05]  /*22d50*/  IADD3.X R233, PT, PT, R231, UR14, RZ, P3, !PT ;  /* 0x0000000ee7e97c10 */ /* 0x000fca0009ffe4ff */
[----:B------:R-:W-:Y:S04]  /*22d60*/  STL.64 [R1+0x188], R232 ;  /* 0x000188e801007387 */ /* 0x000fe80000100a00 */
[----:B------:R-:W-:Y:S01]  /*22d70*/  LDGSTS.E [R246+0x45900], desc[UR22][R232.64], P2 ;  /* 0x45900000e8f67fae */ /* 0x000fe200091a1016 */
[----:B------:R-:W-:-:S04]  /*22d80*/  IADD3 R230, P3, PT, R226, UR13, RZ ;  /* 0x0000000de2e67c10 */ /* 0x000fc8000ff7e0ff */
[----:B------:R-:W-:Y:S02]  /*22d90*/  IADD3.X R231, PT, PT, R227, UR14, RZ, P3, !PT ;  /* 0x0000000ee3e77c10 */ /* 0x000fe40009ffe4ff */
[----:B------:R-:W4:Y:S04]  /*22da0*/  LDL.LU.64 R226, [R1+0x280] ;  /* 0x0002800001e27983 */ /* 0x000f280000300a00 */
[----:B------:R1:W-:Y:S02]  /*22db0*/  STL.64 [R1+0x1b0], R230 ;  /* 0x0001b0e601007387 */ /* 0x0003e40000100a00 */
[----:B-1----:R-:W-:Y:S02]  /*22dc0*/  IADD3 R208, P3, PT, R236, UR13, RZ ;  /* 0x0000000decd07c10 */ /* 0x002fe4000ff7e0ff */
[----:B------:R-:W-:Y:S02]  /*22dd0*/  LDGSTS.E [R246+0x45d00], desc[UR22][R230.64], P2 ;  /* 0x45d00000e6f67fae */ /* 0x000fe400091a1016 */
[----:B------:R-:W-:-:S05]  /*22de0*/  IADD3.X R209, PT, PT, R237, UR14, RZ, P3, !PT ;  /* 0x0000000eedd17c10 */ /* 0x000fca0009ffe4ff */
[----:B------:R1:W-:Y:S04]  /*22df0*/  LDGSTS.E [R246+0x46100], desc[UR22][R208.64], P2 ;  /* 0x46100000d0f67fae */ /* 0x0003e800091a1016 */
[----:B------:R-:W4:Y:S04]  /*22e00*/  LDL.LU.64 R230, [R1+0xd0] ;  /* 0x0000d00001e67983 */ /* 0x000f280000300a00 */
[----:B------:R1:W-:Y:S04]  /*22e10*/  STL.64 [R1+0x1d0], R208 ;  /* 0x0001d0d001007387 */ /* 0x0003e80000100a00 */
[----:B------:R-:W4:Y:S04]  /*22e20*/  LDL.LU.64 R232, [R1+0xb8] ;  /* 0x0000b80001e87983 */ /* 0x000f280000300a00 */
[----:B------:R-:W4:Y:S01]  /*22e30*/  LDL.64 R236, [R1+0x90] ;  /* 0x0000900001ec7983 */ /* 0x000f220000100a00 */
[----:B-1----:R-:W-:-:S04]  /*22e40*/  IADD3 R208, P3, PT, R202, UR13, RZ ;  /* 0x0000000dcad07c10 */ /* 0x002fc8000ff7e0ff */
[----:B------:R-:W-:Y:S02]  /*22e50*/  IADD3.X R209, PT, PT, R203, UR14, RZ, P3, !PT ;  /* 0x0000000ecbd17c10 */ /* 0x000fe40009ffe4ff */
[----:B------:R-:W-:-:S03]  /*22e60*/  IADD3 R202, P3, PT, R198, UR13, RZ ;  /* 0x0000000dc6ca7c10 */ /* 0x000fc6000ff7e0ff */
[----:B------:R1:W-:Y:S01]  /*22e70*/  LDGSTS.E [R246+0x46500], desc[UR22][R208.64], P2 ;  /* 0x46500000d0f67fae */ /* 0x0003e200091a1016 */
[----:B------:R-:W-:Y:S02]  /*22e80*/  IADD3.X R203, PT, PT, R199, UR14, RZ, P3, !PT ;  /* 0x0000000ec7cb7c10 */ /* 0x000fe40009ffe4ff */
[----:B------:R-:W-:Y:S01]  /*22e90*/  IADD3 R198, P3, PT, R250, UR13, RZ ;  /* 0x0000000dfac67c10 */ /* 0x000fe2000ff7e0ff */
[----:B------:R1:W-:Y:S03]  /*22ea0*/  STL.64 [R1+0x1f0], R208 ;  /* 0x0001f0d001007387 */ /* 0x0003e60000100a00 */
[----:B------:R-:W-:Y:S01]  /*22eb0*/  IADD3.X R199, PT, PT, R251, UR14, RZ, P3, !PT ;  /* 0x0000000efbc77c10 */ /* 0x000fe20009ffe4ff */
[----:B------:R1:W-:Y:S04]  /*22ec0*/  STL.64 [R1+0x210], R202 ;  /* 0x000210ca01007387 */ /* 0x0003e80000100a00 */
[----:B------:R1:W-:Y:S02]  /*22ed0*/  LDGSTS.E [R246+0x46900], desc[UR22][R202.64], P2 ;  /* 0x46900000caf67fae */ /* 0x0003e400091a1016 */
[----:B-1----:R-:W-:-:S02]  /*22ee0*/  IADD3 R208, P3, PT, R210, UR13, RZ ;  /* 0x0000000dd2d07c10 */ /* 0x002fc4000ff7e0ff */
[----:B------:R1:W-:Y:S02]  /*22ef0*/  STL.64 [R1+0x230], R198 ;  /* 0x000230c601007387 */ /* 0x0003e40000100a00 */
[----:B------:R-:W-:Y:S02]  /*22f00*/  IADD3.X R209, PT, PT, R211, UR14, RZ, P3, !PT ;  /* 0x0000000ed3d17c10 */ /* 0x000fe40009ffe4ff */
[----:B------:R1:W-:Y:S04]  /*22f10*/  LDGSTS.E [R246+0x46d00], desc[UR22][R198.64], P2 ;  /* 0x46d00000c6f67fae */ /* 0x0003e800091a1016 */
[----:B------:R2:W-:Y:S04]  /*22f20*/  STL.64 [R1+0x248], R208 ;  /* 0x000248d001007387 */ /* 0x0005e80000100a00 */
[----:B------:R2:W-:Y:S01]  /*22f30*/  LDGSTS.E [R246+0x47100], desc[UR22][R208.64], P2 ;  /* 0x47100000d0f67fae */ /* 0x0005e200091a1016 */
[----:B------:R-:W-:-:S04]  /*22f40*/  IADD3 R202, P3, PT, R214, UR13, RZ ;  /* 0x0000000dd6ca7c10 */ /* 0x000fc8000ff7e0ff */
[----:B------:R-:W-:Y:S02]  /*22f50*/  IADD3.X R203, PT, PT, R215, UR14, RZ, P3, !PT ;  /* 0x0000000ed7cb7c10 */ /* 0x000fe40009ffe4ff */
[----:B-1----:R-:W-:-:S03]  /*22f60*/  IADD3 R198, P3, PT, R216, UR13, RZ ;  /* 0x0000000dd8c67c10 */ /* 0x002fc6000ff7e0ff */
[----:B------:R3:W-:Y:S01]  /*22f70*/  LDGSTS.E [R246+0x47500], desc[UR22][R202.64], P2 ;  /* 0x47500000caf67fae */ /* 0x0007e200091a1016 */
[----:B------:R-:W-:-:S03]  /*22f80*/  IADD3.X R199, PT, PT, R217, UR14, RZ, P3, !PT ;  /* 0x0000000ed9c77c10 */ /* 0x000fc60009ffe4ff */
[----:B------:R3:W-:Y:S01]  /*22f90*/  STL.64 [R1+0x268], R202 ;  /* 0x000268ca01007387 */ /* 0x0007e20000100a00 */
[----:B--2---:R-:W-:-:S03]  /*22fa0*/  IADD3 R208, P3, PT, R220, UR13, RZ ;  /* 0x0000000ddcd07c10 */ /* 0x004fc6000ff7e0ff */
[----:B------:R4:W-:Y:S01]  /*22fb0*/  LDGSTS.E [R246+0x47900], desc[UR22][R198.64], P2 ;  /* 0x47900000c6f67fae */ /* 0x0009e200091a1016 */
[----:B------:R-:W-:Y:S02]  /*22fc0*/  IADD3.X R209, PT, PT, R221, UR14, RZ, P3, !PT ;  /* 0x0000000eddd17c10 */ /* 0x000fe40009ffe4ff */
[----:B---3--:R-:W-:Y:S01]  /*22fd0*/  IADD3 R202, P3, PT, R224, UR13, RZ ;  /* 0x0000000de0ca7c10 */ /* 0x008fe2000ff7e0ff */
[----:B------:R4:W-:Y:S03]  /*22fe0*/  STL.64 [R1+0x288], R198 ;  /* 0x000288c601007387 */ /* 0x0009e60000100a00 */
[----:B------:R-:W-:Y:S01]  /*22ff0*/  IADD3.X R203, PT, PT, R225, UR14, RZ, P3, !PT ;  /* 0x0000000ee1cb7c10 */ /* 0x000fe20009ffe4ff */
[----:B------:R1:W-:Y:S04]  /*23000*/  STL.64 [R1+0x2a8], R208 ;  /* 0x0002a8d001007387 */ /* 0x0003e80000100a00 */
[----:B------:R1:W-:Y:S04]  /*23010*/  LDGSTS.E [R246+0x47d00], desc[UR22][R208.64], P2 ;  /* 0x47d00000d0f67fae */ /* 0x0003e800091a1016 */
[----:B------:R2:W-:Y:S04]  /*23020*/  STL.64 [R1+0x2c8], R202 ;  /* 0x0002c8ca01007387 */ /* 0x0005e80000100a00 */
[----:B------:R2:W-:Y:S01]  /*23030*/  LDGSTS.E [R246+0x50100], desc[UR22][R202.64], P2 ;  /* 0x50100000caf67fae */ /* 0x0005e200091a1016 */
[----:B----4-:R-:W-:-:S04]  /*23040*/  IADD3 R198, P3, PT, R226, UR13, RZ ;  /* 0x0000000de2c67c10 */ /* 0x010fc8000ff7e0ff */
[----:B------:R-:W-:-:S05]  /*23050*/  IADD3.X R199, PT, PT, R227, UR14, RZ, P3, !PT ;  /* 0x0000000ee3c77c10 */ /* 0x000fca0009ffe4ff */
[----:B------:R3:W-:Y:S04]  /*23060*/  STL.64 [R1+0x2e0], R198 ;  /* 0x0002e0c601007387 */ /* 0x0007e80000100a00 */
[----:B------:R3:W-:Y:S01]  /*23070*/  LDGSTS.E [R246+0x50500], desc[UR22][R198.64], P2 ;  /* 0x50500000c6f67fae */ /* 0x0007e200091a1016 */
[----:B-1----:R-:W-:-:S04]  /*23080*/  IADD3 R208, P3, PT, R230, UR13, RZ ;  /* 0x0000000de6d07c10 */ /* 0x002fc8000ff7e0ff */
[----:B------:R-:W-:Y:S02]  /*23090*/  IADD3.X R209, PT, PT, R231, UR14, RZ, P3, !PT ;  /* 0x0000000ee7d17c10 */ /* 0x000fe40009ffe4ff */
[----:B--2---:R-:W-:-:S03]  /*230a0*/  IADD3 R202, P3, PT, R232, UR13, RZ ;  /* 0x0000000de8ca7c10 */ /* 0x004fc6000ff7e0ff */
[----:B------:R1:W-:Y:S01]  /*230b0*/  LDGSTS.E [R246+0x50900], desc[UR22][R208.64], P2 ;  /* 0x50900000d0f67fae */ /* 0x0003e200091a1016 */
[----:B------:R-:W-:Y:S02]  /*230c0*/  IADD3.X R203, PT, PT, R233, UR14, RZ, P3, !PT ;  /* 0x0000000ee9cb7c10 */ /* 0x000fe40009ffe4ff */
[----:B---3--:R-:W-:Y:S01]  /*230d0*/  IADD3 R198, P3, PT, R236, UR13, RZ ;  /* 0x0000000decc67c10 */ /* 0x008fe2000ff7e0ff */
[----:B------:R1:W-:Y:S03]  /*230e0*/  STL.64 [R1+0x300], R208 ;  /* 0x000300d001007387 */ /* 0x0003e60000100a00 */
[----:B------:R-:W-:Y:S01]  /*230f0*/  IADD3.X R199, PT, PT, R237, UR14, RZ, P3, !PT ;  /* 0x0000000eedc77c10 */ /* 0x000fe20009ffe4ff */
[----:B------:R2:W-:Y:S04]  /*23100*/  STL.64 [R1+0x320], R202 ;  /* 0x000320ca01007387 */ /* 0x0005e80000100a00 */
[----:B------:R2:W-:Y:S01]  /*23110*/  LDGSTS.E [R246+0x50d00], desc[UR22][R202.64], P2 ;  /* 0x50d00000caf67fae */ /* 0x0005e200091a1016 */
[----:B-1----:R-:W-:-:S03]  /*23120*/  IADD3 R208, P3, PT, R86, UR13, RZ ;  /* 0x0000000d56d07c10 */ /* 0x002fc6000ff7e0ff */
[----:B------:R1:W-:Y:S01]  /*23130*/  STL.64 [R1+0x340], R198 ;  /* 0x000340c601007387 */ /* 0x0003e20000100a00 */
[----:B------:R-:W-:-:S03]  /*23140*/  IADD3.X R209, PT, PT, R87, UR14, RZ, P3, !PT ;  /* 0x0000000e57d17c10 */ /* 0x000fc60009ffe4ff */
[----:B------:R1:W-:Y:S01]  /*23150*/  LDGSTS.E [R246+0x51100], desc[UR22][R198.64], P2 ;  /* 0x51100000c6f67fae */ /* 0x0003e200091a1016 */
[----:B--2---:R-:W-:-:S03]  /*23160*/  IADD3 R202, P3, PT, R84, UR13, RZ ;  /* 0x0000000d54ca7c10 */ /* 0x004fc6000ff7e0ff */
[----:B------:R-:W-:Y:S01]  /*23170*/  STL.64 [R1+0x370], R208 ;  /* 0x000370d001007387 */ /* 0x000fe20000100a00 */
[----:B------:R-:W-:-:S03]  /*23180*/  IADD3.X R203, PT, PT, R85, UR14, RZ, P3, !PT ;  /* 0x0000000e55cb7c10 */ /* 0x000fc60009ffe4ff */
[----:B------:R-:W-:Y:S01]  /*23190*/  LDGSTS.E [R246+0x51500], desc[UR22][R208.64], P2 ;  /* 0x51500000d0f67fae */ /* 0x000fe200091a1016 */
[----:B-1----:R-:W-:-:S03]  /*231a0*/  IADD3 R198, P3, PT, R6, UR13, RZ ;  /* 0x0000000d06c67c10 */ /* 0x002fc6000ff7e0ff */
[----:B------:R-:W-:Y:S01]  /*231b0*/  STL.64 [R1+0x390], R202 ;  /* 0x000390ca01007387 */ /* 0x000fe20000100a00 */
[----:B------:R-:W-:-:S03]  /*231c0*/  IADD3.X R199, PT, PT, R7, UR14, RZ, P3, !PT ;  /* 0x0000000e07c77c10 */ /* 0x000fc60009ffe4ff */
[----:B------:R-:W-:Y:S01]  /*231d0*/  LDGSTS.E [R246+0x51900], desc[UR22][R202.64], P2 ;  /* 0x51900000caf67fae */ /* 0x000fe200091a1016 */
[----:B------:R-:W-:-:S03]  /*231e0*/  IADD3 R86, P3, PT, R100, UR13, RZ ;  /* 0x0000000d64567c10 */ /* 0x000fc6000ff7e0ff */
[----:B------:R-:W-:Y:S01]  /*231f0*/  STL.64 [R1+0x3a8], R198 ;  /* 0x0003a8c601007387 */ /* 0x000fe20000100a00 */
[----:B------:R-:W-:Y:S02]  /*23200*/  IADD3.X R87, PT, PT, R101, UR14, RZ, P3, !PT ;  /* 0x0000000e65577c10 */ /* 0x000fe40009ffe4ff */
[----:B------:R-:W-:Y:S01]  /*23210*/  IADD3 R84, P3, PT, R108, UR13, RZ ;  /* 0x0000000d6c547c10 */ /* 0x000fe2000ff7e0ff */
[----:B------:R-:W-:Y:S03]  /*23220*/  LDGSTS.E [R246+0x51d00], desc[UR22][R198.64], P2 ;  /* 0x51d00000c6f67fae */ /* 0x000fe600091a1016 */
[----:B------:R-:W-:Y:S01]  /*23230*/  IADD3.X R85, PT, PT, R109, UR14, RZ, P3, !PT ;  /* 0x0000000e6d557c10 */ /* 0x000fe20009ffe4ff */
[----:B------:R1:W-:Y:S01]  /*23240*/  STL.64 [R1+0x3c8], R86 ;  /* 0x0003c85601007387 */ /* 0x0003e20000100a00 */
[----:B------:R-:W-:-:S03]  /*23250*/  IADD3 R6, P3, PT, R112, UR13, RZ ;  /* 0x0000000d70067c10 */ /* 0x000fc6000ff7e0ff */
[----:B------:R1:W-:Y:S01]  /*23260*/  LDGSTS.E [R246+0x52100], desc[UR22][R86.64], P2 ;  /* 0x5210000056f67fae */ /* 0x0003e200091a1016 */
[----:B------:R-:W-:-:S03]  /*23270*/  IADD3.X R7, PT, PT, R113, UR14, RZ, P3, !PT ;  /* 0x0000000e71077c10 */ /* 0x000fc60009ffe4ff */
[----:B------:R2:W-:Y:S04]  /*23280*/  STL.64 [R1+0x3f0], R84 ;  /* 0x0003f05401007387 */ /* 0x0005e80000100a00 */
[----:B------:R2:W-:Y:S01]  /*23290*/  LDGSTS.E [R246+0x52500], desc[UR22][R84.64], P2 ;  /* 0x5250000054f67fae */ /* 0x0005e200091a1016 */
[----:B-1----:R-:W-:-:S03]  /*232a0*/  IADD3 R86, P3, PT, R124, UR13, RZ ;  /* 0x0000000d7c567c10 */ /* 0x002fc6000ff7e0ff */
[----:B------:R1:W-:Y:S01]  /*232b0*/  STL.64 [R1+0x410], R6 ;  /* 0x0004100601007387 */ /* 0x0003e20000100a00 */
[----:B------:R-:W-:-:S03]  /*232c0*/  IADD3.X R87, PT, PT, R125, UR14, RZ, P3, !PT ;  /* 0x0000000e7d577c10 */ /* 0x000fc60009ffe4ff */
[----:B------:R1:W-:Y:S01]  /*232d0*/  LDGSTS.E [R246+0x52900], desc[UR22][R6.64], P2 ;  /* 0x5290000006f67fae */ /* 0x0003e200091a1016 */
[----:B--2---:R-:W-:-:S03]  /*232e0*/  IADD3 R84, P3, PT, R150, UR13, RZ ;  /* 0x0000000d96547c10 */ /* 0x004fc6000ff7e0ff */
[----:B------:R2:W-:Y:S01]  /*232f0*/  STL.64 [R1+0x438], R86 ;  /* 0x0004385601007387 */ /* 0x0005e20000100a00 */
[----:B------:R-:W-:-:S03]  /*23300*/  IADD3.X R85, PT, PT, R151, UR14, RZ, P3, !PT ;  /* 0x0000000e97557c10 */ /* 0x000fc60009ffe4ff */
        /* <DEDUP_REMOVED lines=40> */
[----:B------:R2:W-:Y:S04]  /*23590*/  LDGSTS.E [R246+0x55500], desc[UR22][R84.64], P2 ;  /* 0x5550000054f67fae */ /* 0x0005e800091a1016 */
[----:B------:R3:W-:Y:S04]  /*235a0*/  STL.64 [R1+0x5a0], R6 ;  /* 0x0005a00601007387 */ /* 0x0007e80000100a00 */
[----:B------:R-:W4:Y:S01]  /*235b0*/  LDL.LU.64 R236, [R1+0x910] ;  /* 0x0009100001ec7983 */ /* 0x000f220000300a00 */
[----:B-1----:R-:W-:-:S03]  /*235c0*/  IADD3 R86, P3, PT, R172, UR13, RZ ;  /* 0x0000000dac567c10 */ /* 0x002fc6000ff7e0ff */
[----:B------:R3:W-:Y:S01]  /*235d0*/  LDGSTS.E [R246+0x55900], desc[UR22][R6.64], P2 ;  /* 0x5590000006f67fae */ /* 0x0007e200091a1016 */
        /* <DEDUP_REMOVED lines=8> */
[----:B------:R-:W3:Y:S01]  /*23660*/  LDL.LU.64 R210, [R1+0x900] ;  /* 0x0009000001d27983 */ /* 0x000ee20000300a00 */
[----:B-1----:R-:W-:-:S03]  /*23670*/  IADD3 R86, P3, PT, R178, UR13, RZ ;  /* 0x0000000db2567c10 */ /* 0x002fc6000ff7e0ff */
[----:B------:R2:W-:Y:S01]  /*23680*/  LDGSTS.E [R246+0x56100], desc[UR22][R84.64], P2 ;  /* 0x5610000054f67fae */ /* 0x0005e200091a1016 */
[----:B------:R-:W-:-:S03]  /*23690*/  IADD3.X R87, PT, PT, R179, UR14, RZ, P3, !PT ;  /* 0x0000000eb3577c10 */ /* 0x000fc60009ffe4ff */
[----:B------:R1:W-:Y:S04]  /*236a0*/  STL.64 [R1+0x5d0], R6 ;  /* 0x0005d00601007387 */ /* 0x0003e80000100a00 */
[----:B------:R-:W3:Y:S01]  /*236b0*/  LDL.LU.64 R214, [R1+0x8f8] ;  /* 0x0008f80001d67983 */ /* 0x000ee20000300a00 */
[----:B--2---:R-:W-:-:S03]  /*236c0*/  IADD3 R84, P3, PT, R180, UR13, RZ ;  /* 0x0000000db4547c10 */ /* 0x004fc6000ff7e0ff */
[----:B------:R1:W-:Y:S01]  /*236d0*/  LDGSTS.E [R246+0x56500], desc[UR22][R6.64], P2 ;  /* 0x5650000006f67fae */ /* 0x0003e200091a1016 */
[----:B------:R-:W-:-:S03]  /*236e0*/  IADD3.X R85, PT, PT, R181, UR14, RZ, P3, !PT ;  /* 0x0000000eb5557c10 */ /* 0x000fc60009ffe4ff */
[----:B------:R-:W2:Y:S04]  /*236f0*/  LDL.LU.64 R216, [R1+0x8e8] ;  /* 0x0008e80001d87983 */ /* 0x000ea80000300a00 */
[----:B------:R1:W-:Y:S02]  /*23700*/  STL.64 [R1+0x5e0], R86 ;  /* 0x0005e05601007387 */ /* 0x0003e40000100a00 */
[----:B-1----:R-:W-:Y:S02]  /*23710*/  IADD3 R6, P3, PT, R182, UR13, RZ ;  /* 0x0000000db6067c10 */ /* 0x002fe4000ff7e0ff */
[----:B------:R1:W-:Y:S02]  /*23720*/  LDGSTS.E [R246+0x56900], desc[UR22][R86.64], P2 ;  /* 0x5690000056f67fae */ /* 0x0003e400091a1016 */
[----:B------:R-:W-:-:S02]  /*23730*/  IADD3.X R7, PT, PT, R183, UR14, RZ, P3, !PT ;  /* 0x0000000eb7077c10 */ /* 0x000fc40009ffe4ff */
[----:B------:R1:W-:Y:S04]  /*23740*/  STL.64 [R1+0x5f8], R84 ;  /* 0x0005f85401007387 */ /* 0x0003e80000100a00 */
[----:B------:R-:W2:Y:S01]  /*23750*/  LDL.LU.64 R220, [R1+0x8d8] ;  /* 0x0008d80001dc7983 */ /* 0x000ea20000300a00 */
[----:B-1----:R-:W-:-:S03]  /*23760*/  IADD3 R86, P3, PT, R184, UR13, RZ ;  /* 0x0000000db8567c10 */ /* 0x002fc6000ff7e0ff */
[----:B------:R1:W-:Y:S01]  /*23770*/  LDGSTS.E [R246+0x56d00], desc[UR22][R84.64], P2 ;  /* 0x56d0000054f67fae */ /* 0x0003e200091a1016 */
[----:B------:R-:W-:-:S03]  /*23780*/  IADD3.X R87, PT, PT, R185, UR14, RZ, P3, !PT ;  /* 0x0000000eb9577c10 */ /* 0x000fc60009ffe4ff */
[----:B------:R1:W-:Y:S04]  /*23790*/  STL.64 [R1+0x608], R6 ;  /* 0x0006080601007387 */ /* 0x0003e80000100a00 */
[----:B------:R-:W2:Y:S01]  /*237a0*/  LDL.LU.64 R224, [R1+0x8c8] ;  /* 0x0008c80001e07983 */ /* 0x000ea20000300a00 */
[----:B-1----:R-:W-:-:S03]  /*237b0*/  IADD3 R84, P3, PT, R186, UR13, RZ ;  /* 0x0000000dba547c10 */ /* 0x002fc6000ff7e0ff */
[----:B------:R1:W-:Y:S01]  /*237c0*/  LDGSTS.E [R246+0x57100], desc[UR22][R6.64], P2 ;  /* 0x5710000006f67fae */ /* 0x0003e200091a1016 */
[----:B------:R-:W-:-:S03]  /*237d0*/  IADD3.X R85, PT, PT, R187, UR14, RZ, P3, !PT ;  /* 0x0000000ebb557c10 */ /* 0x000fc60009ffe4ff */
[----:B------:R-:W2:Y:S04]  /*237e0*/  LDL.LU.64 R226, [R1+0x8b8] ;  /* 0x0008b80001e27983 */ /* 0x000ea80000300a00 */
[----:B------:R4:W-:Y:S01]  /*237f0*/  STL.64 [R1+0x618], R86 ;  /* 0x0006185601007387 */ /* 0x0009e20000100a00 */
[----:B-1----:R-:W-:-:S03]  /*23800*/  IADD3 R6, P3, PT, R188, UR13, RZ ;  /* 0x0000000dbc067c10 */ /* 0x002fc6000ff7e0ff */
[----:B------:R3:W-:Y:S01]  /*23810*/  STL.64 [R1+0x628], R84 ;  /* 0x0006285401007387 */ /* 0x0007e20000100a00 */
[----:B------:R-:W-:-:S03]  /*23820*/  IADD3.X R7, PT, PT, R189, UR14, RZ, P3, !PT ;  /* 0x0000000ebd077c10 */ /* 0x000fc60009ffe4ff */
[----:B------:R-:W2:Y:S04]  /*23830*/  LDL.LU.64 R230, [R1+0x8b0] ;  /* 0x0008b00001e67983 */ /* 0x000ea80000300a00 */
[----:B------:R2:W-:Y:S04]  /*23840*/  STL.64 [R1+0x638], R6 ;  /* 0x0006380601007387 */ /* 0x0005e80000100a00 */
[----:B------:R-:W2:Y:S04]  /*23850*/  LDL.LU.64 R232, [R1+0x8a0] ;  /* 0x0008a00001e87983 */ /* 0x000ea80000300a00 */
[----:B------:R4:W-:Y:S04]  /*23860*/  LDGSTS.E [R246+0x57500], desc[UR22][R86.64], P2 ;  /* 0x5750000056f67fae */ /* 0x0009e800091a1016 */
[----:B------:R3:W-:Y:S04]  /*23870*/  LDGSTS.E [R246+0x57900], desc[UR22][R84.64], P2 ;  /* 0x5790000054f67fae */ /* 0x0007e800091a1016 */
[----:B------:R2:W-:Y:S01]  /*23880*/  LDGSTS.E [R246+0x57d00], desc[UR22][R6.64], P2 ;  /* 0x57d0000006f67fae */ /* 0x0005e200091a1016 */
[----:B----4-:R-:W-:-:S04]  /*23890*/  IADD3 R86, P3, PT, R236, UR13, RZ ;  /* 0x0000000dec567c10 */ /* 0x010fc8000ff7e0ff */
[----:B------:R-:W-:Y:S02]  /*238a0*/  IADD3.X R87, PT, PT, R237, UR14, RZ, P3, !PT ;  /* 0x0000000eed577c10 */ /* 0x000fe40009ffe4ff */
[----:B------:R-:W4:Y:S04]  /*238b0*/  LDL.LU.64 R236, [R1+0x890] ;  /* 0x0008900001ec7983 */ /* 0x000f280000300a00 */
[----:B------:R-:W-:Y:S01]  /*238c0*/  LDGSTS.E [R244+0x40200], desc[UR22][R86.64], P2 ;  /* 0x4020000056f47fae */ /* 0x000fe200091a1016 */
[----:B---3--:R-:W-:-:S04]  /*238d0*/  IADD3 R84, P3, PT, R210, UR13, RZ ;  /* 0x0000000dd2547c10 */ /* 0x008fc8000ff7e0ff */
[----:B------:R-:W-:Y:S02]  /*238e0*/  IADD3.X R85, PT, PT, R211, UR14, RZ, P3, !PT ;  /* 0x0000000ed3557c10 */ /* 0x000fe40009ffe4ff */
[----:B------:R-:W3:Y:S04]  /*238f0*/  LDL.LU.64 R210, [R1+0x880] ;  /* 0x0008800001d27983 */ /* 0x000ee80000300a00 */
[----:B------:R-:W-:Y:S01]  /*23900*/  LDGSTS.E [R244+0x40600], desc[UR22][R84.64], P2 ;  /* 0x4060000054f47fae */ /* 0x000fe200091a1016 */
[----:B------:R-:W-:-:S04]  /*23910*/  IADD3 R100, P3, PT, R214, UR13, RZ ;  /* 0x0000000dd6647c10 */ /* 0x000fc8000ff7e0ff */
[----:B------:R-:W-:Y:S02]  /*23920*/  IADD3.X R101, PT, PT, R215, UR14, RZ, P3, !PT ;  /* 0x0000000ed7657c10 */ /* 0x000fe40009ffe4ff */
[----:B------:R-:W3:Y:S01]  /*23930*/  LDL.LU.64 R214, [R1+0x870] ;  /* 0x0008700001d67983 */ /* 0x000ee20000300a00 */
[----:B--2---:R-:W-:-:S03]  /*23940*/  IADD3 R6, P3, PT, R216, UR13, RZ ;  /* 0x0000000dd8067c10 */ /* 0x004fc6000ff7e0ff */
[----:B------:R-:W-:Y:S01]  /*23950*/  LDGSTS.E [R244+0x40a00], desc[UR22][R100.64], P2 ;  /* 0x40a0000064f47fae */ /* 0x000fe200091a1016 */
[----:B------:R-:W-:-:S03]  /*23960*/  IADD3.X R7, PT, PT, R217, UR14, RZ, P3, !PT ;  /* 0x0000000ed9077c10 */ /* 0x000fc60009ffe4ff */
[----:B------:R-:W2:Y:S04]  /*23970*/  LDL.LU.64 R216, [R1+0x868] ;  /* 0x0008680001d87983 */ /* 0x000ea80000300a00 */
[----:B------:R-:W-:Y:S01]  /*23980*/  LDGSTS.E [R244+0x40e00], desc[UR22][R6.64], P2 ;  /* 0x40e0000006f47fae */ /* 0x000fe200091a1016 */
[----:B------:R-:W-:-:S04]  /*23990*/  IADD3 R112, P3, PT, R220, UR13, RZ ;  /* 0x0000000ddc707c10 */ /* 0x000fc8000ff7e0ff */
[----:B------:R-:W-:Y:S02]  /*239a0*/  IADD3.X R113, PT, PT, R221, UR14, RZ, P3, !PT ;  /* 0x0000000edd717c10 */ /* 0x000fe40009ffe4ff */
[----:B------:R-:W2:Y:S04]  /*239b0*/  LDL.LU.64 R220, [R1+0x858] ;  /* 0x0008580001dc7983 */ /* 0x000ea80000300a00 */
[----:B------:R-:W-:Y:S01]  /*239c0*/  LDGSTS.E [R244+0x41200], desc[UR22][R112.64], P2 ;  /* 0x4120000070f47fae */ /* 0x000fe200091a1016 */
[----:B------:R-:W-:-:S04]  /*239d0*/  IADD3 R108, P3, PT, R224, UR13, RZ ;  /* 0x0000000de06c7c10 */ /* 0x000fc8000ff7e0ff */
[----:B------:R-:W-:Y:S02]  /*239e0*/  IADD3.X R109, PT, PT, R225, UR14, RZ, P3, !PT ;  /* 0x0000000ee16d7c10 */ /* 0x000fe40009ffe4ff */
[----:B------:R-:W2:Y:S01]  /*239f0*/  LDL.LU.64 R224, [R1+0x848] ;  /* 0x0008480001e07983 */ /* 0x000ea20000300a00 */
[----:B------:R-:W-:-:S03]  /*23a00*/  IADD3 R124, P3, PT, R226, UR13, RZ ;  /* 0x0000000de27c7c10 */ /* 0x000fc6000ff7e0ff */
[----:B------:R-:W-:Y:S01]  /*23a10*/  LDGSTS.E [R244+0x41600], desc[UR22][R108.64], P2 ;  /* 0x416000006cf47fae */ /* 0x000fe200091a1016 */
[----:B------:R-:W-:-:S03]  /*23a20*/  IADD3.X R125, PT, PT, R227, UR14, RZ, P3, !PT ;  /* 0x0000000ee37d7c10 */ /* 0x000fc60009ffe4ff */
        /* <DEDUP_REMOVED lines=10> */
[----:B----4-:R-:W-:-:S04]  /*23ad0*/  IADD3 R156, P3, PT, R236, UR13, RZ ;  /* 0x0000000dec9c7c10 */ /* 0x010fc8000ff7e0ff */
[----:B------:R-:W-:Y:S02]  /*23ae0*/  IADD3.X R157, PT, PT, R237, UR14, RZ, P3, !PT ;  /* 0x0000000eed9d7c10 */ /* 0x000fe40009ffe4ff */
[----:B------:R-:W4:Y:S04]  /*23af0*/  LDL.LU.64 R236, [R1+0x7f0] ;  /* 0x0007f00001ec7983 */ /* 0x000f280000300a00 */
[----:B------:R-:W4:Y:S04]  /*23b00*/  LDL.LU.64 R160, [R1+0x7d8] ;  /* 0x0007d80001a07983 */ /* 0x000f280000300a00 */
[----:B------:R-:W4:Y:S04]  /*23b10*/  LDL.LU.64 R152, [R1+0x7b8] ;  /* 0x0007b80001987983 */ /* 0x000f280000300a00 */
[----:B------:R-:W4:Y:S04]  /*23b20*/  LDL.LU.64 R250, [R1+0x7a8] ;  /* 0x0007a80001fa7983 */ /* 0x000f280000300a00 */
[----:B------:R-:W4:Y:S01]  /*23b30*/  LDL.LU.64 R198, [R1+0x790] ;  /* 0x0007900001c67983 */ /* 0x000f220000300a00 */
[----:B---3--:R-:W-:-:S03]  /*23b40*/  IADD3 R158, P3, PT, R210, UR13, RZ ;  /* 0x0000000dd29e7c10 */ /* 0x008fc6000ff7e0ff */
[----:B------:R-:W3:Y:S01]  /*23b50*/  LDL.LU.64 R202, [R1+0x778] ;  /* 0x0007780001ca7983 */ /* 0x000ee20000300a00 */
[----:B------:R-:W-:-:S03]  /*23b60*/  IADD3.X R159, PT, PT, R211, UR14, RZ, P3, !PT ;  /* 0x0000000ed39f7c10 */ /* 0x000fc60009ffe4ff */
[----:B------:R-:W3:Y:S04]  /*23b70*/  LDL.LU.64 R208, [R1+0x760] ;  /* 0x0007600001d07983 */ /* 0x000ee80000300a00 */
[----:B------:R-:W-:Y:S01]  /*23b80*/  LDGSTS.E [R244+0x42600], desc[UR22][R156.64], P2 ;  /* 0x426000009cf47fae */ /* 0x000fe200091a1016 */
[----:B------:R-:W-:-:S03]  /*23b90*/  IADD3 R166, P3, PT, R214, UR13, RZ ;  /* 0x0000000dd6a67c10 */ /* 0x000fc6000ff7e0ff */
[----:B------:R-:W-:Y:S01]  /*23ba0*/  LDGSTS.E [R244+0x42a00], desc[UR22][R158.64], P2 ;  /* 0x42a000009ef47fae */ /* 0x000fe200091a1016 */
[----:B------:R-:W-:Y:S02]  /*23bb0*/  IADD3.X R167, PT, PT, R215, UR14, RZ, P3, !PT ;  /* 0x0000000ed7a77c10 */ /* 0x000fe40009ffe4ff */
[----:B--2---:R-:W-:-:S03]  /*23bc0*/  IADD3 R174, P3, PT, R216, UR13, RZ ;  /* 0x0000000dd8ae7c10 */ /* 0x004fc6000ff7e0ff */
[----:B------:R-:W-:Y:S01]  /*23bd0*/  LDGSTS.E [R244+0x42e00], desc[UR22][R166.64], P2 ;  /* 0x42e00000a6f47fae */ /* 0x000fe200091a1016 */
[----:B------:R-:W-:-:S03]  /*23be0*/  IADD3.X R175, PT, PT, R217, UR14, RZ, P3, !PT ;  /* 0x0000000ed9af7c10 */ /* 0x000fc60009ffe4ff */
[----:B------:R-:W2:Y:S04]  /*23bf0*/  LDL.LU.64 R216, [R1+0x740] ;  /* 0x0007400001d87983 */ /* 0x000ea80000300a00 */
[----:B------:R-:W-:Y:S01]  /*23c00*/  LDGSTS.E [R244+0x43200], desc[UR22][R174.64], P2 ;  /* 0x43200000aef47fae */ /* 0x000fe200091a1016 */
[----:B------:R-:W-:-:S04]  /*23c10*/  IADD3 R182, P3, PT, R220, UR13, RZ ;  /* 0x0000000ddcb67c10 */ /* 0x000fc8000ff7e0ff */
[----:B------:R-:W-:-:S05]  /*23c20*/  IADD3.X R183, PT, PT, R221, UR14, RZ, P3, !PT ;  /* 0x0000000eddb77c10 */ /* 0x000fca0009ffe4ff */
[----:B------:R-:W-:Y:S01]  /*23c30*/  LDGSTS.E [R244+0x43600], desc[UR22][R182.64], P2 ;  /* 0x43600000b6f47fae */ /* 0x000fe200091a1016 */
[----:B------:R-:W-:-:S04]  /*23c40*/  IADD3 R210, P3, PT, R224, UR13, RZ ;  /* 0x0000000de0d27c10 */ /* 0x000fc8000ff7e0ff */
[----:B------:R-:W-:Y:S02]  /*23c50*/  IADD3.X R211, PT, PT, R225, UR14, RZ, P3, !PT ;  /* 0x0000000ee1d37c10 */ /* 0x000fe40009ffe4ff */
[----:B------:R-:W2:Y:S01]  /*23c60*/  LDL.LU.64 R224, [R1+0x718] ;  /* 0x0007180001e07983 */ /* 0x000ea20000300a00 */
[----:B------:R-:W-:-:S03]  /*23c70*/  IADD3 R214, P3, PT, R226, UR13, RZ ;  /* 0x0000000de2d67c10 */ /* 0x000fc6000ff7e0ff */
[----:B------:R-:W-:Y:S01]  /*23c80*/  LDGSTS.E [R244+0x43a00], desc[UR22][R210.64], P2 ;  /* 0x43a00000d2f47fae */ /* 0x000fe200091a1016 */
[----:B------:R-:W-:-:S05]  /*23c90*/  IADD3.X R215, PT, PT, R227, UR14, RZ, P3, !PT ;  /* 0x0000000ee3d77c10 */ /* 0x000fca0009ffe4ff */
[----:B------:R-:W-:Y:S01]  /*23ca0*/  LDGSTS.E [R244+0x43e00], desc[UR22][R214.64], P2 ;  /* 0x43e00000d6f47fae */ /* 0x000fe200091a1016 */
[----:B------:R-:W-:-:S04]  /*23cb0*/  IADD3 R220, P3, PT, R230, UR13, RZ ;  /* 0x0000000de6dc7c10 */ /* 0x000fc8000ff7e0ff */
[----:B------:R-:W-:Y:S02]  /*23cc0*/  IADD3.X R221, PT, PT, R231, UR14, RZ, P3, !PT ;  /* 0x0000000ee7dd7c10 */ /* 0x000fe40009ffe4ff */
[----:B------:R-:W-:-:S03]  /*23cd0*/  IADD3 R226, P3, PT, R232, UR13, RZ ;  /* 0x0000000de8e27c10 */ /* 0x000fc6000ff7e0ff */
[----:B------:R-:W-:Y:S01]  /*23ce0*/  LDGSTS.E [R244+0x44200], desc[UR22][R220.64], P2 ;  /* 0x44200000dcf47fae */ /* 0x000fe200091a1016 */
[----:B------:R-:W-:-:S03]  /*23cf0*/  IADD3.X R227, PT, PT, R233, UR14, RZ, P3, !PT ;  /* 0x0000000ee9e37c10 */ /* 0x000fc60009ffe4ff */
[----:B------:R-:W2:Y:S04]  /*23d00*/  LDL.LU.64 R232, [R1+0x708] ;  /* 0x0007080001e87983 */ /* 0x000ea80000300a00 */
[----:B------:R-:W-:Y:S01]  /*23d10*/  LDGSTS.E [R244+0x44600], desc[UR22][R226.64], P2 ;  /* 0x44600000e2f47fae */ /* 0x000fe200091a1016 */
[----:B----4-:R-:W-:-:S04]  /*23d20*/  IADD3 R230, P3, PT, R236, UR13, RZ ;  /* 0x0000000dece67c10 */ /* 0x010fc8000ff7e0ff */
[----:B------:R-:W-:Y:S02]  /*23d30*/  IADD3.X R231, PT, PT, R237, UR14, RZ, P3, !PT ;  /* 0x0000000eede77c10 */ /* 0x000fe40009ffe4ff */
[----:B------:R-:W-:-:S03]  /*23d40*/  IADD3 R236, P3, PT, R160, UR13, RZ ;  /* 0x0000000da0ec7c10 */ /* 0x000fc6000ff7e0ff */
[----:B------:R-:W-:Y:S01]  /*23d50*/  LDGSTS.E [R244+0x44a00], desc[UR22][R230.64], P2 ;  /* 0x44a00000e6f47fae */ /* 0x000fe200091a1016 */
[----:B------:R-:W-:Y:S02]  /*23d60*/  IADD3.X R237, PT, PT, R161, UR14, RZ, P3, !PT ;  /* 0x0000000ea1ed7c10 */ /* 0x000fe40009ffe4ff */
[----:B------:R-:W-:-:S03]  /*23d70*/  IADD3 R246, P3, PT, R152, UR13, RZ ;  /* 0x0000000d98f67c10 */ /* 0x000fc6000ff7e0ff */
[----:B------:R-:W-:Y:S01]  /*23d80*/  LDGSTS.E [R244+0x44e00], desc[UR22][R236.64], P2 ;  /* 0x44e00000ecf47fae */ /* 0x000fe200091a1016 */
[----:B------:R-:W-:Y:S02]  /*23d90*/  IADD3.X R247, PT, PT, R153, UR14, RZ, P3, !PT ;  /* 0x0000000e99f77c10 */ /* 0x000fe40009ffe4ff */
[----:B------:R-:W-:-:S03]  /*23da0*/  IADD3 R152, P3, PT, R250, UR13, RZ ;  /* 0x0000000dfa987c10 */ /* 0x000fc6000ff7e0ff */
[----:B------:R-:W-:Y:S01]  /*23db0*/  LDGSTS.E [R244+0x45200], desc[UR22][R246.64], P2 ;  /* 0x45200000f6f47fae */ /* 0x000fe200091a1016 */
[----:B------:R-:W-:-:S05]  /*23dc0*/  IADD3.X R153, PT, PT, R251, UR14, RZ, P3, !PT ;  /* 0x0000000efb997c10 */ /* 0x000fca0009ffe4ff */
[----:B------:R1:W-:Y:S04]  /*23dd0*/  STL.64 [R1+0xb8], R152 ;  /* 0x0000b89801007387 */ /* 0x0003e80000100a00 */
[----:B------:R1:W-:Y:S04]  /*23de0*/  LDGSTS.E [R244+0x45600], desc[UR22][R152.64], P2 ;  /* 0x4560000098f47fae */ /* 0x0003e800091a1016 */
[----:B------:R-:W4:Y:S04]  /*23df0*/  LDL.LU.64 R162, [R1+0x6e8] ;  /* 0x0006e80001a27983 */ /* 0x000f280000300a00 */
[----:B------:R-:W4:Y:S01]  /*23e00*/  LDL.LU.64 R160, [R1+0x6c8] ;  /* 0x0006c80001a07983 */ /* 0x000f220000300a00 */
[----:B-1----:R-:W-:-:S03]  /*23e10*/  IADD3 R152, P3, PT, R198, UR13, RZ ;  /* 0x0000000dc6987c10 */ /* 0x002fc6000ff7e0ff */
[----:B------:R-:W4:Y:S01]  /*23e20*/  LDL.LU.64 R164, [R1+0x6a8] ;  /* 0x0006a80001a47983 */ /* 0x000f220000300a00 */
[----:B------:R-:W-:Y:S02]  /*23e30*/  IADD3.X R153, PT, PT, R199, UR14, RZ, P3, !PT ;  /* 0x0000000ec7997c10 */ /* 0x000fe40009ffe4ff */
[----:B---3--:R-:W-:-:S03]  /*23e40*/  IADD3 R170, P3, PT, R202, UR13, RZ ;  /* 0x0000000dcaaa7c10 */ /* 0x008fc6000ff7e0ff */
[----:B------:R-:W-:Y:S01]  /*23e50*/  LDGSTS.E [R244+0x45a00], desc[UR22][R152.64], P2 ;  /* 0x45a0000098f47fae */ /* 0x000fe200091a1016 */
[----:B------:R-:W-:Y:S02]  /*23e60*/  IADD3.X R171, PT, PT, R203, UR14, RZ, P3, !PT ;  /* 0x0000000ecbab7c10 */ /* 0x000fe40009ffe4ff */
[----:B------:R-:W-:Y:S01]  /*23e70*/  IADD3 R168, P3, PT, R208, UR13, RZ ;  /* 0x0000000dd0a87c10 */ /* 0x000fe2000ff7e0ff */
[----:B------:R1:W-:Y:S03]  /*23e80*/  STL.64 [R1+0xd0], R152 ;  /* 0x0000d09801007387 */ /* 0x0003e60000100a00 */
[----:B------:R-:W-:Y:S01]  /*23e90*/  IADD3.X R169, PT, PT, R209, UR14, RZ, P3, !PT ;  /* 0x0000000ed1a97c10 */ /* 0x000fe20009ffe4ff */
[----:B------:R-:W-:Y:S04]  /*23ea0*/  STL.64 [R1+0x128], R170 ;  /* 0x000128aa01007387 */ /* 0x000fe80000100a00 */
[----:B------:R-:W-:Y:S04]  /*23eb0*/  LDGSTS.E [R244+0x45e00], desc[UR22][R170.64], P2 ;  /* 0x45e00000aaf47fae */ /* 0x000fe800091a1016 */
[----:B-1----:R-:W3:Y:S04]  /*23ec0*/  LDL.LU.64 R152, [R1+0x648] ;  /* 0x0006480001987983 */ /* 0x002ee80000300a00 */
[----:B------:R2:W-:Y:S04]  /*23ed0*/  STL.64 [R1+0x140], R168 ;  /* 0x000140a801007387 */ /* 0x0005e80000100a00 */
[----:B------:R-:W3:Y:S04]  /*23ee0*/  LDL.LU.64 R250, [R1+0x5f0] ;  /* 0x0005f00001fa7983 */ /* 0x000ee80000300a00 */
[----:B------:R2:W-:Y:S04]  /*23ef0*/  LDGSTS.E [R244+0x46200], desc[UR22][R168.64], P2 ;  /* 0x46200000a8f47fae */ /* 0x0005e800091a1016 */
[----:B------:R-:W3:Y:S04]  /*23f00*/  LDL.LU.64 R198, [R1+0x590] ;  /* 0x0005900001c67983 */ /* 0x000ee80000300a00 */
[----:B------:R-:W3:Y:S01]  /*23f10*/  LDL.LU.64 R202, [R1+0x450] ;  /* 0x0004500001ca7983 */ /* 0x000ee20000300a00 */
[----:B--2---:R-:W-:-:S04]  /*23f20*/  IADD3 R168, P3, PT, R216, UR13, RZ ;  /* 0x0000000dd8a87c10 */ /* 0x004fc8000ff7e0ff */
[----:B------:R-:W-:-:S05]  /*23f30*/  IADD3.X R169, PT, PT, R217, UR14, RZ, P3, !PT ;  /* 0x0000000ed9a97c10 */ /* 0x000fca0009ffe4ff */
[----:B------:R-:W-:Y:S04]  /*23f40*/  STL.64 [R1+0x160], R168 ;  /* 0x000160a801007387 */ /* 0x000fe80000100a00 */
[----:B------:R-:W2:Y:S01]  /*23f50*/  LDL.LU.64 R208, [R1+0x398] ;  /* 0x0003980001d07983 */ /* 0x000ea20000300a00 */
[----:B------:R-:W-:-:S03]  /*23f60*/  IADD3 R172, P3, PT, R224, UR13, RZ ;  /* 0x0000000de0ac7c10 */ /* 0x000fc6000ff7e0ff */
[----:B------:R-:W2:Y:S01]  /*23f70*/  LDL.LU.64 R216, [R1+0x308] ;  /* 0x0003080001d87983 */ /* 0x000ea20000300a00 */
[----:B------:R-:W-:Y:S02]  /*23f80*/  IADD3.X R173, PT, PT, R225, UR14, RZ, P3, !PT ;  /* 0x0000000ee1ad7c10 */ /* 0x000fe40009ffe4ff */
[----:B------:R-:W-:Y:S01]  /*23f90*/  IADD3 R170, P3, PT, R232, UR13, RZ ;  /* 0x0000000de8aa7c10 */ /* 0x000fe2000ff7e0ff */
[----:B------:R-:W2:Y:S03]  /*23fa0*/  LDL.64 R224, [R1+0xf0] ;  /* 0x0000f00001e07983 */ /* 0x000ea60000100a00 */
[----:B------:R-:W-:Y:S01]  /*23fb0*/  IADD3.X R171, PT, PT, R233, UR14, RZ, P3, !PT ;  /* 0x0000000ee9ab7c10 */ /* 0x000fe20009ffe4ff */
[----:B------:R-:W-:Y:S04]  /*23fc0*/  LDGSTS.E [R244+0x46600], desc[UR22][R168.64], P2 ;  /* 0x46600000a8f47fae */ /* 0x000fe800091a1016 */
[----:B------:R-:W2:Y:S04]  /*23fd0*/  LDL.64 R232, [R1+0xb0] ;  /* 0x0000b00001e87983 */ /* 0x000ea80000100a00 */
[----:B------:R-:W-:Y:S04]  /*23fe0*/  LDGSTS.E [R244+0x46a00], desc[UR22][R172.64], P2 ;  /* 0x46a00000acf47fae */ /* 0x000fe800091a1016 */
[----:B------:R-:W-:Y:S01]  /*23ff0*/  LDGSTS.E [R244+0x46e00], desc[UR22][R170.64], P2 ;  /* 0x46e00000aaf47fae */ /* 0x000fe200091a1016 */
[----:B----4-:R-:W-:-:S04]  /*24000*/  IADD3 R188, P3, PT, R162, UR13, RZ ;  /* 0x0000000da2bc7c10 */ /* 0x010fc8000ff7e0ff */
[----:B------:R-:W-:Y:S02]  /*24010*/  IADD3.X R189, PT, PT, R163, UR14, RZ, P3, !PT ;  /* 0x0000000ea3bd7c10 */ /* 0x000fe40009ffe4ff */
[----:B------:R-:W-:-:S03]  /*24020*/  IADD3 R162, P3, PT, R160, UR13, RZ ;  /* 0x0000000da0a27c10 */ /* 0x000fc6000ff7e0ff */
[----:B------:R-:W-:Y:S01]  /*24030*/  LDGSTS.E [R244+0x47200], desc[UR22][R188.64], P2 ;  /* 0x47200000bcf47fae */ /* 0x000fe200091a1016 */
[----:B------:R-:W-:Y:S02]  /*24040*/  IADD3.X R163, PT, PT, R161, UR14, RZ, P3, !PT ;  /* 0x0000000ea1a37c10 */ /* 0x000fe40009ffe4ff */
[----:B------:R-:W-:-:S03]  /*24050*/  IADD3 R160, P3, PT, R164, UR13, RZ ;  /* 0x0000000da4a07c10 */ /* 0x000fc6000ff7e0ff */
[----:B------:R3:W-:Y:S01]  /*24060*/  STL.64 [R1+0x1e0], R162 ;  /* 0x0001e0a201007387 */ /* 0x0007e20000100a00 */
[----:B------:R-:W-:-:S03]  /*24070*/  IADD3.X R161, PT, PT, R165, UR14, RZ, P3, !PT ;  /* 0x0000000ea5a17c10 */ /* 0x000fc60009ffe4ff */
[----:B------:R3:W-:Y:S04]  /*24080*/  LDGSTS.E [R244+0x47600], desc[UR22][R162.64], P2 ;  /* 0x47600000a2f47fae */ /* 0x0007e800091a1016 */
[----:B------:R1:W-:Y:S04]  /*24090*/  STL.64 [R1+0x200], R160 ;  /* 0x000200a001007387 */ /* 0x0003e80000100a00 */
[----:B------:R1:W-:Y:S01]  /*240a0*/  LDGSTS.E [R244+0x47a00], desc[UR22][R160.64], P2 ;  /* 0x47a00000a0f47fae */ /* 0x0003e200091a1016 */
[----:B---3--:R-:W-:-:S04]  /*240b0*/  IADD3 R162, P3, PT, R152, UR13, RZ ;  /* 0x0000000d98a27c10 */ /* 0x008fc8000ff7e0ff */
[----:B------:R-:W-:Y:S02]  /*240c0*/  IADD3.X R163, PT, PT, R153, UR14, RZ, P3, !PT ;  /* 0x0000000e99a37c10 */ /* 0x000fe40009ffe4ff */
[----:B-1----:R-:W-:-:S03]  /*240d0*/  IADD3 R160, P3, PT, R250, UR13, RZ ;  /* 0x0000000dfaa07c10 */ /* 0x002fc6000ff7e0ff */
[----:B------:R1:W-:Y:S01]  /*240e0*/  LDGSTS.E [R244+0x47e00], desc[UR22][R162.64], P2 ;  /* 0x47e00000a2f47fae */ /* 0x0003e200091a1016 */
[----:B------:R-:W-:Y:S02]  /*240f0*/  IADD3.X R161, PT, PT, R251, UR14, RZ, P3, !PT ;  /* 0x0000000efba17c10 */ /* 0x000fe40009ffe4ff */
[----:B------:R-:W-:Y:S01]  /*24100*/  IADD3 R152, P3, PT, R198, UR13, RZ ;  /* 0x0000000dc6987c10 */ /* 0x000fe2000ff7e0ff */
        /* <DEDUP_REMOVED lines=21> */
[----:B------:R-:W-:Y:S01]  /*24260*/  STL.64 [R1+0x2d8], R162 ;  /* 0x0002d8a201007387 */ /* 0x000fe20000100a00 */
[----:B------:R-:W-:-:S03]  /*24270*/  IADD3.X R161, PT, PT, R233, UR14, RZ, P3, !PT ;  /* 0x0000000ee9a17c10 */ /* 0x000fc60009ffe4ff */
[----:B------:R-:W-:Y:S01]  /*24280*/  LDGSTS.E [R244+0x51600], desc[UR22][R162.64], P2 ;  /* 0x51600000a2f47fae */ /* 0x000fe200091a1016 */
[----:B--2---:R-:W-:-:S03]  /*24290*/  IADD3 R152, P3, PT, R110, UR13, RZ ;  /* 0x0000000d6e987c10 */ /* 0x004fc6000ff7e0ff */
[----:B------:R1:W-:Y:S01]  /*242a0*/  STL.64 [R1+0x2f8], R160 ;  /* 0x0002f8a001007387 */ /* 0x0003e20000100a00 */
[----:B------:R-:W-:-:S03]  /*242b0*/  IADD3.X R153, PT, PT, R111, UR14, RZ, P3, !PT ;  /* 0x0000000e6f997c10 */ /* 0x000fc60009ffe4ff */
[----:B------:R1:W-:Y:S04]  /*242c0*/  LDGSTS.E [R244+0x51a00], desc[UR22][R160.64], P2 ;  /* 0x51a00000a0f47fae */ /* 0x0003e800091a1016 */
[----:B------:R2:W-:Y:S04]  /*242d0*/  STL.64 [R1+0x308], R152 ;  /* 0x0003089801007387 */ /* 0x0005e80000100a00 */
[----:B------:R2:W-:Y:S01]  /*242e0*/  LDGSTS.E [R244+0x51e00], desc[UR22][R152.64], P2 ;  /* 0x51e0000098f47fae */ /* 0x0005e200091a1016 */
[----:B-1----:R-:W-:-:S04]  /*242f0*/  IADD3 R160, P3, PT, R106, UR13, RZ ;  /* 0x0000000d6aa07c10 */ /* 0x002fc8000ff7e0ff */
[----:B------:R-:W-:Y:S02]  /*24300*/  IADD3.X R161, PT, PT, R107, UR14, RZ, P3, !PT ;  /* 0x0000000e6ba17c10 */ /* 0x000fe40009ffe4ff */
[----:B--2---:R-:W-:-:S03]  /*24310*/  IADD3 R152, P3, PT, R104, UR13, RZ ;  /* 0x0000000d68987c10 */ /* 0x004fc6000ff7e0ff */
[----:B------:R-:W-:Y:S01]  /*24320*/  LDGSTS.E [R244+0x52200], desc[UR22][R160.64], P2 ;  /* 0x52200000a0f47fae */ /* 0x000fe200091a1016 */
[----:B------:R-:W-:Y:S02]  /*24330*/  IADD3.X R153, PT, PT, R105, UR14, RZ, P3, !PT ;  /* 0x0000000e69997c10 */ /* 0x000fe40009ffe4ff */
[----:B------:R-:W-:Y:S01]  /*24340*/  IADD3 R110, P3, PT, R98, UR13, RZ ;  /* 0x0000000d626e7c10 */ /* 0x000fe2000ff7e0ff */
[----:B------:R-:W-:Y:S03]  /*24350*/  STL.64 [R1+0x328], R160 ;  /* 0x000328a001007387 */ /* 0x000fe60000100a00 */
[----:B------:R-:W-:Y:S01]  /*24360*/  IADD3.X R111, PT, PT, R99, UR14, RZ, P3, !PT ;  /* 0x0000000e636f7c10 */ /* 0x000fe20009ffe4ff */
[----:B------:R-:W-:Y:S01]  /*24370*/  LDGSTS.E [R244+0x52600], desc[UR22][R152.64], P2 ;  /* 0x5260000098f47fae */ /* 0x000fe200091a1016 */
[----:B------:R-:W-:-:S03]  /*24380*/  IADD3 R106, P3, PT, R92, UR13, RZ ;  /* 0x0000000d5c6a7c10 */ /* 0x000fc6000ff7e0ff */
[----:B------:R-:W-:Y:S01]  /*24390*/  STL.64 [R1+0x348], R152 ;  /* 0x0003489801007387 */ /* 0x000fe20000100a00 */
[----:B------:R-:W-:Y:S02]  /*243a0*/  IADD3.X R107, PT, PT, R93, UR14, RZ, P3, !PT ;  /* 0x0000000e5d6b7c10 */ /* 0x000fe40009ffe4ff */
[----:B------:R-:W-:Y:S01]  /*243b0*/  IADD3 R104, P3, PT, R10, UR13, RZ ;  /* 0x0000000d0a687c10 */ /* 0x000fe2000ff7e0ff */
[----:B------:R-:W-:Y:S03]  /*243c0*/  LDGSTS.E [R244+0x52a00], desc[UR22][R110.64], P2 ;  /* 0x52a000006ef47fae */ /* 0x000fe600091a1016 */
[----:B------:R-:W-:Y:S01]  /*243d0*/  IADD3.X R105, PT, PT, R11, UR14, RZ, P3, !PT ;  /* 0x0000000e0b697c10 */ /* 0x000fe20009ffe4ff */
[----:B------:R-:W-:Y:S01]  /*243e0*/  STL.64 [R1+0x368], R110 ;  /* 0x0003686e01007387 */ /* 0x000fe20000100a00 */
[----:B------:R-:W-:-:S03]  /*243f0*/  IADD3 R98, P3, PT, R4, UR13, RZ ;  /* 0x0000000d04627c10 */ /* 0x000fc6000ff7e0ff */
        /* <DEDUP_REMOVED lines=10> */
[----:B------:R-:W-:Y:S04]  /*244a0*/  STL.64 [R1+0x3c0], R98 ;  /* 0x0003c06201007387 */ /* 0x000fe80000100a00 */
[----:B------:R-:W-:Y:S01]  /*244b0*/  LDGSTS.E [R244+0x53600], desc[UR22][R98.64], P2 ;  /* 0x5360000062f47fae */ /* 0x000fe200091a1016 */
[----:B------:R-:W-:-:S03]  /*244c0*/  IADD3.X R5, PT, PT, R117, UR14, RZ, P3, !PT ;  /* 0x0000000e75057c10 */ /* 0x000fc60009ffe4ff */
[----:B------:R-:W-:Y:S04]  /*244d0*/  STL.64 [R1+0x3d8], R92 ;  /* 0x0003d85c01007387 */ /* 0x000fe80000100a00 */
[----:B------:R-:W-:Y:S04]  /*244e0*/  LDGSTS.E [R244+0x53a00], desc[UR22][R92.64], P2 ;  /* 0x53a000005cf47fae */ /* 0x000fe800091a1016 */
[----:B------:R1:W-:Y:S04]  /*244f0*/  STL.64 [R1+0x3f8], R10 ;  /* 0x0003f80a01007387 */ /* 0x0003e80000100a00 */
[----:B------:R1:W-:Y:S04]  /*24500*/  LDGSTS.E [R244+0x53e00], desc[UR22][R10.64], P2 ;  /* 0x53e000000af47fae */ /* 0x0003e800091a1016 */
[----:B------:R2:W-:Y:S04]  /*24510*/  STL.64 [R1+0x418], R4 ;  /* 0x0004180401007387 */ /* 0x0005e80000100a00 */
[----:B------:R2:W-:Y:S01]  /*24520*/  LDGSTS.E [R244+0x54200], desc[UR22][R4.64], P2 ;  /* 0x5420000004f47fae */ /* 0x0005e200091a1016 */
[----:B-1----:R-:W-:-:S04]  /*24530*/  IADD3 R10, P3, PT, R118, UR13, RZ ;  /* 0x0000000d760a7c10 */ /* 0x002fc8000ff7e0ff */
[----:B------:R-:W-:Y:S02]  /*24540*/  IADD3.X R11, PT, PT, R119, UR14, RZ, P3, !PT ;  /* 0x0000000e770b7c10 */ /* 0x000fe40009ffe4ff */
[----:B--2---:R-:W-:-:S03]  /*24550*/  IADD3 R4, P3, PT, R120, UR13, RZ ;  /* 0x0000000d78047c10 */ /* 0x004fc6000ff7e0ff */
        /* <DEDUP_REMOVED lines=18> */
[----:B------:R1:W-:Y:S04]  /*24680*/  LDGSTS.E [R244+0x55600], desc[UR22][R4.64], P2 ;  /* 0x5560000004f47fae */ /* 0x0003e800091a1016 */
[----:B------:R3:W-:Y:S04]  /*24690*/  STL.64 [R1+0x4b8], R2 ;  /* 0x0004b80201007387 */ /* 0x0007e80000100a00 */
[----:B------:R-:W4:Y:S01]  /*246a0*/  LDL.LU.64 R232, [R1+0x9b8] ;  /* 0x0009b80001e87983 */ /* 0x000f220000300a00 */
[----:B--2---:R-:W-:-:S03]  /*246b0*/  IADD3 R10, P3, PT, R132, UR13, RZ ;  /* 0x0000000d840a7c10 */ /* 0x004fc6000ff7e0ff */
[----:B------:R3:W-:Y:S01]  /*246c0*/  LDGSTS.E [R244+0x55a00], desc[UR22][R2.64], P2 ;  /* 0x55a0000002f47fae */ /* 0x0007e200091a1016 */
[----:B------:R-:W-:Y:S02]  /*246d0*/  IADD3.X R11, PT, PT, R133, UR14, RZ, P3, !PT ;  /* 0x0000000e850b7c10 */ /* 0x000fe40009ffe4ff */
[----:B-1----:R-:W-:-:S03]  /*246e0*/  IADD3 R4, P3, PT, R134, UR13, RZ ;  /* 0x0000000d86047c10 */ /* 0x002fc6000ff7e0ff */
[----:B------:R1:W-:Y:S01]  /*246f0*/  LDGSTS.E [R244+0x55e00], desc[UR22][R10.64], P2 ;  /* 0x55e000000af47fae */ /* 0x0003e200091a1016 */
[----:B------:R-:W-:Y:S02]  /*24700*/  IADD3.X R5, PT, PT, R135, UR14, RZ, P3, !PT ;  /* 0x0000000e87057c10 */ /* 0x000fe40009ffe4ff */
[----:B---3--:R-:W-:Y:S01]  /*24710*/  IADD3 R2, P3, PT, R136, UR13, RZ ;  /* 0x0000000d88027c10 */ /* 0x008fe2000ff7e0ff */
[----:B------:R1:W-:Y:S03]  /*24720*/  STL.64 [R1+0x4d8], R10 ;  /* 0x0004d80a01007387 */ /* 0x0003e60000100a00 */
[----:B------:R-:W-:Y:S01]  /*24730*/  IADD3.X R3, PT, PT, R137, UR14, RZ, P3, !PT ;  /* 0x0000000e89037c10 */ /* 0x000fe20009ffe4ff */
[----:B------:R2:W-:Y:S04]  /*24740*/  STL.64 [R1+0x500], R4 ;  /* 0x0005000401007387 */ /* 0x0005e80000100a00 */
[----:B------:R-:W3:Y:S04]  /*24750*/  LDL.LU.64 R160, [R1+0x9b0] ;  /* 0x0009b00001a07983 */ /* 0x000ee80000300a00 */
[----:B------:R2:W-:Y:S04]  /*24760*/  STL.64 [R1+0x520], R2 ;  /* 0x0005200201007387 */ /* 0x0005e80000100a00 */
[----:B------:R-:W3:Y:S04]  /*24770*/  LDL.LU.64 R152, [R1+0x9a8] ;  /* 0x0009a80001987983 */ /* 0x000ee80000300a00 */
[----:B------:R-:W3:Y:S01]  /*24780*/  LDL.LU.64 R250, [R1+0x9a0] ;  /* 0x0009a00001fa7983 */ /* 0x000ee20000300a00 */
[----:B-1----:R-:W-:-:S03]  /*24790*/  IADD3 R10, P3, PT, R138, UR13, RZ ;  /* 0x0000000d8a0a7c10 */ /* 0x002fc6000ff7e0ff */
[----:B------:R2:W-:Y:S01]  /*247a0*/  LDGSTS.E [R244+0x56200], desc[UR22][R4.64], P2 ;  /* 0x5620000004f47fae */ /* 0x0005e200091a1016 */
        /* <DEDUP_REMOVED lines=9> */
[----:B------:R-:W3:Y:S01]  /*24840*/  LDL.LU.64 R198, [R1+0x998] ;  /* 0x0009980001c67983 */ /* 0x000ee20000300a00 */
[----:B--2---:R-:W-:-:S03]  /*24850*/  IADD3 R10, P3, PT, R144, UR13, RZ ;  /* 0x0000000d900a7c10 */ /* 0x004fc6000ff7e0ff */
[----:B------:R1:W-:Y:S01]  /*24860*/  LDGSTS.E [R244+0x56e00], desc[UR22][R4.64], P2 ;  /* 0x56e0000004f47fae */ /* 0x0003e200091a1016 */
[----:B------:R-:W-:-:S03]  /*24870*/  IADD3.X R11, PT, PT, R145, UR14, RZ, P3, !PT ;  /* 0x0000000e910b7c10 */ /* 0x000fc60009ffe4ff */
[----:B------:R2:W-:Y:S04]  /*24880*/  STL.64 [R1+0x560], R2 ;  /* 0x0005600201007387 */ /* 0x0005e80000100a00 */
[----:B------:R-:W3:Y:S01]  /*24890*/  LDL.LU.64 R202, [R1+0x990] ;  /* 0x0009900001ca7983 */ /* 0x000ee20000300a00 */
[----:B-1----:R-:W-:-:S03]  /*248a0*/  IADD3 R4, P3, PT, R146, UR13, RZ ;  /* 0x0000000d92047c10 */ /* 0x002fc6000ff7e0ff */
[----:B------:R2:W-:Y:S01]  /*248b0*/  LDGSTS.E [R244+0x57200], desc[UR22][R2.64], P2 ;  /* 0x5720000002f47fae */ /* 0x0005e200091a1016 */
[----:B------:R-:W-:-:S03]  /*248c0*/  IADD3.X R5, PT, PT, R147, UR14, RZ, P3, !PT ;  /* 0x0000000e93057c10 */ /* 0x000fc60009ffe4ff */
[----:B------:R-:W3:Y:S04]  /*248d0*/  LDL.LU.64 R208, [R1+0x988] ;  /* 0x0009880001d07983 */ /* 0x000ee80000300a00 */
[----:B------:R3:W-:Y:S01]  /*248e0*/  STL.64 [R1+0x578], R10 ;  /* 0x0005780a01007387 */ /* 0x0007e20000100a00 */
[----:B--2---:R-:W-:-:S03]  /*248f0*/  IADD3 R2, P3, PT, R148, UR13, RZ ;  /* 0x0000000d94027c10 */ /* 0x004fc6000ff7e0ff */
        /* <DEDUP_REMOVED lines=11> */
[----:B------:R-:W4:Y:S04]  /*249b0*/  LDL.LU.64 R164, [R1+0x968] ;  /* 0x0009680001a47983 */ /* 0x000f280000300a00 */
[----:B------:R-:W4:Y:S04]  /*249c0*/  LDL.LU.64 R162, [R1+0x960] ;  /* 0x0009600001a27983 */ /* 0x000f280000300a00 */
[----:B------:R-:W-:Y:S01]  /*249d0*/  LDGSTS.E [R15+0x40300], desc[UR22][R92.64], P2 ;  /* 0x403000005c0f7fae */ /* 0x000fe200091a1016 */
[----:B---3--:R-:W-:-:S04]  /*249e0*/  IADD3 R10, P3, PT, R160, UR13, RZ ;  /* 0x0000000da00a7c10 */ /* 0x008fc8000ff7e0ff */
[----:B------:R-:W-:Y:S02]  /*249f0*/  IADD3.X R11, PT, PT, R161, UR14, RZ, P3, !PT ;  /* 0x0000000ea10b7c10 */ /* 0x000fe40009ffe4ff */
[----:B------:R-:W-:-:S03]  /*24a00*/  IADD3 R98, P3, PT, R152, UR13, RZ ;  /* 0x0000000d98627c10 */ /* 0x000fc6000ff7e0ff */
[----:B------:R-:W-:Y:S01]  /*24a10*/  LDGSTS.E [R15+0x40700], desc[UR22][R10.64], P2 ;  /* 0x407000000a0f7fae */ /* 0x000fe200091a1016 */
[----:B------:R-:W-:Y:S02]  /*24a20*/  IADD3.X R99, PT, PT, R153, UR14, RZ, P3, !PT ;  /* 0x0000000e99637c10 */ /* 0x000fe40009ffe4ff */
[----:B-1----:R-:W-:-:S03]  /*24a30*/  IADD3 R4, P3, PT, R250, UR13, RZ ;  /* 0x0000000dfa047c10 */ /* 0x002fc6000ff7e0ff */
[----:B------:R-:W-:Y:S01]  /*24a40*/  LDGSTS.E [R15+0x40b00], desc[UR22][R98.64], P2 ;  /* 0x40b00000620f7fae */ /* 0x000fe200091a1016 */
[----:B------:R-:W-:-:S03]  /*24a50*/  IADD3.X R5, PT, PT, R251, UR14, RZ, P3, !PT ;  /* 0x0000000efb057c10 */ /* 0x000fc60009ffe4ff */
[----:B------:R-:W3:Y:S04]  /*24a60*/  LDL.LU.64 R250, [R1+0x958] ;  /* 0x0009580001fa7983 */ /* 0x000ee80000300a00 */
[----:B------:R-:W-:Y:S01]  /*24a70*/  LDGSTS.E [R15+0x40f00], desc[UR22][R4.64], P2 ;  /* 0x40f00000040f7fae */ /* 0x000fe200091a1016 */
[----:B------:R-:W-:-:S04]  /*24a80*/  IADD3 R110, P3, PT, R198, UR13, RZ ;  /* 0x0000000dc66e7c10 */ /* 0x000fc8000ff7e0ff */
[----:B------:R-:W-:Y:S02]  /*24a90*/  IADD3.X R111, PT, PT, R199, UR14, RZ, P3, !PT ;  /* 0x0000000ec76f7c10 */ /* 0x000fe40009ffe4ff */
[----:B------:R-:W3:Y:S04]  /*24aa0*/  LDL.LU.64 R198, [R1+0x950] ;  /* 0x0009500001c67983 */ /* 0x000ee80000300a00 */
[----:B------:R-:W-:Y:S01]  /*24ab0*/  LDGSTS.E [R15+0x41300], desc[UR22][R110.64], P2 ;  /* 0x413000006e0f7fae */ /* 0x000fe200091a1016 */
[----:B------:R-:W-:-:S04]  /*24ac0*/  IADD3 R2, P3, PT, R202, UR13, RZ ;  /* 0x0000000dca027c10 */ /* 0x000fc8000ff7e0ff */
[----:B------:R-:W-:Y:S02]  /*24ad0*/  IADD3.X R3, PT, PT, R203, UR14, RZ, P3, !PT ;  /* 0x0000000ecb037c10 */ /* 0x000fe40009ffe4ff */
[----:B------:R-:W3:Y:S01]  /*24ae0*/  LDL.LU.64 R202, [R1+0x948] ;  /* 0x0009480001ca7983 */ /* 0x000ee20000300a00 */
[----:B------:R-:W-:-:S03]  /*24af0*/  IADD3 R128, P3, PT, R208, UR13, RZ ;  /* 0x0000000dd0807c10 */ /* 0x000fc6000ff7e0ff */
[----:B------:R-:W-:Y:S01]  /*24b00*/  LDGSTS.E [R15+0x41700], desc[UR22][R2.64], P2 ;  /* 0x41700000020f7fae */ /* 0x000fe200091a1016 */
[----:B------:R-:W-:-:S03]  /*24b10*/  IADD3.X R129, PT, PT, R209, UR14, RZ, P3, !PT ;  /* 0x0000000ed1817c10 */ /* 0x000fc60009ffe4ff */
[----:B------:R-:W3:Y:S04]  /*24b20*/  LDL.LU.64 R208, [R1+0x940] ;  /* 0x0009400001d07983 */ /* 0x000ee80000300a00 */
[----:B------:R-:W-:Y:S01]  /*24b30*/  LDGSTS.E [R15+0x41b00], desc[UR22][R128.64], P2 ;  /* 0x41b00000800f7fae */ /* 0x000fe200091a1016 */
[----:B--2---:R-:W-:-:S04]  /*24b40*/  IADD3 R126, P3, PT, R216, UR13, RZ ;  /* 0x0000000dd87e7c10 */ /* 0x004fc8000ff7e0ff */
        /* <DEDUP_REMOVED lines=16> */
[----:B------:R-:W-:-:S05]  /*24c50*/  IADD3.X R169, PT, PT, R163, UR14, RZ, P3, !PT ;  /* 0x0000000ea3a97c10 */ /* 0x000fca0009ffe4ff */
[----:B------:R-:W-:Y:S01]  /*24c60*/  LDGSTS.E [R15+0x42f00], desc[UR22][R168.64], P2 ;  /* 0x42f00000a80f7fae */ /* 0x000fe200091a1016 */
[----:B---3--:R-:W-:-:S04]  /*24c70*/  IADD3 R176, P3, PT, R250, UR13, RZ ;  /* 0x0000000dfab07c10 */ /* 0x008fc8000ff7e0ff */
[----:B------:R-:W-:Y:S02]  /*24c80*/  IADD3.X R177, PT, PT, R251, UR14, RZ, P3, !PT ;  /* 0x0000000efbb17c10 */ /* 0x000fe40009ffe4ff */
[----:B------:R-:W3:Y:S04]  /*24c90*/  LDL.LU.64 R250, [R1+0x918] ;  /* 0x0009180001fa7983 */ /* 0x000ee80000300a00 */
[----:B------:R-:W3:Y:S04]  /*24ca0*/  LDL.LU.64 R162, [R1+0x908] ;  /* 0x0009080001a27983 */ /* 0x000ee80000300a00 */
[----:B------:R-:W3:Y:S04]  /*24cb0*/  LDL.LU.64 R114, [R1+0x8f0] ;  /* 0x0008f00001727983 */ /* 0x000ee80000300a00 */
[----:B------:R-:W3:Y:S04]  /*24cc0*/  LDL.LU.64 R104, [R1+0x8e0] ;  /* 0x0008e00001687983 */ /* 0x000ee80000300a00 */
[----:B------:R-:W3:Y:S04]  /*24cd0*/  LDL.LU.64 R186, [R1+0x8d0] ;  /* 0x0008d00001ba7983 */ /* 0x000ee80000300a00 */
[----:B------:R-:W3:Y:S04]  /*24ce0*/  LDL.LU.64 R164, [R1+0x8c0] ;  /* 0x0008c00001a47983 */ /* 0x000ee80000300a00 */
[----:B------:R-:W3:Y:S04]  /*24cf0*/  LDL.LU.64 R180, [R1+0x8a8] ;  /* 0x0008a80001b47983 */ /* 0x000ee80000300a00 */
[----:B------:R-:W3:Y:S01]  /*24d00*/  LDL.LU.64 R106, [R1+0x898] ;  /* 0x00089800016a7983 */ /* 0x000ee20000300a00 */
        /* <DEDUP_REMOVED lines=9> */
[----:B------:R-:W-:Y:S01]  /*24da0*/  LDGSTS.E [R15+0x43f00], desc[UR22][R202.64], P2 ;  /* 0x43f00000ca0f7fae */ /* 0x000fe200091a1016 */
[----:B--2---:R-:W-:-:S04]  /*24db0*/  IADD3 R208, P3, PT, R216, UR13, RZ ;  /* 0x0000000dd8d07c10 */ /* 0x004fc8000ff7e0ff */
[----:B------:R-:W-:Y:S02]  /*24dc0*/  IADD3.X R209, PT, PT, R217, UR14, RZ, P3, !PT ;  /* 0x0000000ed9d17c10 */ /* 0x000fe40009ffe4ff */
[----:B------:R-:W-:-:S03]  /*24dd0*/  IADD3 R216, P3, PT, R224, UR13, RZ ;  /* 0x0000000de0d87c10 */ /* 0x000fc6000ff7e0ff */
[----:B------:R-:W-:Y:S01]  /*24de0*/  LDGSTS.E [R15+0x44300], desc[UR22][R208.64], P2 ;  /* 0x44300000d00f7fae */ /* 0x000fe200091a1016 */
[----:B------:R-:W-:-:S05]  /*24df0*/  IADD3.X R217, PT, PT, R225, UR14, RZ, P3, !PT ;  /* 0x0000000ee1d97c10 */ /* 0x000fca0009ffe4ff */
[----:B------:R-:W-:Y:S01]  /*24e00*/  LDGSTS.E [R15+0x44700], desc[UR22][R216.64], P2 ;  /* 0x44700000d80f7fae */ /* 0x000fe200091a1016 */
[----:B----4-:R-:W-:-:S04]  /*24e10*/  IADD3 R224, P3, PT, R232, UR13, RZ ;  /* 0x0000000de8e07c10 */ /* 0x010fc8000ff7e0ff */
[----:B------:R-:W-:Y:S02]  /*24e20*/  IADD3.X R225, PT, PT, R233, UR14, RZ, P3, !PT ;  /* 0x0000000ee9e17c10 */ /* 0x000fe40009ffe4ff */
[----:B------:R-:W-:-:S03]  /*24e30*/  IADD3 R232, P3, PT, R178, UR13, RZ ;  /* 0x0000000db2e87c10 */ /* 0x000fc6000ff7e0ff */
[----:B------:R-:W-:Y:S01]  /*24e40*/  LDGSTS.E [R15+0x44b00], desc[UR22][R224.64], P2 ;  /* 0x44b00000e00f7fae */ /* 0x000fe200091a1016 */
[----:B------:R-:W-:-:S03]  /*24e50*/  IADD3.X R233, PT, PT, R179, UR14, RZ, P3, !PT ;  /* 0x0000000eb3e97c10 */ /* 0x000fc60009ffe4ff */
[----:B------:R-:W2:Y:S04]  /*24e60*/  LDL.LU.64 R178, [R1+0x888] ;  /* 0x0008880001b27983 */ /* 0x000ea80000300a00 */
[----:B------:R-:W4:Y:S04]  /*24e70*/  LDL.LU.64 R122, [R1+0x878] ;  /* 0x00087800017a7983 */ /* 0x000f280000300a00 */
        /* <DEDUP_REMOVED lines=9> */
[----:B------:R-:W-:-:S03]  /*24f10*/  IADD3 R162, P3, PT, R114, UR13, RZ ;  /* 0x0000000d72a27c10 */ /* 0x000fc6000ff7e0ff */
[----:B------:R-:W-:Y:S01]  /*24f20*/  LDGSTS.E [R15+0x45700], desc[UR22][R250.64], P2 ;  /* 0x45700000fa0f7fae */ /* 0x000fe200091a1016 */
[----:B------:R-:W-:Y:S02]  /*24f30*/  IADD3.X R163, PT, PT, R115, UR14, RZ, P3, !PT ;  /* 0x0000000e73a37c10 */ /* 0x000fe40009ffe4ff */
[----:B------:R-:W-:Y:S01]  /*24f40*/  IADD3 R130, P3, PT, R104, UR13, RZ ;  /* 0x0000000d68827c10 */ /* 0x000fe2000ff7e0ff */
[----:B------:R-:W3:Y:S03]  /*24f50*/  LDL.LU.64 R114, [R1+0x828] ;  /* 0x0008280001727983 */ /* 0x000ee60000300a00 */
[----:B------:R-:W-:Y:S01]  /*24f60*/  IADD3.X R131, PT, PT, R105, UR14, RZ, P3, !PT ;  /* 0x0000000e69837c10 */ /* 0x000fe20009ffe4ff */
[----:B------:R-:W-:Y:S01]  /*24f70*/  LDGSTS.E [R15+0x45b00], desc[UR22][R162.64], P2 ;  /* 0x45b00000a20f7fae */ /* 0x000fe200091a1016 */
[----:B------:R-:W-:-:S03]  /*24f80*/  IADD3 R132, P3, PT, R186, UR13, RZ ;  /* 0x0000000dba847c10 */ /* 0x000fc6000ff7e0ff */
[----:B------:R-:W3:Y:S01]  /*24f90*/  LDL.LU.64 R104, [R1+0x800] ;  /* 0x0008000001687983 */ /* 0x000ee20000300a00 */
[----:B------:R-:W-:Y:S02]  /*24fa0*/  IADD3.X R133, PT, PT, R187, UR14, RZ, P3, !PT ;  /* 0x0000000ebb857c10 */ /* 0x000fe40009ffe4ff */
[----:B------:R-:W-:Y:S01]  /*24fb0*/  IADD3 R186, P3, PT, R164, UR13, RZ ;  /* 0x0000000da4ba7c10 */ /* 0x000fe2000ff7e0ff */
[----:B------:R-:W-:Y:S03]  /*24fc0*/  LDGSTS.E [R15+0x45f00], desc[UR22][R130.64], P2 ;  /* 0x45f00000820f7fae */ /* 0x000fe600091a1016 */
[----:B------:R-:W-:Y:S01]  /*24fd0*/  IADD3.X R187, PT, PT, R165, UR14, RZ, P3, !PT ;  /* 0x0000000ea5bb7c10 */ /* 0x000fe20009ffe4ff */
[----:B------:R-:W-:Y:S01]  /*24fe0*/  LDGSTS.E [R15+0x46300], desc[UR22][R132.64], P2 ;  /* 0x46300000840f7fae */ /* 0x000fe200091a1016 */
[----:B------:R-:W-:-:S03]  /*24ff0*/  IADD3 R164, P3, PT, R180, UR13, RZ ;  /* 0x0000000db4a47c10 */ /* 0x000fc6000ff7e0ff */
[----:B------:R-:W-:Y:S01]  /*25000*/  LDGSTS.E [R15+0x46700], desc[UR22][R186.64], P2 ;  /* 0x46700000ba0f7fae */ /* 0x000fe200091a1016 */
[----:B------:R-:W-:Y:S02]  /*25010*/  IADD3.X R165, PT, PT, R181, UR14, RZ, P3, !PT ;  /* 0x0000000eb5a57c10 */ /* 0x000fe40009ffe4ff */
[----:B------:R-:W-:-:S03]  /*25020*/  IADD3 R180, P3, PT, R106, UR13, RZ ;  /* 0x0000000d6ab47c10 */ /* 0x000fc6000ff7e0ff */
[----:B------:R-:W-:Y:S01]  /*25030*/  LDGSTS.E [R15+0x46b00], desc[UR22][R164.64], P2 ;  /* 0x46b00000a40f7fae */ /* 0x000fe200091a1016 */
[----:B------:R-:W-:-:S03]  /*25040*/  IADD3.X R181, PT, PT, R107, UR14, RZ, P3, !PT ;  /* 0x0000000e6bb57c10 */ /* 0x000fc60009ffe4ff */
[----:B------:R-:W3:Y:S04]  /*25050*/  LDL.LU.64 R106, [R1+0x7e0] ;  /* 0x0007e000016a7983 */ /* 0x000ee80000300a00 */
[----:B------:R-:W3:Y:S04]  /*25060*/  LDL.LU.64 R142, [R1+0x7c8] ;  /* 0x0007c800018e7983 */ /* 0x000ee80000300a00 */
[----:B------:R-:W-:Y:S01]  /*25070*/  LDGSTS.E [R15+0x46f00], desc[UR22][R180.64], P2 ;  /* 0x46f00000b40f7fae */ /* 0x000fe200091a1016 */
[----:B--2---:R-:W-:-:S04]  /*25080*/  IADD3 R140, P3, PT, R178, UR13, RZ ;  /* 0x0000000db28c7c10 */ /* 0x004fc8000ff7e0ff */
[----:B------:R-:W-:Y:S02]  /*25090*/  IADD3.X R141, PT, PT, R179, UR14, RZ, P3, !PT ;  /* 0x0000000eb38d7c10 */ /* 0x000fe40009ffe4ff */
[----:B----4-:R-:W-:-:S03]  /*250a0*/  IADD3 R178, P3, PT, R122, UR13, RZ ;  /* 0x0000000d7ab27c10 */ /* 0x010fc6000ff7e0ff */
[----:B------:R-:W-:Y:S01]  /*250b0*/  LDGSTS.E [R15+0x47300], desc[UR22][R140.64], P2 ;  /* 0x473000008c0f7fae */ /* 0x000fe200091a1016 */
[----:B------:R-:W-:Y:S02]  /*250c0*/  IADD3.X R179, PT, PT, R123, UR14, RZ, P3, !PT ;  /* 0x0000000e7bb37c10 */ /* 0x000fe40009ffe4ff */
[----:B------:R-:W-:Y:S01]  /*250d0*/  IADD3 R134, P3, PT, R118, UR13, RZ ;  /* 0x0000000d76867c10 */ /* 0x000fe2000ff7e0ff */
[----:B------:R-:W2:Y:S03]  /*250e0*/  LDL.LU.64 R122, [R1+0x7a0] ;  /* 0x0007a000017a7983 */ /* 0x000ea60000300a00 */
[----:B------:R-:W-:Y:S01]  /*250f0*/  IADD3.X R135, PT, PT, R119, UR14, RZ, P3, !PT ;  /* 0x0000000e77877c10 */ /* 0x000fe20009ffe4ff */
[----:B------:R-:W-:Y:S04]  /*25100*/  LDGSTS.E [R15+0x47700], desc[UR22][R178.64], P2 ;  /* 0x47700000b20f7fae */ /* 0x000fe800091a1016 */
[----:B------:R-:W4:Y:S04]  /*25110*/  LDL.LU.64 R118, [R1+0x780] ;  /* 0x0007800001767983 */ /* 0x000f280000300a00 */
[----:B------:R-:W4:Y:S01]  /*25120*/  LDL.LU.64 R136, [R1+0x758] ;  /* 0x0007580001887983 */ /* 0x000f220000300a00 */
[----:B------:R-:W-:-:S03]  /*25130*/  IADD3 R138, P3, PT, R120, UR13, RZ ;  /* 0x0000000d788a7c10 */ /* 0x000fc6000ff7e0ff */
[----:B------:R1:W-:Y:S01]  /*25140*/  STL.64 [R1+0x198], R134 ;  /* 0x0001988601007387 */ /* 0x0003e20000100a00 */
[----:B------:R-:W-:-:S03]  /*25150*/  IADD3.X R139, PT, PT, R121, UR14, RZ, P3, !PT ;  /* 0x0000000e798b7c10 */ /* 0x000fc60009ffe4ff */
[----:B------:R1:W-:Y:S04]  /*25160*/  LDGSTS.E [R15+0x47b00], desc[UR22][R134.64], P2 ;  /* 0x47b00000860f7fae */ /* 0x0003e800091a1016 */
[----:B------:R3:W-:Y:S01]  /*25170*/  LDGSTS.E [R15+0x47f00], desc[UR22][R138.64], P2 ;  /* 0x47f000008a0f7fae */ /* 0x0007e200091a1016 */
[----:B-1----:R-:W-:-:S04]  /*25180*/  IADD3 R134, P3, PT, R116, UR13, RZ ;  /* 0x0000000d74867c10 */ /* 0x002fc8000ff7e0ff */
[----:B------:R-:W-:Y:S02]  /*25190*/  IADD3.X R135, PT, PT, R117, UR14, RZ, P3, !PT ;  /* 0x0000000e75877c10 */ /* 0x000fe40009ffe4ff */
[----:B------:R-:W4:Y:S01]  /*251a0*/  LDL.LU.64 R116, [R1+0x738] ;  /* 0x0007380001747983 */ /* 0x000f220000300a00 */
[----:B---3--:R-:W-:-:S03]  /*251b0*/  IADD3 R120, P3, PT, R114, UR13, RZ ;  /* 0x0000000d72787c10 */ /* 0x008fc6000ff7e0ff */
[----:B------:R1:W-:Y:S01]  /*251c0*/  STL.64 [R1+0x1a8], R138 ;  /* 0x0001a88a01007387 */ /* 0x0003e20000100a00 */
[----:B------:R-:W-:-:S03]  /*251d0*/  IADD3.X R121, PT, PT, R115, UR14, RZ, P3, !PT ;  /* 0x0000000e73797c10 */ /* 0x000fc60009ffe4ff */
[----:B------:R-:W-:Y:S04]  /*251e0*/  STL.64 [R1+0x1c8], R134 ;  /* 0x0001c88601007387 */ /* 0x000fe80000100a00 */
[----:B------:R-:W3:Y:S04]  /*251f0*/  LDL.LU.64 R114, [R1+0x700] ;  /* 0x0007000001727983 */ /* 0x000ee80000300a00 */
[----:B------:R1:W-:Y:S04]  /*25200*/  LDGSTS.E [R15+0x50300], desc[UR22][R134.64], P2 ;  /* 0x50300000860f7fae */ /* 0x0003e800091a1016 */
[----:B------:R1:W-:Y:S04]  /*25210*/  STL.64 [R1+0x1e8], R120 ;  /* 0x0001e87801007387 */ /* 0x0003e80000100a00 */
[----:B------:R-:W-:Y:S01]  /*25220*/  LDGSTS.E [R15+0x50700], desc[UR22][R120.64], P2 ;  /* 0x50700000780f7fae */ /* 0x000fe200091a1016 */
[----:B-1----:R-:W-:-:S03]  /*25230*/  IADD3 R138, P3, PT, R104, UR13, RZ ;  /* 0x0000000d688a7c10 */ /* 0x002fc6000ff7e0ff */
[----:B------:R-:W3:Y:S01]  /*25240*/  LDL.LU.64 R120, [R1+0x6e0] ;  /* 0x0006e00001787983 */ /* 0x000ee20000300a00 */
[----:B------:R-:W-:Y:S02]  /*25250*/  IADD3.X R139, PT, PT, R105, UR14, RZ, P3, !PT ;  /* 0x0000000e698b7c10 */ /* 0x000fe40009ffe4ff */
[----:B------:R-:W-:-:S03]  /*25260*/  IADD3 R104, P3, PT, R106, UR13, RZ ;  /* 0x0000000d6a687c10 */ /* 0x000fc6000ff7e0ff */
[----:B------:R-:W-:Y:S01]  /*25270*/  LDGSTS.E [R15+0x50b00], desc[UR22][R138.64], P2 ;  /* 0x50b000008a0f7fae */ /* 0x000fe200091a1016 */
[----:B------:R-:W-:-:S03]  /*25280*/  IADD3.X R105, PT, PT, R107, UR14, RZ, P3, !PT ;  /* 0x0000000e6b697c10 */ /* 0x000fc60009ffe4ff */
[----:B------:R-:W3:Y:S01]  /*25290*/  LDL.LU.64 R106, [R1+0x6a0] ;  /* 0x0006a000016a7983 */ /* 0x000ee20000300a00 */
[----:B------:R-:W-:-:S03]  /*252a0*/  IADD3 R134, P3, PT, R142, UR13, RZ ;  /* 0x0000000d8e867c10 */ /* 0x000fc6000ff7e0ff */
[----:B------:R-:W-:Y:S01]  /*252b0*/  STL.64 [R1+0x208], R138 ;  /* 0x0002088a01007387 */ /* 0x000fe20000100a00 */
[----:B------:R-:W-:-:S03]  /*252c0*/  IADD3.X R135, PT, PT, R143, UR14, RZ, P3, !PT ;  /* 0x0000000e8f877c10 */ /* 0x000fc60009ffe4ff */
[----:B------:R1:W-:Y:S04]  /*252d0*/  STL.64 [R1+0x228], R104 ;  /* 0x0002286801007387 */ /* 0x0003e80000100a00 */
[----:B------:R-:W-:Y:S04]  /*252e0*/  LDGSTS.E [R15+0x50f00], desc[UR22][R104.64], P2 ;  /* 0x50f00000680f7fae */ /* 0x000fe800091a1016 */
[----:B------:R2:W-:Y:S04]  /*252f0*/  LDGSTS.E [R15+0x51300], desc[UR22][R134.64], P2 ;  /* 0x51300000860f7fae */ /* 0x0005e800091a1016 */
[----:B-1----:R-:W3:Y:S04]  /*25300*/  LDL.LU.64 R104, [R1+0x70] ;  /* 0x0000700001687983 */ /* 0x002ee80000300a00 */
[----:B------:R2:W-:Y:S04]  /*25310*/  STL.64 [R1+0x250], R134 ;  /* 0x0002508601007387 */ /* 0x0005e80000100a00 */
[----:B------:R-:W3:Y:S01]  /*25320*/  LDL.LU.64 R146, [R1+0x68] ;  /* 0x0000680001927983 */ /* 0x000ee20000300a00 */
[----:B--2---:R-:W-:-:S04]  /*25330*/  IADD3 R134, P3, PT, R122, UR13, RZ ;  /* 0x0000000d7a867c10 */ /* 0x004fc8000ff7e0ff */
[----:B------:R-:W-:Y:S02]  /*25340*/  IADD3.X R135, PT, PT, R123, UR14, RZ, P3, !PT ;  /* 0x0000000e7b877c10 */ /* 0x000fe40009ffe4ff */
[----:B----4-:R-:W-:-:S03]  /*25350*/  IADD3 R122, P3, PT, R118, UR13, RZ ;  /* 0x0000000d767a7c10 */ /* 0x010fc6000ff7e0ff */
[----:B------:R-:W-:Y:S01]  /*25360*/  LDGSTS.E [R15+0x51700], desc[UR22][R134.64], P2 ;  /* 0x51700000860f7fae */ /* 0x000fe200091a1016 */
[----:B------:R-:W-:Y:S02]  /*25370*/  IADD3.X R123, PT, PT, R119, UR14, RZ, P3, !PT ;  /* 0x0000000e777b7c10 */ /* 0x000fe40009ffe4ff */
[----:B------:R-:W-:Y:S01]  /*25380*/  IADD3 R118, P3, PT, R136, UR13, RZ ;  /* 0x0000000d88767c10 */ /* 0x000fe2000ff7e0ff */
[----:B------:R1:W-:Y:S03]  /*25390*/  STL.64 [R1+0x270], R134 ;  /* 0x0002708601007387 */ /* 0x0003e60000100a00 */
[----:B------:R-:W-:Y:S01]  /*253a0*/  IADD3.X R119, PT, PT, R137, UR14, RZ, P3, !PT ;  /* 0x0000000e89777c10 */ /* 0x000fe20009ffe4ff */
[----:B------:R-:W-:Y:S04]  /*253b0*/  STL.64 [R1+0x280], R122 ;  /* 0x0002807a01007387 */ /* 0x000fe80000100a00 */
[----:B------:R-:W2:Y:S04]  /*253c0*/  LDL.LU.64 R142, [R1+0x60] ;  /* 0x00006000018e7983 */ /* 0x000ea80000300a00 */
[----:B------:R4:W-:Y:S04]  /*253d0*/  STL.64 [R1+0x2b0], R118 ;  /* 0x0002b07601007387 */ /* 0x0009e80000100a00 */
[----:B------:R-:W2:Y:S04]  /*253e0*/  LDL.LU.64 R136, [R1+0x58] ;  /* 0x0000580001887983 */ /* 0x000ea80000300a00 */
[----:B------:R-:W-:Y:S04]  /*253f0*/  LDGSTS.E [R15+0x51b00], desc[UR22][R122.64], P2 ;  /* 0x51b000007a0f7fae */ /* 0x000fe800091a1016 */
[----:B------:R4:W-:Y:S04]  /*25400*/  LDGSTS.E [R15+0x51f00], desc[UR22][R118.64], P2 ;  /* 0x51f00000760f7fae */ /* 0x0009e800091a1016 */
[----:B------:R-:W2:Y:S04]  /*25410*/  LDL.LU.64 R148, [R1+0x50] ;  /* 0x0000500001947983 */ /* 0x000ea80000300a00 */
[----:B-1----:R-:W2:Y:S01]  /*25420*/  LDL.LU.64 R134, [R1+0x48] ;  /* 0x0000480001867983 */ /* 0x002ea20000300a00 */
[----:B----4-:R-:W-:-:S04]  /*25430*/  IADD3 R118, P3, PT, R116, UR13, RZ ;  /* 0x0000000d74767c10 */ /* 0x010fc8000ff7e0ff */
[----:B------:R-:W-:Y:S02]  /*25440*/  IADD3.X R119, PT, PT, R117, UR14, RZ, P3, !PT ;  /* 0x0000000e75777c10 */ /* 0x000fe40009ffe4ff */
[----:B---3--:R-:W-:-:S03]  /*25450*/  IADD3 R116, P3, PT, R114, UR13, RZ ;  /* 0x0000000d72747c10 */ /* 0x008fc6000ff7e0ff */
[----:B------:R-:W-:Y:S01]  /*25460*/  LDGSTS.E [R15+0x52300], desc[UR22][R118.64], P2 ;  /* 0x52300000760f7fae */ /* 0x000fe200091a1016 */
[----:B------:R-:W-:-:S03]  /*25470*/  IADD3.X R117, PT, PT, R115, UR14, RZ, P3, !PT ;  /* 0x0000000e73757c10 */ /* 0x000fc60009ffe4ff */
[----:B------:R-:W-:Y:S04]  /*25480*/  STL.64 [R1+0x2d0], R118 ;  /* 0x0002d07601007387 */ /* 0x000fe80000100a00 */
[----:B------:R1:W-:Y:S04]  /*25490*/  STL.64 [R1+0x2f0], R116 ;  /* 0x0002f07401007387 */ /* 0x0003e80000100a00 */
[----:B------:R1:W-:Y:S01]  /*254a0*/  LDGSTS.E [R15+0x52700], desc[UR22][R116.64], P2 ;  /* 0x52700000740f7fae */ /* 0x0003e200091a1016 */
[----:B------:R-:W-:-:S04]  /*254b0*/  IADD3 R114, P3, PT, R120, UR13, RZ ;  /* 0x0000000d78727c10 */ /* 0x000fc8000ff7e0ff */
[----:B------:R-:W-:Y:S02]  /*254c0*/  IADD3.X R115, PT, PT, R121, UR14, RZ, P3, !PT ;  /* 0x0000000e79737c10 */ /* 0x000fe40009ffe4ff */
[----:B------:R-:W3:Y:S04]  /*254d0*/  LDL.LU.64 R120, [R1+0x40] ;  /* 0x0000400001787983 */ /* 0x000ee80000300a00 */
[----:B------:R-:W4:Y:S01]  /*254e0*/  LDL.LU.64 R138, [R1+0x38] ;  /* 0x00003800018a7983 */ /* 0x000f220000300a00 */
[----:B-1----:R-:W-:-:S03]  /*254f0*/  IADD3 R116, P3, PT, R106, UR13, RZ ;  /* 0x0000000d6a747c10 */ /* 0x002fc6000ff7e0ff */
[----:B------:R1:W-:Y:S04]  /*25500*/  STL.64 [R1+0x318], R114 ;  /* 0x0003187201007387 */ /* 0x0003e80000100a00 */
[----:B------:R-:W4:Y:S01]  /*25510*/  LDL.LU.64 R118, [R1+0x30] ;  /* 0x0000300001767983 */ /* 0x000f220000300a00 */
[----:B------:R-:W-:-:S03]  /*25520*/  IADD3.X R117, PT, PT, R107, UR14, RZ, P3, !PT ;  /* 0x0000000e6b757c10 */ /* 0x000fc60009ffe4ff */
[----:B------:R-:W-:Y:S04]  /*25530*/  LDGSTS.E [R15+0x52b00], desc[UR22][R114.64], P2 ;  /* 0x52b00000720f7fae */ /* 0x000fe800091a1016 */
[----:B------:R-:W-:Y:S04]  /*25540*/  LDGSTS.E [R15+0x52f00], desc[UR22][R116.64], P2 ;  /* 0x52f00000740f7fae */ /* 0x000fe800091a1016 */
[----:B-1----:R-:W4:Y:S01]  /*25550*/  LDL.LU.64 R114, [R1+0x28] ;  /* 0x0000280001727983 */ /* 0x002f220000300a00 */
[----:B------:R-:W-:-:S03]  /*25560*/  IADD3 R106, P3, PT, R104, UR13, RZ ;  /* 0x0000000d686a7c10 */ /* 0x000fc6000ff7e0ff */
[----:B------:R-:W-:Y:S04]  /*25570*/  STL.64 [R1+0x330], R116 ;  /* 0x0003307401007387 */ /* 0x000fe80000100a00 */
[----:B------:R-:W4:Y:S01]  /*25580*/  LDL.LU.64 R122, [R1+0x20] ;  /* 0x00002000017a7983 */ /* 0x000f220000300a00 */
[----:B------:R-:W-:Y:S02]  /*25590*/  IADD3.X R107, PT, PT, R105, UR14, RZ, P3, !PT ;  /* 0x0000000e696b7c10 */ /* 0x000fe40009ffe4ff */
[----:B------:R-:W-:-:S03]  /*255a0*/  IADD3 R104, P3, PT, R146, UR13, RZ ;  /* 0x0000000d92687c10 */ /* 0x000fc6000ff7e0ff */
[----:B------:R1:W-:Y:S01]  /*255b0*/  STL.64 [R1+0x350], R106 ;  /* 0x0003506a01007387 */ /* 0x0003e20000100a00 */
[----:B------:R-:W-:-:S03]  /*255c0*/  IADD3.X R105, PT, PT, R147, UR14, RZ, P3, !PT ;  /* 0x0000000e93697c10 */ /* 0x000fc60009ffe4ff */
[----:B------:R-:W-:Y:S04]  /*255d0*/  LDGSTS.E [R15+0x53300], desc[UR22][R106.64], P2 ;  /* 0x533000006a0f7fae */ /* 0x000fe800091a1016 */
[----:B------:R-:W-:Y:S04]  /*255e0*/  LDGSTS.E [R15+0x53700], desc[UR22][R104.64], P2 ;  /* 0x53700000680f7fae */ /* 0x000fe800091a1016 */
[----:B-1----:R-:W4:Y:S04]  /*255f0*/  LDL.LU.64 R106, [R1+0x10] ;  /* 0x00001000016a7983 */ /* 0x002f280000300a00 */
[----:B------:R1:W-:Y:S04]  /*25600*/  STL.64 [R1+0x360], R104 ;  /* 0x0003606801007387 */ /* 0x0003e80000100a00 */
[----:B-1----:R-:W4:Y:S04]  /*25610*/  LDL.LU.64 R104, [R1+0x8] ;  /* 0x0000080001687983 */ /* 0x002f280000300a00 */
[----:B------:R-:W4:Y:S01]  /*25620*/  LDL.LU.64 R116, [R1] ;  /* 0x0000000001747983 */ /* 0x000f220000300a00 */
[----:B------:R-:W-:Y:S01]  /*25630*/  VIADD R252, R252, 0x3f ;  /* 0x0000003ffcfc7836 */ /* 0x000fe20000000000 */
[----:B------:R-:W-:Y:S01]  /*25640*/  UMOV UR19, URZ ;  /* 0x000000ff00137c82 */ /* 0x000fe20008000000 */
[----:B--2---:R-:W-:-:S04]  /*25650*/  IADD3 R146, P3, PT, R142, UR13, RZ ;  /* 0x0000000d8e927c10 */ /* 0x004fc8000ff7e0ff */
[----:B------:R-:W-:Y:S02]  /*25660*/  IADD3.X R147, PT, PT, R143, UR14, RZ, P3, !PT ;  /* 0x0000000e8f937c10 */ /* 0x000fe40009ffe4ff */
[----:B------:R-:W-:-:S03]  /*25670*/  IADD3 R142, P3, PT, R136, UR13, RZ ;  /* 0x0000000d888e7c10 */ /* 0x000fc6000ff7e0ff */
[----:B------:R-:W-:Y:S01]  /*25680*/  LDGSTS.E [R15+0x53b00], desc[UR22][R146.64], P2 ;  /* 0x53b00000920f7fae */ /* 0x000fe200091a1016 */
[----:B------:R-:W-:-:S03]  /*25690*/  IADD3.X R143, PT, PT, R137, UR14, RZ, P3, !PT ;  /* 0x0000000e898f7c10 */ /* 0x000fc60009ffe4ff */
[----:B------:R-:W-:Y:S01]  /*256a0*/  STL.64 [R1+0x378], R146 ;  /* 0x0003789201007387 */ /* 0x000fe20000100a00 */
[----:B------:R-:W-:-:S03]  /*256b0*/  IADD3 R136, P3, PT, R148, UR13, RZ ;  /* 0x0000000d94887c10 */ /* 0x000fc6000ff7e0ff */
[----:B------:R-:W-:Y:S01]  /*256c0*/  LDGSTS.E [R15+0x53f00], desc[UR22][R142.64], P2 ;  /* 0x53f000008e0f7fae */ /* 0x000fe200091a1016 */
[----:B------:R-:W-:-:S03]  /*256d0*/  IADD3.X R137, PT, PT, R149, UR14, RZ, P3, !PT ;  /* 0x0000000e95897c10 */ /* 0x000fc60009ffe4ff */
[----:B------:R-:W-:Y:S04]  /*256e0*/  STL.64 [R1+0x398], R142 ;  /* 0x0003988e01007387 */ /* 0x000fe80000100a00 */
[----:B------:R1:W-:Y:S04]  /*256f0*/  STL.64 [R1+0x3b8], R136 ;  /* 0x0003b88801007387 */ /* 0x0003e80000100a00 */
[----:B------:R1:W-:Y:S02]  /*25700*/  LDGSTS.E [R15+0x54300], desc[UR22][R136.64], P2 ;  /* 0x54300000880f7fae */ /* 0x0003e400091a1016 */
[----:B-1----:R-:W-:-:S04]  /*25710*/  IADD3 R136, P3, PT, R134, UR13, RZ ;  /* 0x0000000d86887c10 */ /* 0x002fc8000ff7e0ff */
[----:B------:R-:W-:Y:S02]  /*25720*/  IADD3.X R137, PT, PT, R135, UR14, RZ, P3, !PT ;  /* 0x0000000e87897c10 */ /* 0x000fe40009ffe4ff */
[----:B---3--:R-:W-:-:S03]  /*25730*/  IADD3 R134, P3, PT, R120, UR13, RZ ;  /* 0x0000000d78867c10 */ /* 0x008fc6000ff7e0ff */
[----:B------:R-:W-:Y:S01]  /*25740*/  LDGSTS.E [R15+0x54700], desc[UR22][R136.64], P2 ;  /* 0x54700000880f7fae */ /* 0x000fe200091a1016 */
[----:B------:R-:W-:Y:S02]  /*25750*/  IADD3.X R135, PT, PT, R121, UR14, RZ, P3, !PT ;  /* 0x0000000e79877c10 */ /* 0x000fe40009ffe4ff */
[----:B----4-:R-:W-:Y:S01]  /*25760*/  IADD3 R120, P3, PT, R138, UR13, RZ ;  /* 0x0000000d8a787c10 */ /* 0x010fe2000ff7e0ff */
[----:B------:R-:W-:Y:S03]  /*25770*/  STL.64 [R1+0x3d0], R136 ;  /* 0x0003d08801007387 */ /* 0x000fe60000100a00 */
[----:B------:R-:W-:Y:S01]  /*25780*/  IADD3.X R121, PT, PT, R139, UR14, RZ, P3, !PT ;  /* 0x0000000e8b797c10 */ /* 0x000fe20009ffe4ff */
[----:B------:R-:W-:Y:S04]  /*25790*/  STL.64 [R1+0x3e8], R134 ;  /* 0x0003e88601007387 */ /* 0x000fe80000100a00 */
[----:B------:R-:W-:Y:S04]  /*257a0*/  LDGSTS.E [R15+0x54b00], desc[UR22][R134.64], P2 ;  /* 0x54b00000860f7fae */ /* 0x000fe800091a1016 */
[----:B------:R1:W-:Y:S04]  /*257b0*/  STL.64 [R1+0x400], R120 ;  /* 0x0004007801007387 */ /* 0x0003e80000100a00 */
[----:B------:R1:W-:Y:S02]  /*257c0*/  LDGSTS.E [R15+0x54f00], desc[UR22][R120.64], P2 ;  /* 0x54f00000780f7fae */ /* 0x0003e400091a1016 */
[----:B-1----:R-:W-:-:S04]  /*257d0*/  IADD3 R120, P3, PT, R118, UR13, RZ ;  /* 0x0000000d76787c10 */ /* 0x002fc8000ff7e0ff */
[----:B------:R-:W-:Y:S02]  /*257e0*/  IADD3.X R121, PT, PT, R119, UR14, RZ, P3, !PT ;  /* 0x0000000e77797c10 */ /* 0x000fe40009ffe4ff */
[----:B------:R-:W-:-:S03]  /*257f0*/  IADD3 R118, P3, PT, R114, UR13, RZ ;  /* 0x0000000d72767c10 */ /* 0x000fc6000ff7e0ff */
[----:B------:R-:W-:Y:S01]  /*25800*/  LDGSTS.E [R15+0x55300], desc[UR22][R120.64], P2 ;  /* 0x55300000780f7fae */ /* 0x000fe200091a1016 */
[----:B------:R-:W-:Y:S02]  /*25810*/  IADD3.X R119, PT, PT, R115, UR14, RZ, P3, !PT ;  /* 0x0000000e73777c10 */ /* 0x000fe40009ffe4ff */
[----:B------:R-:W-:Y:S01]  /*25820*/  IADD3 R114, P3, PT, R122, UR13, RZ ;  /* 0x0000000d7a727c10 */ /* 0x000fe2000ff7e0ff */
        /* <DEDUP_REMOVED lines=39> */
[----:B------:R1:W-:Y:S01]  /*25aa0*/  STL.64 [R1+0x528], R16 ;  /* 0x0005281001007387 */ /* 0x0003e20000100a00 */
[----:B------:R-:W-:-:S03]  /*25ab0*/  ISETP.GE.AND P3, PT, R252, 0x80, PT ;  /* 0x00000080fc00780c */ /* 0x000fc60003f66270 */
[----:B------:R1:W-:Y:S04]  /*25ac0*/  LDGSTS.E [R15+0x57b00], desc[UR22][R78.64], P2 ;  /* 0x57b000004e0f7fae */ /* 0x0003e800091a1016 */
[----:B------:R1:W-:Y:S01]  /*25ad0*/  LDGSTS.E [R15+0x57f00], desc[UR22][R16.64], P2 ;  /* 0x57f00000100f7fae */ /* 0x0003e200091a1016 */
[----:B------:R-:W-:-:S03]  /*25ae0*/  ISETP.GE.AND P2, PT, R252, 0x40, PT ;  /* 0x00000040fc00780c */ /* 0x000fc60003f46270 */
[----:B------:R-:W0:Y:S02]  /*25af0*/  LDGDEPBAR ;  /* 0x00000000000079af */ /* 0x000e240000000000 */
[----:B------:R-:W-:Y:S08]  /*25b00*/  @!P3 BRA `(.L_x_7) ;  /* 0x000000dc00f8b947 */ /* 0x000ff00003800000 */
[----:B-1----:R-:W2:Y:S01]  /*25b10*/  LDL.LU.64 R104, [R1+0x1e0] ;  /* 0x0001e00001687983 */ /* 0x002ea20000300a00 */
[----:B------:R-:W-:Y:S01]  /*25b20*/  IMAD.MOV.U32 R116, RZ, RZ, R170 ;  /* 0x000000ffff747224 */ /* 0x000fe200078e00aa */
[----:B------:R-:W1:Y:S01]  /*25b30*/  LDC R252, c[0x0][0x3a0] ;  /* 0x0000e800fffc7b82 */ /* 0x000e620000000800 */
[----:B------:R-:W-:Y:S01]  /*25b40*/  IMAD.MOV.U32 R117, RZ, RZ, R171 ;  /* 0x000000ffff757224 */ /* 0x000fe200078e00ab */
[----:B------:R-:W3:Y:S04]  /*25b50*/  LDL.LU.64 R106, [R1+0x160] ;  /* 0x00016000016a7983 */ /* 0x000ee80000300a00 */
[----:B------:R-:W4:Y:S01]  /*25b60*/  LDL.LU.64 R170, [R1+0x18] ;  /* 0x0000180001aa7983 */ /* 0x000f220000300a00 */
[----:B------:R-:W-:Y:S02]  /*25b70*/  IMAD.MOV.U32 R17, RZ, RZ, R18 ;  /* 0x000000ffff117224 */ /* 0x000fe400078e0012 */
[----:B------:R-:W-:Y:S01]  /*25b80*/  IMAD.MOV.U32 R18, RZ, RZ, R19 ;  /* 0x000000ffff127224 */ /* 0x000fe200078e0013 */
[----:B------:R-:W3:Y:S01]  /*25b90*/  LDL.LU.64 R134, [R1+0x78] ;  /* 0x0000780001867983 */ /* 0x000ee20000300a00 */
[----:B------:R-:W-:-:S02]  /*25ba0*/  IMAD.MOV.U32 R19, RZ, RZ, R20 ;  /* 0x000000ffff137224 */ /* 0x000fc400078e0014 */
[----:B------:R-:W-:Y:S01]  /*25bb0*/  IMAD.MOV.U32 R20, RZ, RZ, R21 ;  /* 0x000000ffff147224 */ /* 0x000fe200078e0015 */
[----:B------:R-:W3:Y:S01]  /*25bc0*/  LDL.LU.64 R114, [R1+0x88] ;  /* 0x0000880001727983 */ /* 0x000ee20000300a00 */
[----:B------:R-:W-:Y:S02]  /*25bd0*/  IMAD.MOV.U32 R21, RZ, RZ, R22 ;  /* 0x000000ffff157224 */ /* 0x000fe400078e0016 */
[----:B------:R-:W-:Y:S01]  /*25be0*/  IMAD.MOV.U32 R22, RZ, RZ, R23 ;  /* 0x000000ffff167224 */ /* 0x000fe200078e0017 */
[----:B------:R-:W3:Y:S01]  /*25bf0*/  LDL.LU.64 R138, [R1+0xa0] ;  /* 0x0000a000018a7983 */ /* 0x000ee20000300a00 */
[----:B------:R-:W-:Y:S02]  /*25c00*/  IMAD.MOV.U32 R23, RZ, RZ, R24 ;  /* 0x000000ffff177224 */ /* 0x000fe400078e0018 */
[----:B------:R-:W-:Y:S02]  /*25c10*/  IMAD.MOV.U32 R24, RZ, RZ, R25 ;  /* 0x000000ffff187224 */ /* 0x000fe400078e0019 */
[----:B-1---5:R-:W-:-:S02]  /*25c20*/  VIADD R12, R252, 0x3f ;  /* 0x0000003ffc0c7836 */ /* 0x022fc40000000000 */
[----:B------:R-:W-:Y:S02]  /*25c30*/  IMAD.MOV.U32 R25, RZ, RZ, R26 ;  /* 0x000000ffff197224 */ /* 0x000fe400078e001a */
[----:B------:R-:W-:Y:S01]  /*25c40*/  IMAD.MOV.U32 R26, RZ, RZ, R27 ;  /* 0x000000ffff1a7224 */ /* 0x000fe200078e001b */
[----:B------:R-:W-:Y:S01]  /*25c50*/  SHF.R.S32.HI R15, RZ, 0x1f, R12 ;  /* 0x0000001fff0f7819 */ /* 0x000fe2000001140c */
[----:B------:R-:W-:Y:S02]  /*25c60*/  IMAD.MOV.U32 R27, RZ, RZ, R28 ;  /* 0x000000ffff1b7224 */ /* 0x000fe400078e001c */
[----:B------:R-:W-:Y:S01]  /*25c70*/  IMAD.MOV.U32 R28, RZ, RZ, R29 ;  /* 0x000000ffff1c7224 */ /* 0x000fe200078e001d */
[----:B------:R-:W-:Y:S01]  /*25c80*/  LEA.HI R15, R15, R12, RZ, 0x6 ;  /* 0x0000000c0f0f7211 */ /* 0x000fe200078f30ff */
        /* <DEDUP_REMOVED lines=8> */
[----:B------:R-:W-:Y:S01]  /*25d10*/  STL.64 [R1+0xe68], R12 ;  /* 0x000e680c01007387 */ /* 0x000fe20000100a00 */
[----:B------:R-:W-:-:S02]  /*25d20*/  IMAD.MOV.U32 R35, RZ, RZ, R36 ;  /* 0x000000ffff237224 */ /* 0x000fc400078e0024 */
[----:B------:R-:W-:Y:S01]  /*25d30*/  IMAD.MOV.U32 R36, RZ, RZ, R37 ;  /* 0x000000ffff247224 */ /* 0x000fe200078e0025 */
[----:B------:R-:W-:Y:S01]  /*25d40*/  STL.64 [R1+0xe70], R14 ;  /* 0x000e700e01007387 */ /* 0x000fe20000100a00 */
[----:B------:R-:W-:Y:S02]  /*25d50*/  IMAD.MOV.U32 R37, RZ, RZ, R38 ;  /* 0x000000ffff257224 */ /* 0x000fe400078e0026 */
[----:B------:R-:W-:Y:S01]  /*25d60*/  IMAD.MOV.U32 R38, RZ, RZ, R39 ;  /* 0x000000ffff267224 */ /* 0x000fe200078e0027 */
[----:B------:R-:W-:Y:S01]  /*25d70*/  STL.64 [R1+0xe78], R16 ;  /* 0x000e781001007387 */ /* 0x000fe20000100a00 */
[----:B------:R-:W-:Y:S02]  /*25d80*/  IMAD.MOV.U32 R39, RZ, RZ, R40 ;  /* 0x000000ffff277224 */ /* 0x000fe400078e0028 */
[----:B------:R-:W-:Y:S01]  /*25d90*/  IMAD.MOV.U32 R40, RZ, RZ, R41 ;  /* 0x000000ffff287224 */ /* 0x000fe200078e0029 */
[----:B------:R-:W-:Y:S01]  /*25da0*/  STL.64 [R1+0xe80], R18 ;  /* 0x000e801201007387 */ /* 0x000fe20000100a00 */
[----:B------:R-:W-:-:S03]  /*25db0*/  IMAD.MOV.U32 R41, RZ, RZ, R42 ;  /* 0x000000ffff297224 */ /* 0x000fc600078e002a */
[----:B------:R-:W-:Y:S01]  /*25dc0*/  STL.64 [R1+0xe88], R20 ;  /* 0x000e881401007387 */ /* 0x000fe20000100a00 */
[----:B------:R-:W-:-:S03]  /*25dd0*/  IMAD.MOV.U32 R42, RZ, RZ, R43 ;  /* 0x000000ffff2a7224 */ /* 0x000fc600078e002b */
[----:B------:R-:W-:Y:S01]  /*25de0*/  STL.64 [R1+0xe90], R22 ;  /* 0x000e901601007387 */ /* 0x000fe20000100a00 */
[----:B------:R-:W-:-:S03]  /*25df0*/  IMAD.MOV.U32 R43, RZ, RZ, R44 ;  /* 0x000000ffff2b7224 */ /* 0x000fc600078e002c */
[----:B------:R1:W-:Y:S01]  /*25e00*/  STL.64 [R1+0xe98], R24 ;  /* 0x000e981801007387 */ /* 0x0003e20000100a00 */
        /* <DEDUP_REMOVED lines=11> */
[----:B------:R-:W-:Y:S04]  /*25ec0*/  STL.64 [R1+0xec8], R36 ;  /* 0x000ec82401007387 */ /* 0x000fe80000100a00 */
[----:B------:R1:W-:Y:S01]  /*25ed0*/  STL.64 [R1+0xed0], R38 ;  /* 0x000ed02601007387 */ /* 0x0003e20000100a00 */
[----:B------:R-:W-:-:S03]  /*25ee0*/  IMAD.MOV.U32 R89, RZ, RZ, R94 ;  /* 0x000000ffff597224 */ /* 0x000fc600078e005e */
[----:B------:R1:W-:Y:S01]  /*25ef0*/  STL.64 [R1+0xed8], R40 ;  /* 0x000ed82801007387 */ /* 0x0003e20000100a00 */
[----:B------:R-:W-:-:S03]  /*25f00*/  IMAD.MOV.U32 R90, RZ, RZ, R95 ;  /* 0x000000ffff5a7224 */ /* 0x000fc600078e005f */
[----:B------:R-:W-:Y:S04]  /*25f10*/  STL.64 [R1+0xee0], R42 ;  /* 0x000ee02a01007387 */ /* 0x000fe80000100a00 */
[----:B------:R1:W-:Y:S04]  /*25f20*/  STL.64 [R1+0xee8], R44 ;  /* 0x000ee82c01007387 */ /* 0x0003e80000100a00 */
[----:B------:R-:W-:Y:S04]  /*25f30*/  STL.64 [R1+0xef0], R46 ;  /* 0x000ef02e01007387 */ /* 0x000fe80000100a00 */
[----:B------:R1:W-:Y:S01]  /*25f40*/  STL.64 [R1+0xef8], R48 ;  /* 0x000ef83001007387 */ /* 0x0003e20000100a00 */
[----:B------:R-:W-:-:S02]  /*25f50*/  IMAD.MOV.U32 R102, RZ, RZ, R101 ;  /* 0x000000ffff667224 */ /* 0x000fc400078e0065 */
[----:B------:R-:W-:Y:S02]  /*25f60*/  IMAD.MOV.U32 R103, RZ, RZ, R112 ;  /* 0x000000ffff677224 */ /* 0x000fe400078e0070 */
[----:B--2---:R-:W-:Y:S02]  /*25f70*/  IMAD.MOV.U32 R118, RZ, RZ, R104 ;  /* 0x000000ffff767224 */ /* 0x004fe400078e0068 */
[----:B------:R-:W-:Y:S02]  /*25f80*/  IMAD.MOV.U32 R81, RZ, RZ, R82 ;  /* 0x000000ffff517224 */ /* 0x000fe400078e0052 */
[----:B------:R-:W-:Y:S02]  /*25f90*/  IMAD.MOV.U32 R123, RZ, RZ, R86 ;  /* 0x000000ffff7b7224 */ /* 0x000fe400078e0056 */
[----:B------:R-:W-:Y:S02]  /*25fa0*/  IMAD.MOV.U32 R122, RZ, RZ, R98 ;  /* 0x000000ffff7a7224 */ /* 0x000fe400078e0062 */
[----:B----4-:R-:W-:-:S02]  /*25fb0*/  IMAD.MOV.U32 R94, RZ, RZ, R170 ;  /* 0x000000ffff5e7224 */ /* 0x010fc400078e00aa */
[----:B------:R-:W-:Y:S02]  /*25fc0*/  IMAD.MOV.U32 R95, RZ, RZ, R171 ;  /* 0x000000ffff5f7224 */ /* 0x000fe400078e00ab */
[----:B------:R-:W2:Y:S01]  /*25fd0*/  LDL.LU.64 R170, [R1+0xc0] ;  /* 0x0000c00001aa7983 */ /* 0x000ea20000300a00 */
[----:B---3--:R-:W-:Y:S02]  /*25fe0*/  IMAD.MOV.U32 R101, RZ, RZ, R135 ;  /* 0x000000ffff657224 */ /* 0x008fe400078e0087 */
[----:B------:R-:W-:Y:S01]  /*25ff0*/  IMAD.MOV.U32 R135, RZ, RZ, R117 ;  /* 0x000000ffff877224 */ /* 0x000fe200078e0075 */
[----:B------:R-:W3:Y:S01]  /*26000*/  LDL.LU.64 R146, [R1+0xd8] ;  /* 0x0000d80001927983 */ /* 0x000ee20000300a00 */
[----:B------:R-:W-:Y:S02]  /*26010*/  IMAD.MOV.U32 R119, RZ, RZ, R105 ;  /* 0x000000ffff777224 */ /* 0x000fe400078e0069 */
[----:B------:R-:W-:Y:S01]  /*26020*/  IMAD.MOV.U32 R112, RZ, RZ, R138 ;  /* 0x000000ffff707224 */ /* 0x000fe200078e008a */
[----:B------:R-:W4:Y:S01]  /*26030*/  LDL.LU.64 R142, [R1+0xe0] ;  /* 0x0000e000018e7983 */ /* 0x000f220000300a00 */
[----:B------:R-:W-:-:S02]  /*26040*/  IMAD.MOV.U32 R138, RZ, RZ, R118 ;  /* 0x000000ffff8a7224 */ /* 0x000fc400078e0076 */
[----:B--2---:R-:W-:Y:S02]  /*26050*/  IMAD.MOV.U32 R117, RZ, RZ, R170 ;  /* 0x000000ffff757224 */ /* 0x004fe400078e00aa */
[----:B------:R-:W-:Y:S02]  /*26060*/  IMAD.MOV.U32 R118, RZ, RZ, R171 ;  /* 0x000000ffff767224 */ /* 0x000fe400078e00ab */
[----:B------:R-:W2:Y:S01]  /*26070*/  LDL.LU.64 R170, [R1+0xe8] ;  /* 0x0000e80001aa7983 */ /* 0x000ea20000300a00 */
[----:B------:R-:W-:Y:S02]  /*26080*/  IMAD.MOV.U32 R136, RZ, RZ, R106 ;  /* 0x000000ffff887224 */ /* 0x000fe400078e006a */
[----:B------:R-:W-:Y:S01]  /*26090*/  IMAD.MOV.U32 R137, RZ, RZ, R107 ;  /* 0x000000ffff897224 */ /* 0x000fe200078e006b */
[----:B-1----:R-:W3:Y:S01]  /*260a0*/  LDL.LU.64 R24, [R1+0xf8] ;  /* 0x0000f80001187983 */ /* 0x002ee20000300a00 */
[----:B------:R-:W-:Y:S02]  /*260b0*/  IMAD.MOV.U32 R18, RZ, RZ, R136 ;  /* 0x000000ffff127224 */ /* 0x000fe400078e0088 */
[----:B------:R-:W-:Y:S01]  /*260c0*/  IMAD.MOV.U32 R19, RZ, RZ, R137 ;  /* 0x000000ffff137224 */ /* 0x000fe200078e0089 */
[----:B------:R-:W3:Y:S01]  /*260d0*/  LDL.LU.64 R14, [R1+0x100] ;  /* 0x00010000010e7983 */ /* 0x000ee20000300a00 */
[----:B----4-:R-:W-:-:S02]  /*260e0*/  IMAD.MOV.U32 R137, RZ, RZ, R142 ;  /* 0x000000ffff897224 */ /* 0x010fc400078e008e */
[----:B------:R-:W-:Y:S02]  /*260f0*/  IMAD.MOV.U32 R136, RZ, RZ, R143 ;  /* 0x000000ffff887224 */ /* 0x000fe400078e008f */
[----:B------:R-:W-:Y:S02]  /*26100*/  IMAD.MOV.U32 R143, RZ, RZ, R144 ;  /* 0x000000ffff8f7224 */ /* 0x000fe400078e0090 */
[----:B------:R-:W-:Y:S02]  /*26110*/  IMAD.MOV.U32 R142, RZ, RZ, R145 ;  /* 0x000000ffff8e7224 */ /* 0x000fe400078e0091 */
[----:B--2---:R-:W-:Y:S02]  /*26120*/  IMAD.MOV.U32 R145, RZ, RZ, R170 ;  /* 0x000000ffff917224 */ /* 0x004fe400078e00aa */
[----:B------:R-:W-:Y:S02]  /*26130*/  IMAD.MOV.U32 R144, RZ, RZ, R171 ;  /* 0x000000ffff907224 */ /* 0x000fe400078e00ab */
[----:B------:R-:W2:Y:S04]  /*26140*/  LDL.LU.64 R170, [R1+0x108] ;  /* 0x0001080001aa7983 */ /* 0x000ea80000300a00 */
[----:B------:R-:W4:Y:S04]  /*26150*/  LDL.LU.64 R28, [R1+0x110] ;  /* 0x00011000011c7983 */ /* 0x000f280000300a00 */
[----:B------:R-:W2:Y:S04]  /*26160*/  LDL.LU.64 R32, [R1+0x120] ;  /* 0x0001200001207983 */ /* 0x000ea80000300a00 */
[----:B------:R-:W2:Y:S04]  /*26170*/  LDL.LU.64 R38, [R1+0x148] ;  /* 0x0001480001267983 */ /* 0x000ea80000300a00 */
[----:B------:R-:W3:Y:S04]  /*26180*/  LDL.LU.64 R40, [R1+0x170] ;  /* 0x0001700001287983 */ /* 0x000ee80000300a00 */
[----:B------:R-:W3:Y:S01]  /*26190*/  LDL.LU.64 R36, [R1+0x98] ;  /* 0x0000980001247983 */ /* 0x000ee20000300a00 */
        /* <DEDUP_REMOVED lines=21> */
[----:B--2---:R-:W-:Y:S02]  /*262f0*/  IMAD.MOV.U32 R193, RZ, RZ, R38 ;  /* 0x000000ffffc17224 */ /* 0x004fe400078e0026 */
[----:B------:R-:W-:Y:S02]  /*26300*/  IMAD.MOV.U32 R192, RZ, RZ, R39 ;  /* 0x000000ffffc07224 */ /* 0x000fe400078e0027 */
[----:B------:R-:W2:Y:S04]  /*26310*/  LDL.LU.64 R38, [R1+0x190] ;  /* 0x0001900001267983 */ /* 0x000ea80000300a00 */
[----:B------:R-:W4:Y:S01]  /*26320*/  LDL.LU.64 R44, [R1+0xc8] ;  /* 0x0000c800012c7983 */ /* 0x000f220000300a00 */
[----:B---3--:R-:W-:-:S02]  /*26330*/  IMAD.MOV.U32 R203, RZ, RZ, R36 ;  /* 0x000000ffffcb7224 */ /* 0x008fc400078e0024 */
[----:B------:R-:W-:Y:S01]  /*26340*/  IMAD.MOV.U32 R202, RZ, RZ, R37 ;  /* 0x000000ffffca7224 */ /* 0x000fe200078e0025 */
[----:B------:R-:W3:Y:S04]  /*26350*/  LDL.LU.64 R42, [R1+0x1b8] ;  /* 0x0001b800012a7983 */ /* 0x000ee80000300a00 */
[----:B------:R-:W3:Y:S01]  /*26360*/  LDL.LU.64 R36, [R1+0x118] ;  /* 0x0001180001247983 */ /* 0x000ee20000300a00 */
        /* <DEDUP_REMOVED lines=10> */
[----:B------:R-:W3:Y:S01]  /*26410*/  LDL.LU.64 R40, [R1+0x1d8] ;  /* 0x0001d80001287983 */ /* 0x000ee20000300a00 */
        /* <DEDUP_REMOVED lines=51> */
[----:B--2---:R-:W-:Y:S02]  /*26750*/  IMAD.MOV.U32 R209, RZ, RZ, R38 ;  /* 0x000000ffffd17224 */ /* 0x004fe400078e0026 */
[----:B------:R-:W-:-:S02]  /*26760*/  IMAD.MOV.U32 R208, RZ, RZ, R39 ;  /* 0x000000ffffd07224 */ /* 0x000fc400078e0027 */
[----:B------:R-:W2:Y:S01]  /*26770*/  LDL.LU.64 R38, [R1+0x130] ;  /* 0x0001300001267983 */ /* 0x000ea20000300a00 */
[----:B----4-:R-:W-:Y:S02]  /*26780*/  IMAD.MOV.U32 R211, RZ, RZ, R44 ;  /* 0x000000ffffd37224 */ /* 0x010fe400078e002c */
[----:B------:R-:W-:Y:S02]  /*26790*/  IMAD.MOV.U32 R210, RZ, RZ, R45 ;  /* 0x000000ffffd27224 */ /* 0x000fe400078e002d */
[----:B------:R-:W4:Y:S01]  /*267a0*/  LDL.LU.64 R44, [R1+0x1f8] ;  /* 0x0001f800012c7983 */ /* 0x000f220000300a00 */
[----:B---3--:R-:W-:Y:S02]  /*267b0*/  IMAD.MOV.U32 R219, RZ, RZ, R36 ;  /* 0x000000ffffdb7224 */ /* 0x008fe400078e0024 */
[----:B------:R-:W-:Y:S02]  /*267c0*/  IMAD.MOV.U32 R218, RZ, RZ, R37 ;  /* 0x000000ffffda7224 */ /* 0x000fe400078e0025 */
        /* <DEDUP_REMOVED lines=11> */
[----:B------:R-:W4:Y:S01]  /*26880*/  LDL.LU.64 R42, [R1+0x218] ;  /* 0x00021800012a7983 */ /* 0x000f220000300a00 */
        /* <DEDUP_REMOVED lines=28> */
[----:B------:R-:W4:Y:S01]  /*26a50*/  LDL.LU.64 R40, [R1+0x168] ;  /* 0x0001680001287983 */ /* 0x000f220000300a00 */
        /* <DEDUP_REMOVED lines=20> */
[----:B--2---:R-:W-:Y:S02]  /*26ba0*/  IMAD.MOV.U32 R227, RZ, RZ, R38 ;  /* 0x000000ffffe37224 */ /* 0x004fe400078e0026 */
[----:B------:R-:W-:Y:S02]  /*26bb0*/  IMAD.MOV.U32 R226, RZ, RZ, R39 ;  /* 0x000000ffffe27224 */ /* 0x000fe400078e0027 */
[----:B------:R-:W2:Y:S01]  /*26bc0*/  LDL.LU.64 R38, [R1+0xb8] ;  /* 0x0000b80001267983 */ /* 0x000ea20000300a00 */
[----:B---3--:R-:W-:-:S02]  /*26bd0*/  IMAD.MOV.U32 R235, RZ, RZ, R36 ;  /* 0x000000ffffeb7224 */ /* 0x008fc400078e0024 */
[----:B------:R-:W-:Y:S02]  /*26be0*/  IMAD.MOV.U32 R234, RZ, RZ, R37 ;  /* 0x000000ffffea7224 */ /* 0x000fe400078e0025 */
[----:B------:R-:W3:Y:S04]  /*26bf0*/  LDL.LU.64 R36, [R1+0x238] ;  /* 0x0002380001247983 */ /* 0x000ee80000300a00 */
[----:B------:R-:W3:Y:S01]  /*26c00*/  LDL.LU.64 R34, [R1+0x188] ;  /* 0x0001880001227983 */ /* 0x000ee20000300a00 */
[----:B------:R-:W-:Y:S02]  /*26c10*/  IMAD.MOV.U32 R79, RZ, RZ, R240 ;  /* 0x000000ffff4f7224 */ /* 0x000fe400078e00f0 */
[----:B------:R-:W-:Y:S01]  /*26c20*/  IMAD.MOV.U32 R80, RZ, RZ, R241 ;  /* 0x000000ffff507224 */ /* 0x000fe200078e00f1 */
[----:B------:R-:W3:Y:S01]  /*26c30*/  LDL.LU.64 R48, [R1+0xd0] ;  /* 0x0000d00001307983 */ /* 0x000ee20000300a00 */
[----:B----4-:R-:W-:-:S02]  /*26c40*/  IMAD.MOV.U32 R241, RZ, RZ, R42 ;  /* 0x000000fffff17224 */ /* 0x010fc400078e002a */
[----:B------:R-:W-:Y:S02]  /*26c50*/  IMAD.MOV.U32 R240, RZ, RZ, R43 ;  /* 0x000000fffff07224 */ /* 0x000fe400078e002b */
[----:B------:R-:W-:Y:S02]  /*26c60*/  IMAD.MOV.U32 R42, RZ, RZ, R30 ;  /* 0x000000ffff2a7224 */ /* 0x000fe400078e001e */
[----:B------:R-:W-:Y:S02]  /*26c70*/  IMAD.MOV.U32 R43, RZ, RZ, R31 ;  /* 0x000000ffff2b7224 */ /* 0x000fe400078e001f */
[----:B------:R-:W4:Y:S01]  /*26c80*/  LDL.LU.64 R30, [R1+0x258] ;  /* 0x00025800011e7983 */ /* 0x000f220000300a00 */
[----:B------:R-:W-:-:S03]  /*26c90*/  IMAD.MOV.U32 R91, RZ, RZ, R87 ;  /* 0x000000ffff5b7224 */ /* 0x000fc600078e0057 */
[----:B------:R-:W4:Y:S01]  /*26ca0*/  LDL.LU.64 R46, [R1+0x1b0] ;  /* 0x0001b000012e7983 */ /* 0x000f220000300a00 */
        /* <DEDUP_REMOVED lines=17> */
[----:B------:R-:W4:Y:S01]  /*26dc0*/  LDL.LU.64 R40, [R1+0x128] ;  /* 0x0001280001287983 */ /* 0x000f220000300a00 */
        /* <DEDUP_REMOVED lines=46> */
[----:B--2---:R-:W-:Y:S02]  /*270b0*/  IMAD.MOV.U32 R245, RZ, RZ, R38 ;  /* 0x000000fffff57224 */ /* 0x004fe400078e0026 */
[----:B------:R-:W-:Y:S02]  /*270c0*/  IMAD.MOV.U32 R244, RZ, RZ, R39 ;  /* 0x000000fffff47224 */ /* 0x000fe400078e0027 */
[----:B------:R-:W-:Y:S02]  /*270d0*/  IMAD.MOV.U32 R38, RZ, RZ, R248 ;  /* 0x000000ffff267224 */ /* 0x000fe400078e00f8 */
[----:B------:R-:W-:Y:S02]  /*270e0*/  IMAD.MOV.U32 R39, RZ, RZ, R249 ;  /* 0x000000ffff277224 */ /* 0x000fe400078e00f9 */
[----:B---3--:R-:W-:-:S02]  /*270f0*/  IMAD.MOV.U32 R249, RZ, RZ, R36 ;  /* 0x000000fffff97224 */ /* 0x008fc400078e0024 */
[----:B------:R-:W-:Y:S02]  /*27100*/  IMAD.MOV.U32 R248, RZ, RZ, R37 ;  /* 0x000000fffff87224 */ /* 0x000fe400078e0025 */
[----:B------:R-:W2:Y:S01]  /*27110*/  LDL.LU.64 R36, [R1+0x1d0] ;  /* 0x0001d00001247983 */ /* 0x000ea20000300a00 */
[----:B------:R-:W-:Y:S02]  /*27120*/  IMAD.MOV.U32 R251, RZ, RZ, R34 ;  /* 0x000000fffffb7224 */ /* 0x000fe400078e0022 */
[----:B------:R-:W-:Y:S02]  /*27130*/  IMAD.MOV.U32 R250, RZ, RZ, R35 ;  /* 0x000000fffffa7224 */ /* 0x000fe400078e0023 */
[----:B------:R-:W-:Y:S02]  /*27140*/  IMAD.MOV.U32 R34, RZ, RZ, R32 ;  /* 0x000000ffff227224 */ /* 0x000fe400078e0020 */
[----:B------:R-:W-:Y:S02]  /*27150*/  IMAD.MOV.U32 R35, RZ, RZ, R33 ;  /* 0x000000ffff237224 */ /* 0x000fe400078e0021 */
[----:B------:R-:W3:Y:S01]  /*27160*/  LDL.LU.64 R32, [R1+0x140] ;  /* 0x0001400001207983 */ /* 0x000ee20000300a00 */
[----:B------:R-:W-:-:S02]  /*27170*/  IMAD.MOV.U32 R107, RZ, RZ, R115 ;  /* 0x000000ffff6b7224 */ /* 0x000fc400078e0073 */
[----:B------:R-:W-:Y:S02]  /*27180*/  IMAD.MOV.U32 R115, RZ, RZ, R124 ;  /* 0x000000ffff737224 */ /* 0x000fe400078e007c */
[----:B------:R-:W-:Y:S01]  /*27190*/  IMAD.MOV.U32 R124, RZ, RZ, R127 ;  /* 0x000000ffff7c7224 */ /* 0x000fe200078e007f */
[----:B------:R1:W-:Y:S01]  /*271a0*/  STL [R1], R48 ;  /* 0x0000003001007387 */ /* 0x0003e20000100800 */
[----:B------:R-:W-:-:S03]  /*271b0*/  IMAD.MOV.U32 R252, RZ, RZ, R49 ;  /* 0x000000fffffc7224 */ /* 0x000fc600078e0031 */
[----:B-1----:R1:W5:Y:S04]  /*271c0*/  LDL.LU.64 R48, [R1+0xef8] ;  /* 0x000ef80001307983 */ /* 0x0023680000300a00 */
[----:B------:R1:W-:Y:S04]  /*271d0*/  STL [R1+0x8], R126 ;  /* 0x0000087e01007387 */ /* 0x0003e80000100800 */
[----:B------:R4:W-:Y:S04]  /*271e0*/  STL [R1+0x4], R124 ;  /* 0x0000047c01007387 */ /* 0x0009e80000100800 */
[----:B----4-:R4:W-:Y:S04]  /*271f0*/  STL [R1+0x10], R30 ;  /* 0x0000101e01007387 */ /* 0x0109e80000100800 */
[----:B-1----:R-:W3:Y:S01]  /*27200*/  LDL.LU.64 R126, [R1+0x2a0] ;  /* 0x0002a000017e7983 */ /* 0x002ee20000300a00 */
[----:B------:R-:W-:-:S03]  /*27210*/  IMAD.MOV.U32 R124, RZ, RZ, R31 ;  /* 0x000000ffff7c7224 */ /* 0x000fc600078e001f */
[----:B----4-:R-:W4:Y:S04]  /*27220*/  LDL.LU.64 R30, [R1+0x1f0] ;  /* 0x0001f000011e7983 */ /* 0x010f280000300a00 */
[----:B------:R1:W-:Y:S04]  /*27230*/  STL [R1+0xc], R124 ;  /* 0x00000c7c01007387 */ /* 0x0003e80000100800 */
[----:B------:R1:W-:Y:S02]  /*27240*/  STL [R1+0x18], R46 ;  /* 0x0000182e01007387 */ /* 0x0003e40000100800 */
[----:B-1----:R-:W-:-:S02]  /*27250*/  IMAD.MOV.U32 R124, RZ, RZ, R47 ;  /* 0x000000ffff7c7224 */ /* 0x002fc400078e002f */
[----:B------:R1:W5:Y:S04]  /*27260*/  LDL.LU.64 R46, [R1+0xef0] ;  /* 0x000ef000012e7983 */ /* 0x0003680000300a00 */
[----:B------:R1:W-:Y:S04]  /*27270*/  STL [R1+0x14], R124 ;  /* 0x0000147c01007387 */ /* 0x0003e80000100800 */
[----:B------:R1:W-:Y:S02]  /*27280*/  STL [R1+0x20], R40 ;  /* 0x0000202801007387 */ /* 0x0003e40000100800 */
[----:B-1----:R-:W-:-:S05]  /*27290*/  IMAD.MOV.U32 R124, RZ, RZ, R41 ;  /* 0x000000ffff7c7224 */ /* 0x002fca00078e0029 */
[----:B------:R1:W-:Y:S01]  /*272a0*/  STL [R1+0x1c], R124 ;  /* 0x00001c7c01007387 */ /* 0x0003e20000100800 */
[----:B------:R-:W-:Y:S02]  /*272b0*/  IMAD.MOV.U32 R40, RZ, RZ, R38 ;  /* 0x000000ffff287224 */ /* 0x000fe400078e0026 */
[----:B------:R-:W-:Y:S01]  /*272c0*/  IMAD.MOV.U32 R41, RZ, RZ, R39 ;  /* 0x000000ffff297224 */ /* 0x000fe200078e0027 */
[----:B------:R1:W-:Y:S04]  /*272d0*/  STL [R1+0x28], R16 ;  /* 0x0000281001007387 */ /* 0x0003e80000100800 */
[----:B------:R-:W4:Y:S01]  /*272e0*/  LDL.LU.64 R38, [R1+0x2c0] ;  /* 0x0002c00001267983 */ /* 0x000f220000300a00 */
[----:B-1----:R-:W-:Y:S02]  /*272f0*/  IMAD.MOV.U32 R124, RZ, RZ, R17 ;  /* 0x000000ffff7c7224 */ /* 0x002fe400078e0011 */
[----:B------:R-:W-:-:S02]  /*27300*/  IMAD.MOV.U32 R16, RZ, RZ, R14 ;  /* 0x000000ffff107224 */ /* 0x000fc400078e000e */
[----:B------:R-:W-:Y:S02]  /*27310*/  IMAD.MOV.U32 R17, RZ, RZ, R15 ;  /* 0x000000ffff117224 */ /* 0x000fe400078e000f */
[----:B------:R-:W4:Y:S04]  /*27320*/  LDL.LU.64 R14, [R1+0x210] ;  /* 0x00021000010e7983 */ /* 0x000f280000300a00 */
[----:B------:R1:W-:Y:S02]  /*27330*/  STL [R1+0x24], R124 ;  /* 0x0000247c01007387 */ /* 0x0003e40000100800 */
[----:B-1----:R-:W-:Y:S02]  /*27340*/  IMAD.MOV.U32 R124, RZ, RZ, R45 ;  /* 0x000000ffff7c7224 */ /* 0x002fe400078e002d */
[----:B------:R1:W-:Y:S04]  /*27350*/  STL [R1+0x30], R44 ;  /* 0x0000302c01007387 */ /* 0x0003e80000100800 */
[----:B-1----:R1:W5:Y:S04]  /*27360*/  LDL.LU.64 R44, [R1+0xee8] ;  /* 0x000ee800012c7983 */ /* 0x0023680000300a00 */
[----:B------:R2:W-:Y:S02]  /*27370*/  STL [R1+0x2c], R124 ;  /* 0x00002c7c01007387 */ /* 0x0005e40000100800 */
[----:B--2---:R-:W-:-:S02]  /*27380*/  IMAD.MOV.U32 R124, RZ, RZ, R37 ;  /* 0x000000ffff7c7224 */ /* 0x004fc400078e0025 */
[----:B------:R2:W-:Y:S04]  /*27390*/  STL [R1+0x38], R36 ;  /* 0x0000382401007387 */ /* 0x0005e80000100800 */
[----:B------:R1:W-:Y:S04]  /*273a0*/  STL [R1+0x34], R124 ;  /* 0x0000347c01007387 */ /* 0x0003e80000100800 */
[----:B---3--:R3:W-:Y:S01]  /*273b0*/  STL [R1+0x40], R32 ;  /* 0x0000402001007387 */ /* 0x0087e20000100800 */
[----:B--2---:R-:W-:Y:S02]  /*273c0*/  IMAD.MOV.U32 R36, RZ, RZ, R34 ;  /* 0x000000ffff247224 */ /* 0x004fe400078e0022 */
[----:B------:R-:W-:-:S02]  /*273d0*/  IMAD.MOV.U32 R37, RZ, RZ, R35 ;  /* 0x000000ffff257224 */ /* 0x000fc400078e0023 */
[----:B------:R-:W2:Y:S01]  /*273e0*/  LDL.LU.64 R34, [R1+0x2e8] ;  /* 0x0002e80001227983 */ /* 0x000ea20000300a00 */
[----:B-1----:R-:W-:-:S03]  /*273f0*/  IMAD.MOV.U32 R124, RZ, RZ, R33 ;  /* 0x000000ffff7c7224 */ /* 0x002fc600078e0021 */
[----:B---3--:R-:W3:Y:S04]  /*27400*/  LDL.LU.64 R32, [R1+0x230] ;  /* 0x0002300001207983 */ /* 0x008ee80000300a00 */
[----:B------:R1:W-:Y:S04]  /*27410*/  STL [R1+0x3c], R124 ;  /* 0x00003c7c01007387 */ /* 0x0003e80000100800 */
[----:B------:R1:W-:Y:S02]  /*27420*/  STL [R1+0x48], R42 ;  /* 0x0000482a01007387 */ /* 0x0003e40000100800 */
[----:B-1----:R-:W-:-:S02]  /*27430*/  IMAD.MOV.U32 R124, RZ, RZ, R43 ;  /* 0x000000ffff7c7224 */ /* 0x002fc400078e002b */
[----:B------:R1:W5:Y:S04]  /*27440*/  LDL.LU.64 R42, [R1+0xee0] ;  /* 0x000ee000012a7983 */ /* 0x0003680000300a00 */
[----:B------:R1:W-:Y:S04]  /*27450*/  STL [R1+0x44], R124 ;  /* 0x0000447c01007387 */ /* 0x0003e80000100800 */
[----:B------:R-:W-:Y:S01]  /*27460*/  STL [R1+0x50], R126 ;  /* 0x0000507e01007387 */ /* 0x000fe20000100800 */
[----:B-1----:R-:W-:-:S05]  /*27470*/  IMAD.MOV.U32 R124, RZ, RZ, R127 ;  /* 0x000000ffff7c7224 */ /* 0x002fca00078e007f */
[----:B------:R1:W-:Y:S04]  /*27480*/  STL [R1+0x4c], R124 ;  /* 0x00004c7c01007387 */ /* 0x0003e80000100800 */
[----:B----4-:R4:W-:Y:S01]  /*27490*/  STL [R1+0x58], R30 ;  /* 0x0000581e01007387 */ /* 0x0109e20000100800 */
[----:B-1----:R-:W-:-:S03]  /*274a0*/  IMAD.MOV.U32 R124, RZ, RZ, R31 ;  /* 0x000000ffff7c7224 */ /* 0x002fc600078e001f */
[----:B----4-:R-:W4:Y:S04]  /*274b0*/  LDL.LU.64 R30, [R1+0x310] ;  /* 0x00031000011e7983 */ /* 0x010f280000300a00 */
[----:B------:R1:W-:Y:S04]  /*274c0*/  STL [R1+0x54], R124 ;  /* 0x0000547c01007387 */ /* 0x0003e80000100800 */
[----:B------:R1:W-:Y:S02]  /*274d0*/  STL [R1+0x60], R28 ;  /* 0x0000601c01007387 */ /* 0x0003e40000100800 */
[----:B-1----:R-:W-:-:S02]  /*274e0*/  IMAD.MOV.U32 R124, RZ, RZ, R29 ;  /* 0x000000ffff7c7224 */ /* 0x002fc400078e001d */
[----:B------:R-:W4:Y:S04]  /*274f0*/  LDL.LU.64 R28, [R1+0x248] ;  /* 0x00024800011c7983 */ /* 0x000f280000300a00 */
[----:B------:R-:W-:Y:S04]  /*27500*/  STL [R1+0x5c], R124 ;  /* 0x00005c7c01007387 */ /* 0x000fe80000100800 */
[----:B------:R1:W-:Y:S02]  /*27510*/  STL [R1+0x68], R40 ;  /* 0x0000682801007387 */ /* 0x0003e40000100800 */
[----:B-1----:R-:W-:-:S05]  /*27520*/  IMAD.MOV.U32 R40, RZ, RZ, R41 ;  /* 0x000000ffff287224 */ /* 0x002fca00078e0029 */
[----:B------:R-:W-:Y:S04]  /*27530*/  STL [R1+0x64], R40 ;  /* 0x0000642801007387 */ /* 0x000fe80000100800 */
[----:B------:R1:W-:Y:S02]  /*27540*/  STL [R1+0x70], R38 ;  /* 0x0000702601007387 */ /* 0x0003e40000100800 */
[----:B-1----:R-:W-:-:S05]  /*27550*/  IMAD.MOV.U32 R38, RZ, RZ, R39 ;  /* 0x000000ffff267224 */ /* 0x002fca00078e0027 */
[----:B------:R1:W-:Y:S04]  /*27560*/  STL [R1+0x6c], R38 ;  /* 0x00006c2601007387 */ /* 0x0003e80000100800 */
[----:B------:R1:W-:Y:S02]  /*27570*/  STL [R1+0x78], R14 ;  /* 0x0000780e01007387 */ /* 0x0003e40000100800 */
[----:B-1----:R-:W-:Y:S02]  /*27580*/  IMAD.MOV.U32 R38, RZ, RZ, R15 ;  /* 0x000000ffff267224 */ /* 0x002fe400078e000f */
[----:B------:R-:W4:Y:S04]  /*27590*/  LDL.LU.64 R14, [R1+0x338] ;  /* 0x00033800010e7983 */ /* 0x000f280000300a00 */
        /* <DEDUP_REMOVED lines=8> */
[----:B--2---:R1:W-:Y:S02]  /*27620*/  STL [R1+0x90], R34 ;  /* 0x0000902201007387 */ /* 0x0043e40000100800 */
[----:B-1----:R-:W-:-:S05]  /*27630*/  IMAD.MOV.U32 R34, RZ, RZ, R35 ;  /* 0x000000ffff227224 */ /* 0x002fca00078e0023 */
[----:B------:R1:W-:Y:S04]  /*27640*/  STL [R1+0x8c], R34 ;  /* 0x00008c2201007387 */ /* 0x0003e80000100800 */
[----:B---3--:R2:W-:Y:S01]  /*27650*/  STL [R1+0x98], R32 ;  /* 0x0000982001007387 */ /* 0x0085e20000100800 */
[----:B-1----:R-:W-:-:S03]  /*27660*/  IMAD.MOV.U32 R34, RZ, RZ, R33 ;  /* 0x000000ffff227224 */ /* 0x002fc600078e0021 */
[----:B--2---:R-:W2:Y:S04]  /*27670*/  LDL.LU.64 R32, [R1+0x358] ;  /* 0x0003580001207983 */ /* 0x004ea80000300a00 */
[----:B------:R1:W-:Y:S04]  /*27680*/  STL [R1+0x94], R34 ;  /* 0x0000942201007387 */ /* 0x0003e80000100800 */
[----:B------:R3:W-:Y:S01]  /*27690*/  STL [R1+0xa0], R22 ;  /* 0x0000a01601007387 */ /* 0x0007e20000100800 */
[----:B-1----:R-:W-:-:S03]  /*276a0*/  IMAD.MOV.U32 R34, RZ, RZ, R23 ;  /* 0x000000ffff227224 */ /* 0x002fc600078e0017 */
[----:B---3--:R-:W3:Y:S04]  /*276b0*/  LDL.LU.64 R22, [R1+0x288] ;  /* 0x0002880001167983 */ /* 0x008ee80000300a00 */
[----:B------:R1:W-:Y:S04]  /*276c0*/  STL [R1+0x9c], R34 ;  /* 0x00009c2201007387 */ /* 0x0003e80000100800 */
[----:B------:R1:W-:Y:S02]  /*276d0*/  STL [R1+0xa8], R20 ;  /* 0x0000a81401007387 */ /* 0x0003e40000100800 */
[----:B-1----:R-:W-:-:S02]  /*276e0*/  IMAD.MOV.U32 R34, RZ, RZ, R21 ;  /* 0x000000ffff227224 */ /* 0x002fc400078e0015 */
[----:B------:R-:W3:Y:S04]  /*276f0*/  LDL.LU.64 R20, [R1+0x200] ;  /* 0x0002000001147983 */ /* 0x000ee80000300a00 */
        /* <DEDUP_REMOVED lines=33> */
[----:B--2---:R2:W-:Y:S01]  /*27910*/  STL [R1+0xf0], R32 ;  /* 0x0000f02001007387 */ /* 0x0045e20000100800 */
[----:B-1----:R-:W-:-:S03]  /*27920*/  IMAD.MOV.U32 R34, RZ, RZ, R33 ;  /* 0x000000ffff227224 */ /* 0x002fc600078e0021 */
[----:B--2---:R-:W2:Y:S04]  /*27930*/  LDL.LU.64 R32, [R1+0x1c8] ;  /* 0x0001c80001207983 */ /* 0x004ea80000300a00 */
[----:B------:R1:W-:Y:S04]  /*27940*/  STL [R1+0xec], R34 ;  /* 0x0000ec2201007387 */ /* 0x0003e80000100800 */
[----:B---3--:R3:W-:Y:S01]  /*27950*/  STL [R1+0xf8], R22 ;  /* 0x0000f81601007387 */ /* 0x0087e20000100800 */
        /* <DEDUP_REMOVED lines=275> */
[----:B------:R1:W-:Y:S04]  /*28a90*/  STL [R1+0x320], R28 ;  /* 0x0003201c01007387 */ /* 0x0003e80000100800 */
[----:B-1----:R-:W4:Y:S01]  /*28aa0*/  LDL.LU.64 R34, [R1+0x538] ;  /* 0x0005380001227983 */ /* 0x002f220000300a00 */
[----:B------:R-:W-:-:S05]  /*28ab0*/  IMAD.MOV.U32 R28, RZ, RZ, R29 ;  /* 0x000000ffff1c7224 */ /* 0x000fca00078e001d */
        /* <DEDUP_REMOVED lines=17> */
[----:B------:R1:W-:Y:S04]  /*28bd0*/  STL [R1+0x348], R26 ;  /* 0x0003481a01007387 */ /* 0x0003e80000100800 */
[----:B-1----:R-:W4:Y:S01]  /*28be0*/  LDL.LU.64 R28, [R1+0x468] ;  /* 0x00046800011c7983 */ /* 0x002f220000300a00 */
[----:B------:R-:W-:-:S05]  /*28bf0*/  IMAD.MOV.U32 R26, RZ, RZ, R27 ;  /* 0x000000ffff1a7224 */ /* 0x000fca00078e001b */
[----:B------:R1:W-:Y:S04]  /*28c00*/  STL [R1+0x344], R26 ;  /* 0x0003441a01007387 */ /* 0x0003e80000100800 */
[----:B------:R1:W-:Y:S04]  /*28c10*/  STL [R1+0x350], R24 ;  /* 0x0003501801007387 */ /* 0x0003e80000100800 */
[----:B-1----:R-:W4:Y:S01]  /*28c20*/  LDL.LU.64 R26, [R1+0x400] ;  /* 0x00040000011a7983 */ /* 0x002f220000300a00 */
[----:B------:R-:W-:-:S05]  /*28c30*/  IMAD.MOV.U32 R24, RZ, RZ, R25 ;  /* 0x000000ffff187224 */ /* 0x000fca00078e0019 */
[----:B------:R1:W-:Y:S04]  /*28c40*/  STL [R1+0x34c], R24 ;  /* 0x00034c1801007387 */ /* 0x0003e80000100800 */
[----:B--2---:R2:W-:Y:S04]  /*28c50*/  STL [R1+0x358], R32 ;  /* 0x0003582001007387 */ /* 0x0045e80000100800 */
[----:B-1----:R-:W4:Y:S01]  /*28c60*/  LDL.LU.64 R24, [R1+0x620] ;  /* 0x0006200001187983 */ /* 0x002f220000300a00 */
[----:B--2---:R-:W-:-:S03]  /*28c70*/  IMAD.MOV.U32 R32, RZ, RZ, R33 ;  /* 0x000000ffff207224 */ /* 0x004fc600078e0021 */
[----:B---3--:R1:W-:Y:S04]  /*28c80*/  STL [R1+0x360], R22 ;  /* 0x0003601601007387 */ /* 0x0083e80000100800 */
[----:B------:R2:W-:Y:S01]  /*28c90*/  STL [R1+0x354], R32 ;  /* 0x0003542001007387 */ /* 0x0005e20000100800 */
[----:B-1----:R-:W-:-:S03]  /*28ca0*/  IMAD.MOV.U32 R22, RZ, RZ, R23 ;  /* 0x000000ffff167224 */ /* 0x002fc600078e0017 */
[----:B--2---:R-:W2:Y:S04]  /*28cb0*/  LDL.LU.64 R32, [R1+0x568] ;  /* 0x0005680001207983 */ /* 0x004ea80000300a00 */
[----:B------:R-:W-:Y:S04]  /*28cc0*/  STL [R1+0x368], R20 ;  /* 0x0003681401007387 */ /* 0x000fe80000100800 */
[----:B------:R1:W-:Y:S04]  /*28cd0*/  STL [R1+0x35c], R22 ;  /* 0x00035c1601007387 */ /* 0x0003e80000100800 */
[----:B-1----:R-:W3:Y:S01]  /*28ce0*/  LDL.LU.64 R22, [R1+0x488] ;  /* 0x0004880001167983 */ /* 0x002ee20000300a00 */
[----:B------:R-:W-:-:S03]  /*28cf0*/  IMAD.MOV.U32 R20, RZ, RZ, R21 ;  /* 0x000000ffff147224 */ /* 0x000fc600078e0015 */
[----:B----4-:R1:W-:Y:S04]  /*28d00*/  STL [R1+0x370], R30 ;  /* 0x0003701e01007387 */ /* 0x0103e80000100800 */
[----:B------:R4:W-:Y:S01]  /*28d10*/  STL [R1+0x364], R20 ;  /* 0x0003641401007387 */ /* 0x0009e20000100800 */
[----:B-1----:R-:W-:-:S03]  /*28d20*/  IMAD.MOV.U32 R30, RZ, RZ, R31 ;  /* 0x000000ffff1e7224 */ /* 0x002fc600078e001f */
[----:B----4-:R-:W4:Y:S04]  /*28d30*/  LDL.LU.64 R20, [R1+0x420] ;  /* 0x0004200001147983 */ /* 0x010f280000300a00 */
[----:B------:R-:W-:Y:S04]  /*28d40*/  STL [R1+0x378], R34 ;  /* 0x0003782201007387 */ /* 0x000fe80000100800 */
[----:B------:R1:W-:Y:S04]  /*28d50*/  STL [R1+0x36c], R30 ;  /* 0x00036c1e01007387 */ /* 0x0003e80000100800 */
[----:B-1----:R-:W4:Y:S01]  /*28d60*/  LDL.LU.64 R30, [R1+0x630] ;  /* 0x00063000011e7983 */ /* 0x002f220000300a00 */
[----:B------:R-:W-:-:S03]  /*28d70*/  IMAD.MOV.U32 R34, RZ, RZ, R35 ;  /* 0x000000ffff227224 */ /* 0x000fc600078e0023 */
[----:B------:R-:W-:Y:S04]  /*28d80*/  STL [R1+0x380], R18 ;  /* 0x0003801201007387 */ /* 0x000fe80000100800 */
        /* <DEDUP_REMOVED lines=19> */
[----:B------:R-:W-:Y:S04]  /*28ec0*/  STL [R1+0x39c], R34 ;  /* 0x00039c2201007387 */ /* 0x000fe80000100800 */
[----:B------:R1:W-:Y:S02]  /*28ed0*/  STL [R1+0x3a8], R26 ;  /* 0x0003a81a01007387 */ /* 0x0003e40000100800 */
[----:B-1----:R-:W-:-:S02]  /*28ee0*/  IMAD.MOV.U32 R26, RZ, RZ, R27 ;  /* 0x000000ffff1a7224 */ /* 0x002fc400078e001b */
[----:B------:R-:W-:Y:S04]  /*28ef0*/  STL [R1+0x3b0], R24 ;  /* 0x0003b01801007387 */ /* 0x000fe80000100800 */
[----:B------:R1:W-:Y:S04]  /*28f00*/  STL [R1+0x3a4], R26 ;  /* 0x0003a41a01007387 */ /* 0x0003e80000100800 */
[----:B-1----:R-:W4:Y:S01]  /*28f10*/  LDL.LU.64 R26, [R1+0x4b8] ;  /* 0x0004b800011a7983 */ /* 0x002f220000300a00 */
[----:B------:R-:W-:-:S03]  /*28f20*/  IMAD.MOV.U32 R24, RZ, RZ, R25 ;  /* 0x000000ffff187224 */ /* 0x000fc600078e0019 */
[----:B--2---:R1:W-:Y:S04]  /*28f30*/  STL [R1+0x3b8], R32 ;  /* 0x0003b82001007387 */ /* 0x0043e80000100800 */
[----:B------:R2:W-:Y:S01]  /*28f40*/  STL [R1+0x3ac], R24 ;  /* 0x0003ac1801007387 */ /* 0x0005e20000100800 */
[----:B-1----:R-:W-:-:S03]  /*28f50*/  IMAD.MOV.U32 R32, RZ, RZ, R33 ;  /* 0x000000ffff207224 */ /* 0x002fc600078e0021 */
[----:B--2---:R-:W2:Y:S04]  /*28f60*/  LDL.LU.64 R24, [R1+0x448] ;  /* 0x0004480001187983 */ /* 0x004ea80000300a00 */
[----:B---3--:R1:W-:Y:S04]  /*28f70*/  STL [R1+0x3c0], R22 ;  /* 0x0003c01601007387 */ /* 0x0083e80000100800 */
[----:B------:R-:W-:Y:S04]  /*28f80*/  STL [R1+0x3b4], R32 ;  /* 0x0003b42001007387 */ /* 0x000fe80000100800 */
[----:B------:R-:W3:Y:S01]  /*28f90*/  LDL.LU.64 R36, [R1+0x658] ;  /* 0x0006580001247983 */ /* 0x000ee20000300a00 */
[----:B-1----:R-:W-:-:S03]  /*28fa0*/  IMAD.MOV.U32 R22, RZ, RZ, R23 ;  /* 0x000000ffff167224 */ /* 0x002fc600078e0017 */
[----:B----4-:R1:W-:Y:S04]  /*28fb0*/  STL [R1+0x3c8], R20 ;  /* 0x0003c81401007387 */ /* 0x0103e80000100800 */
[----:B------:R4:W-:Y:S01]  /*28fc0*/  STL [R1+0x3bc], R22 ;  /* 0x0003bc1601007387 */ /* 0x0009e20000100800 */
[----:B-1----:R-:W-:-:S03]  /*28fd0*/  IMAD.MOV.U32 R20, RZ, RZ, R21 ;  /* 0x000000ffff147224 */ /* 0x002fc600078e0015 */
[----:B----4-:R-:W4:Y:S04]  /*28fe0*/  LDL.LU.64 R22, [R1+0x5b0] ;  /* 0x0005b00001167983 */ /* 0x010f280000300a00 */
[----:B------:R-:W-:Y:S04]  /*28ff0*/  STL [R1+0x3d0], R30 ;  /* 0x0003d01e01007387 */ /* 0x000fe80000100800 */
[----:B------:R1:W-:Y:S04]  /*29000*/  STL [R1+0x3c4], R20 ;  /* 0x0003c41401007387 */ /* 0x0003e80000100800 */
[----:B-1----:R-:W4:Y:S04]  /*29010*/  LDL.LU.64 R20, [R1+0x4d8] ;  /* 0x0004d80001147983 */ /* 0x002f280000300a00 */
[----:B------:R-:W4:Y:S01]  /*29020*/  LDL.LU.64 R34, [R1+0x460] ;  /* 0x0004600001227983 */ /* 0x000f220000300a00 */
        /* <DEDUP_REMOVED lines=10> */
[----:B------:R1:W-:Y:S04]  /*290d0*/  STL [R1+0x3e8], R14 ;  /* 0x0003e80e01007387 */ /* 0x0003e80000100800 */
[----:B------:R-:W4:Y:S01]  /*290e0*/  LDL.LU.64 R32, [R1+0x500] ;  /* 0x0005000001207983 */ /* 0x000f220000300a00 */
[----:B-1----:R-:W-:-:S03]  /*290f0*/  IMAD.MOV.U32 R14, RZ, RZ, R15 ;  /* 0x000000ffff0e7224 */ /* 0x002fc600078e000f */
[----:B------:R1:W-:Y:S04]  /*29100*/  STL [R1+0x3f0], R12 ;  /* 0x0003f00c01007387 */ /* 0x0003e80000100800 */
[----:B------:R1:W-:Y:S02]  /*29110*/  STL [R1+0x3e4], R14 ;  /* 0x0003e40e01007387 */ /* 0x0003e40000100800 */
[----:B-1----:R-:W-:Y:S02]  /*29120*/  IMAD.MOV.U32 R12, RZ, RZ, R13 ;  /* 0x000000ffff0c7224 */ /* 0x002fe400078e000d */
[----:B------:R-:W4:Y:S04]  /*29130*/  LDL.LU.64 R14, [R1+0x480] ;  /* 0x00048000010e7983 */ /* 0x000f280000300a00 */
[----:B------:R-:W-:Y:S04]  /*29140*/  STL [R1+0x3f8], R28 ;  /* 0x0003f81c01007387 */ /* 0x000fe80000100800 */
[----:B------:R1:W-:Y:S04]  /*29150*/  STL [R1+0x3ec], R12 ;  /* 0x0003ec0c01007387 */ /* 0x0003e80000100800 */
[----:B-1----:R-:W4:Y:S04]  /*29160*/  LDL.LU.64 R12, [R1+0x668] ;  /* 0x00066800010c7983 */ /* 0x002f280000300a00 */
[----:B------:R-:W4:Y:S01]  /*29170*/  LDL.LU.64 R30, [R1+0x5d0] ;  /* 0x0005d000011e7983 */ /* 0x000f220000300a00 */
        /* <DEDUP_REMOVED lines=8> */
[----:B--2---:R-:W-:-:S05]  /*29200*/  IMAD.MOV.U32 R24, RZ, RZ, R25 ;  /* 0x000000ffff187224 */ /* 0x004fca00078e0019 */
[----:B------:R1:W-:Y:S04]  /*29210*/  STL [R1+0x404], R24 ;  /* 0x0004041801007387 */ /* 0x0003e80000100800 */
[----:B---3--:R2:W-:Y:S04]  /*29220*/  STL [R1+0x410], R36 ;  /* 0x0004102401007387 */ /* 0x0085e80000100800 */
[----:B-1----:R-:W3:Y:S01]  /*29230*/  LDL.LU.64 R24, [R1+0x670] ;  /* 0x0006700001187983 */ /* 0x002ee20000300a00 */
[----:B--2---:R-:W-:-:S03]  /*29240*/  IMAD.MOV.U32 R36, RZ, RZ, R37 ;  /* 0x000000ffff247224 */ /* 0x004fc600078e0025 */
[----:B----4-:R-:W-:Y:S04]  /*29250*/  STL [R1+0x418], R22 ;  /* 0x0004181601007387 */ /* 0x010fe80000100800 */
[----:B------:R1:W-:Y:S02]  /*29260*/  STL [R1+0x40c], R36 ;  /* 0x00040c2401007387 */ /* 0x0003e40000100800 */
[----:B-1----:R-:W-:Y:S02]  /*29270*/  IMAD.MOV.U32 R36, RZ, RZ, R23 ;  /* 0x000000ffff247224 */ /* 0x002fe400078e0017 */
[----:B------:R-:W2:Y:S04]  /*29280*/  LDL.LU.64 R22, [R1+0x5e0] ;  /* 0x0005e00001167983 */ /* 0x000ea80000300a00 */
[----:B------:R-:W-:Y:S04]  /*29290*/  STL [R1+0x414], R36 ;  /* 0x0004142401007387 */ /* 0x000fe80000100800 */
[----:B------:R1:W-:Y:S04]  /*292a0*/  STL [R1+0x420], R20 ;  /* 0x0004201401007387 */ /* 0x0003e80000100800 */
[----:B------:R4:W-:Y:S01]  /*292b0*/  STL [R1+0x428], R34 ;  /* 0x0004282201007387 */ /* 0x0009e20000100800 */
[----:B-1----:R-:W-:-:S05]  /*292c0*/  IMAD.MOV.U32 R20, RZ, RZ, R21 ;  /* 0x000000ffff147224 */ /* 0x002fca00078e0015 */
[----:B------:R1:W-:Y:S01]  /*292d0*/  STL [R1+0x41c], R20 ;  /* 0x00041c1401007387 */ /* 0x0003e20000100800 */
[----:B----4-:R-:W-:-:S03]  /*292e0*/  IMAD.MOV.U32 R34, RZ, RZ, R35 ;  /* 0x000000ffff227224 */ /* 0x010fc600078e0023 */
[----:B-1----:R-:W4:Y:S04]  /*292f0*/  LDL.64 R20, [R1+0x530] ;  /* 0x0005300001147983 */ /* 0x002f280000100a00 */
[----:B------:R-:W-:Y:S04]  /*29300*/  STL [R1+0x430], R18 ;  /* 0x0004301201007387 */ /* 0x000fe80000100800 */
[----:B------:R1:W-:Y:S02]  /*29310*/  STL [R1+0x424], R34 ;  /* 0x0004242201007387 */ /* 0x0003e40000100800 */
[----:B-1----:R-:W-:-:S02]  /*29320*/  IMAD.MOV.U32 R34, RZ, RZ, R19 ;  /* 0x000000ffff227224 */ /* 0x002fc400078e0013 */
[----:B------:R-:W4:Y:S04]  /*29330*/  LDL.LU.64 R18, [R1+0x4b0] ;  /* 0x0004b00001127983 */ /* 0x000f280000300a00 */
[----:B------:R-:W-:Y:S04]  /*29340*/  STL [R1+0x42c], R34 ;  /* 0x00042c2201007387 */ /* 0x000fe80000100800 */
[----:B------:R1:W-:Y:S04]  /*29350*/  STL [R1+0x438], R16 ;  /* 0x0004381001007387 */ /* 0x0003e80000100800 */
[----:B------:R1:W-:Y:S02]  /*29360*/  STL [R1+0x440], R32 ;  /* 0x0004402001007387 */ /* 0x0003e40000100800 */
[----:B-1----:R-:W-:-:S05]  /*29370*/  IMAD.MOV.U32 R16, RZ, RZ, R17 ;  /* 0x000000ffff107224 */ /* 0x002fca00078e0011 */
[----:B------:R1:W-:Y:S01]  /*29380*/  STL [R1+0x434], R16 ;  /* 0x0004341001007387 */ /* 0x0003e20000100800 */
[----:B------:R-:W-:-:S03]  /*29390*/  IMAD.MOV.U32 R32, RZ, RZ, R33 ;  /* 0x000000ffff207224 */ /* 0x000fc600078e0021 */
[----:B-1----:R-:W4:Y:S04]  /*293a0*/  LDL.LU.64 R16, [R1+0x678] ;  /* 0x0006780001107983 */ /* 0x002f280000300a00 */
        /* <DEDUP_REMOVED lines=11> */
[----:B------:R1:W-:Y:S04]  /*29460*/  STL [R1+0x460], R28 ;  /* 0x0004601c01007387 */ /* 0x0003e80000100800 */
[----:B------:R-:W-:Y:S04]  /*29470*/  STL [R1+0x454], R30 ;  /* 0x0004541e01007387 */ /* 0x000fe80000100800 */
[----:B------:R-:W4:Y:S01]  /*29480*/  LDL.LU.64 R126, [R1+0x4d0] ;  /* 0x0004d000017e7983 */ /* 0x000f220000300a00 */
[----:B-1----:R-:W-:-:S05]  /*29490*/  IMAD.MOV.U32 R28, RZ, RZ, R29 ;  /* 0x000000ffff1c7224 */ /* 0x002fca00078e001d */
[----:B------:R-:W-:Y:S04]  /*294a0*/  STL [R1+0x45c], R28 ;  /* 0x00045c1c01007387 */ /* 0x000fe80000100800 */
[----:B------:R1:W-:Y:S02]  /*294b0*/  STL [R1+0x468], R26 ;  /* 0x0004681a01007387 */ /* 0x0003e40000100800 */
[----:B-1----:R-:W-:Y:S02]  /*294c0*/  IMAD.MOV.U32 R26, RZ, RZ, R27 ;  /* 0x000000ffff1a7224 */ /* 0x002fe400078e001b */
[----:B---3--:R1:W-:Y:S04]  /*294d0*/  STL [R1+0x470], R24 ;  /* 0x0004701801007387 */ /* 0x0083e80000100800 */
[----:B------:R-:W-:Y:S04]  /*294e0*/  STL [R1+0x464], R26 ;  /* 0x0004641a01007387 */ /* 0x000fe80000100800 */
[----:B------:R-:W3:Y:S01]  /*294f0*/  LDL.LU.64 R40, [R1+0x680] ;  /* 0x0006800001287983 */ /* 0x000ee20000300a00 */
[----:B-1----:R-:W-:-:S03]  /*29500*/  IMAD.MOV.U32 R24, RZ, RZ, R25 ;  /* 0x000000ffff187224 */ /* 0x002fc600078e0019 */
[----:B------:R-:W3:Y:S04]  /*29510*/  LDL.LU.64 R38, [R1+0x608] ;  /* 0x0006080001267983 */ /* 0x000ee80000300a00 */
[----:B------:R-:W-:Y:S04]  /*29520*/  STL [R1+0x46c], R24 ;  /* 0x00046c1801007387 */ /* 0x000fe80000100800 */
[----:B--2---:R1:W-:Y:S04]  /*29530*/  STL [R1+0x478], R22 ;  /* 0x0004781601007387 */ /* 0x0043e80000100800 */
[----:B------:R-:W2:Y:S04]  /*29540*/  LDL.LU.64 R36, [R1+0x560] ;  /* 0x0005600001247983 */ /* 0x000ea80000300a00 */
[----:B------:R-:W2:Y:S01]  /*29550*/  LDL.LU.64 R34, [R1+0x4e0] ;  /* 0x0004e00001227983 */ /* 0x000ea20000300a00 */
[----:B-1----:R-:W-:-:S05]  /*29560*/  IMAD.MOV.U32 R22, RZ, RZ, R23 ;  /* 0x000000ffff167224 */ /* 0x002fca00078e0017 */
[----:B------:R-:W-:Y:S04]  /*29570*/  STL [R1+0x474], R22 ;  /* 0x0004741601007387 */ /* 0x000fe80000100800 */
[----:B----4-:R1:W-:Y:S04]  /*29580*/  STL [R1+0x480], R20 ;  /* 0x0004801401007387 */ /* 0x0103e80000100800 */
[----:B------:R-:W4:Y:S04]  /*29590*/  LDL.LU.64 R32, [R1+0x690] ;  /* 0x0006900001207983 */ /* 0x000f280000300a00 */
[----:B------:R-:W4:Y:S01]  /*295a0*/  LDL.LU.64 R30, [R1+0x618] ;  /* 0x00061800011e7983 */ /* 0x000f220000300a00 */
[----:B-1----:R-:W-:-:S05]  /*295b0*/  IMAD.MOV.U32 R20, RZ, RZ, R21 ;  /* 0x000000ffff147224 */ /* 0x002fca00078e0015 */
[----:B------:R-:W-:Y:S04]  /*295c0*/  STL [R1+0x47c], R20 ;  /* 0x00047c1401007387 */ /* 0x000fe80000100800 */
[----:B------:R1:W-:Y:S04]  /*295d0*/  STL [R1+0x488], R18 ;  /* 0x0004881201007387 */ /* 0x0003e80000100800 */
        /* <DEDUP_REMOVED lines=13> */
[----:B------:R1:W-:Y:S04]  /*296b0*/  STL [R1+0x494], R14 ;  /* 0x0004940e01007387 */ /* 0x0003e80000100800 */
[----:B------:R1:W-:Y:S04]  /*296c0*/  STL [R1+0x4a0], R12 ;  /* 0x0004a00c01007387 */ /* 0x0003e80000100800 */
[----:B------:R-:W4:Y:S04]  /*296d0*/  LDL.LU.64 R16, [R1+0x6b0] ;  /* 0x0006b00001107983 */ /* 0x000f280000300a00 */
[----:B-1----:R-:W4:Y:S01]  /*296e0*/  LDL.LU.64 R14, [R1+0x638] ;  /* 0x00063800010e7983 */ /* 0x002f220000300a00 */
[----:B------:R-:W-:-:S05]  /*296f0*/  IMAD.MOV.U32 R12, RZ, RZ, R13 ;  /* 0x000000ffff0c7224 */ /* 0x000fca00078e000d */
[----:B------:R1:W-:Y:S04]  /*29700*/  STL [R1+0x49c], R12 ;  /* 0x00049c0c01007387 */ /* 0x0003e80000100800 */
[----:B------:R1:W-:Y:S04]  /*29710*/  STL [R1+0x4a8], R126 ;  /* 0x0004a87e01007387 */ /* 0x0003e80000100800 */
[----:B-1----:R-:W4:Y:S01]  /*29720*/  LDL.LU.64 R12, [R1+0x598] ;  /* 0x00059800010c7983 */ /* 0x002f220000300a00 */
[----:B------:R-:W-:-:S03]  /*29730*/  IMAD.MOV.U32 R124, RZ, RZ, R127 ;  /* 0x000000ffff7c7224 */ /* 0x000fc600078e007f */
[----:B------:R-:W4:Y:S04]  /*29740*/  LDL.LU.64 R126, [R1+0x528] ;  /* 0x00052800017e7983 */ /* 0x000f280000300a00 */
[----:B------:R3:W-:Y:S02]  /*29750*/  STL [R1+0x4a4], R124 ;  /* 0x0004a47c01007387 */ /* 0x0007e40000100800 */
[----:B---3--:R-:W-:Y:S02]  /*29760*/  IMAD.MOV.U32 R124, RZ, RZ, R41 ;  /* 0x000000ffff7c7224 */ /* 0x008fe400078e0029 */
[----:B------:R1:W-:Y:S04]  /*29770*/  STL [R1+0x4b0], R40 ;  /* 0x0004b02801007387 */ /* 0x0003e80000100800 */
[----:B-1----:R1:W5:Y:S04]  /*29780*/  LDL.LU.64 R40, [R1+0xed8] ;  /* 0x000ed80001287983 */ /* 0x0023680000300a00 */
[----:B------:R-:W-:Y:S04]  /*29790*/  STL [R1+0x4b8], R38 ;  /* 0x0004b82601007387 */ /* 0x000fe80000100800 */
[----:B------:R3:W-:Y:S02]  /*297a0*/  STL [R1+0x4ac], R124 ;  /* 0x0004ac7c01007387 */ /* 0x0007e40000100800 */
[----:B---3--:R-:W-:-:S02]  /*297b0*/  IMAD.MOV.U32 R124, RZ, RZ, R39 ;  /* 0x000000ffff7c7224 */ /* 0x008fc400078e0027 */
[----:B------:R1:W5:Y:S04]  /*297c0*/  LDL.LU.64 R38, [R1+0xed0] ;  /* 0x000ed00001267983 */ /* 0x0003680000300a00 */
[----:B--2---:R-:W-:Y:S04]  /*297d0*/  STL [R1+0x4c0], R36 ;  /* 0x0004c02401007387 */ /* 0x004fe80000100800 */
[----:B------:R2:W-:Y:S02]  /*297e0*/  STL [R1+0x4b4], R124 ;  /* 0x0004b47c01007387 */ /* 0x0005e40000100800 */
[----:B--2---:R-:W-:-:S02]  /*297f0*/  IMAD.MOV.U32 R124, RZ, RZ, R37 ;  /* 0x000000ffff7c7224 */ /* 0x004fc400078e0025 */
[----:B------:R1:W5:Y:S04]  /*29800*/  LDL.LU.64 R36, [R1+0xec8] ;  /* 0x000ec80001247983 */ /* 0x0003680000300a00 */
[----:B------:R-:W-:Y:S04]  /*29810*/  STL [R1+0x4c8], R34 ;  /* 0x0004c82201007387 */ /* 0x000fe80000100800 */
[----:B------:R2:W-:Y:S02]  /*29820*/  STL [R1+0x4bc], R124 ;  /* 0x0004bc7c01007387 */ /* 0x0005e40000100800 */
[----:B--2---:R-:W-:-:S02]  /*29830*/  IMAD.MOV.U32 R124, RZ, RZ, R35 ;  /* 0x000000ffff7c7224 */ /* 0x004fc400078e0023 */
[----:B------:R1:W5:Y:S04]  /*29840*/  LDL.LU.64 R34, [R1+0xec0] ;  /* 0x000ec00001227983 */ /* 0x0003680000300a00 */
[----:B----4-:R-:W-:Y:S04]  /*29850*/  STL [R1+0x4d0], R32 ;  /* 0x0004d02001007387 */ /* 0x010fe80000100800 */
[----:B------:R2:W-:Y:S02]  /*29860*/  STL [R1+0x4c4], R124 ;  /* 0x0004c47c01007387 */ /* 0x0005e40000100800 */
[----:B--2---:R-:W-:-:S02]  /*29870*/  IMAD.MOV.U32 R124, RZ, RZ, R33 ;  /* 0x000000ffff7c7224 */ /* 0x004fc400078e0021 */
[----:B------:R1:W5:Y:S04]  /*29880*/  LDL.LU.64 R32, [R1+0xeb8] ;  /* 0x000eb80001207983 */ /* 0x0003680000300a00 */
[----:B------:R-:W-:Y:S04]  /*29890*/  STL [R1+0x4d8], R30 ;  /* 0x0004d81e01007387 */ /* 0x000fe80000100800 */
        /* <DEDUP_REMOVED lines=38> */
[----:B------:R-:W2:Y:S04]  /*29b00*/  LDL.LU.64 R12, [R1+0xe68] ;  /* 0x000e6800010c7983 */ /* 0x000ea80000300a00 */
[----:B------:R3:W-:Y:S04]  /*29b10*/  STL [R1+0x528], R126 ;  /* 0x0005287e01007387 */ /* 0x0007e80000100800 */
[----:B------:R2:W-:Y:S01]  /*29b20*/  STL [R1+0x51c], R124 ;  /* 0x00051c7c01007387 */ /* 0x0005e20000100800 */
[----:B---3--:R-:W-:-:S05]  /*29b30*/  IMAD.MOV.U32 R126, RZ, RZ, R127 ;  /* 0x000000ffff7e7224 */ /* 0x008fca00078e007f */
[----:B------:R3:W-:Y:S01]  /*29b40*/  STL [R1+0x524], R126 ;  /* 0x0005247e01007387 */ /* 0x0007e20000100800 */
[----:B------:R-:W-:Y:S01]  /*29b50*/  UIADD3 UR15, UPT, UPT, UR15, -0xc0, URZ ;  /* 0xffffff400f0f7890 */ /* 0x000fe2000fffe0ff */
[----:B------:R-:W-:Y:S01]  /*29b60*/  UMOV UR17, 0x1 ;  /* 0x0000000100117882 */ /* 0x000fe20000000000 */
[----:B------:R-:W-:Y:S01]  /*29b70*/  UMOV UR18, 0x2 ;  /* 0x0000000200127882 */ /* 0x000fe20000000000 */
[----:B------:R-:W-:Y:S01]  /*29b80*/  UMOV UR4, URZ ;  /* 0x000000ff00047c82 */ /* 0x000fe20008000000 */
[----:B------:R-:W-:Y:S01]  /*29b90*/  UMOV UR5, URZ ;  /* 0x000000ff00057c82 */ /* 0x000fe20008000000 */
[----:B------:R-:W-:Y:S01]  /*29ba0*/  UMOV UR6, URZ ;  /* 0x000000ff00067c82 */ /* 0x000fe20008000000 */
[----:B--2---:R-:W-:-:S04]  /*29bb0*/  SHF.R.S32.HI R124, RZ, 0x1f, R12 ;  /* 0x0000001fff7c7819 */ /* 0x004fc8000001140c */
[----:B------:R-:W-:Y:S02]  /*29bc0*/  LEA.HI R124, R124, R12, RZ, 0x6 ;  /* 0x0000000c7c7c7211 */ /* 0x000fe400078f30ff */
[----:B------:R-:W2:Y:S02]  /*29bd0*/  S2R R12, SR_TID.X ;  /* 0x00000000000c7919 */ /* 0x000ea40000002100 */
[----:B------:R-:W-:-:S04]  /*29be0*/  SHF.R.S32.HI R124, RZ, 0x6, R124 ;  /* 0x00000006ff7c7819 */ /* 0x000fc8000001147c */
[----:B---3--:R-:W-:-:S05]  /*29bf0*/  VIMNMX R126, PT, PT, R124, 0x2, !PT ;  /* 0x000000027c7e7848 */ /* 0x008fca0007fe0100 */
[----:B------:R-:W-:-:S05]  /*29c00*/  VIADD R126, R126, 0xfffffffe ;  /* 0xfffffffe7e7e7836 */ /* 0x000fca0000000000 */
[----:B------:R1:W-:Y:S01]  /*29c10*/  STL [R1+0x52c], R126 ;  /* 0x00052c7e01007387 */ /* 0x0003e20000100800 */
[----:B------:R-:W-:Y:S02]  /*29c20*/  VIADD R127, R124, 0xfffffffd ;  /* 0xfffffffd7c7f7836 */ /* 0x000fe40000000000 */
[----:B------:R-:W-:Y:S01]  /*29c30*/  IMAD.MOV.U32 R124, RZ, RZ, RZ ;  /* 0x000000ffff7c7224 */ /* 0x000fe200078e00ff */
[----:B--2---:R-:W-:-:S04]  /*29c40*/  SHF.R.U32.HI R12, RZ, 0x6, R12 ;  /* 0x00000006ff0c7819 */ /* 0x004fc8000001160c */
[----:B-1----:R-:W-:-:S07]  /*29c50*/  SGXT.U32 R12, R12, 0x1 ;  /* 0x000000010c0c781a */ /* 0x002fce0000000000 */
.L_x_10:
[----:B------:R-:W-:Y:S01]  /*29c60*/  UIADD3 UR4, UPT, UPT, UR4, 0x1, URZ ;  /* 0x0000000104047890 */ /* 0x000fe2000fffe0ff */
[----:B------:R-:W-:-:S04]  /*29c70*/  DEPBAR.LE SB0, 0x2 ;  /* 0x000080800000791a */ /* 0x000fc80000000000 */
[----:B------:R-:W-:Y:S01]  /*29c80*/  ULEA UR10, UR17, UR7, 0x3 ;  /* 0x00000007110a7291 */ /* 0x000fe2000f8e18ff */
[----:B------:R-:W-:Y:S01]  /*29c90*/  IMAD.U32 R124, R124, -0x80000000, RZ ;  /* 0x800000007c7c7824 */ /* 0x000fe200078e00ff */
[----:B------:R-:W-:Y:S02]  /*29ca0*/  UISETP.GT.AND UP1, UPT, UR4, 0x2, UPT ;  /* 0x000000020400788c */ /* 0x000fe4000bf24270 */
[----:B------:R-:W-:Y:S02]  /*29cb0*/  UIADD3 UR10, UPT, UPT, UR10, 0x6c000, URZ ;  /* 0x0006c0000a0a7890 */ /* 0x000fe4000fffe0ff */
[----:B------:R-:W-:Y:S01]  /*29cc0*/  USEL UR4, UR4, URZ, !UP1 ;  /* 0x000000ff04047287 */ /* 0x000fe2000c800000 */
[----:B------:R-:W-:Y:S06]  /*29cd0*/  BAR.SYNC.DEFER_BLOCKING 0x0 ;  /* 0x0000000000007b1d */ /* 0x000fec0000010000 */
[----:B-----5:R-:W-:Y:S05]  /*29ce0*/  @P1 BRA `(.L_x_8) ;  /* 0x0000000400a01947 */ /* 0x020fea0003800000 */
[----:B------:R-:W-:Y:S02]  /*29cf0*/  ULEA UR26, UR4, UR7, 0xe ;  /* 0x00000007041a7291 */ /* 0x000fe4000f8e70ff */
[----:B------:R-:W-:Y:S02]  /*29d00*/  ULEA UR24, UR4, UR7, 0x11 ;  /* 0x0000000704187291 */ /* 0x000fe4000f8e88ff */
[----:B------:R-:W-:Y:S02]  /*29d10*/  UIADD3 UR26, UPT, UPT, UR26, 0x60000, URZ ;  /* 0x000600001a1a7890 */ /* 0x000fe4000fffe0ff */
[----:B------:R-:W-:Y:S02]  /*29d20*/  USHF.R.U32.HI UR24, URZ, 0x4, UR24 ;  /* 0x00000004ff187899 */ /* 0x000fe40008011618 */
[----:B------:R-:W-:Y:S02]  /*29d30*/  USHF.R.U32.HI UR26, URZ, 0x4, UR26 ;  /* 0x00000004ff1a7899 */ /* 0x000fe4000801161a */
[----:B------:R-:W-:-:S02]  /*29d40*/  USGXT.U32 UR46, UR24, 0xe ;  /* 0x0000000e182e789a */ /* 0x000fc40008000000 */
[----:B------:R-:W-:Y:S02]  /*29d50*/  USGXT.U32 UR24, UR26, 0xe ;  /* 0x0000000e1a18789a */ /* 0x000fe40008000000 */
[----:B------:R-:W-:Y:S01]  /*29d60*/  UIADD3 UR26, UP2, UPT, UR46, 0x2, URZ ;  /* 0x000000022e1a7890 */ /* 0x000fe2000ff5e0ff */
[----:B------:R-:W-:Y:S01]  /*29d70*/  UMOV UR27, URZ ;  /* 0x000000ff001b7c82 */ /* 0x000fe20008000000 */
[----:B------:R-:W-:Y:S02]  /*29d80*/  UIADD3 UR28, UP1, UPT, UR24, 0x2, URZ ;  /* 0x00000002181c7890 */ /* 0x000fe4000ff3e0ff */
[----:B------:R-:W-:Y:S02]  /*29d90*/  UIADD3.X UR27, UPT, UPT, UR27, 0x40004040, URZ, UP2, !UPT ;  /* 0x400040401b1b7890 */ /* 0x000fe400097fe4ff */
[----:B------:R-:W-:Y:S01]  /*29da0*/  UIADD3 UR52, UP6, UPT, UR26, 0x2, URZ ;  /* 0x000000021a347890 */ /* 0x000fe2000ffde0ff */
[----:B------:R-:W-:Y:S01]  /*29db0*/  UMOV UR25, URZ ;  /* 0x000000ff00197c82 */ /* 0x000fe20008000000 */
[----:B------:R-:W-:-:S02]  /*29dc0*/  UMOV UR30, UR10 ;  /* 0x0000000a001e7c82 */ /* 0x000fc40008000000 */
[----:B------:R-:W-:Y:S02]  /*29dd0*/  UIADD3.X UR53, UPT, UPT, UR27, URZ, URZ, UP6, !UPT ;  /* 0x000000ff1b357290 */ /* 0x000fe4000b7fe4ff */
[----:B------:R-:W-:Y:S02]  /*29de0*/  UIADD3.X UR29, UPT, UPT, UR25, 0x40004040, URZ, UP1, !UPT ;  /* 0x40004040191d7890 */ /* 0x000fe40008ffe4ff */
[----:B------:R-:W-:Y:S01]  /*29df0*/  UIADD3 UR34, UP6, UPT, UR28, 0x4, URZ ;  /* 0x000000041c227890 */ /* 0x000fe2000ffde0ff */
[----:B------:R-:W-:Y:S01]  /*29e00*/  UMOV UR31, URZ ;  /* 0x000000ff001f7c82 */ /* 0x000fe20008000000 */
[----:B------:R-:W-:Y:S02]  /*29e10*/  UMOV UR48, 0x0 ;  /* 0x0000000000307882 */ /* 0x000fe40000000000 */
[----:B------:R-:W-:Y:S02]  /*29e20*/  UIADD3.X UR35, UPT, UPT, UR29, URZ, URZ, UP6, !UPT ;  /* 0x000000ff1d237290 */ /* 0x000fe4000b7fe4ff */
[----:B------:R-:W-:Y:S01]  /*29e30*/  UIADD3 UR38, UP6, UPT, UR28, 0x1fe, URZ ;  /* 0x000001fe1c267890 */ /* 0x000fe2000ffde0ff */
[----:B------:R-:W-:Y:S01]  /*29e40*/  UMOV UR69, UR30 ;  /* 0x0000001e00457c82 */ /* 0x000fe20008000000 */
[----:B------:R-:W-:-:S02]  /*29e50*/  UIADD3 UR30, UP4, UPT, UR28, 0x2, URZ ;  /* 0x000000021c1e7890 */ /* 0x000fc4000ff9e0ff */
[----:B------:R-:W-:Y:S02]  /*29e60*/  UIADD3.X UR39, UPT, UPT, UR29, URZ, URZ, UP6, !UPT ;  /* 0x000000ff1d277290 */ /* 0x000fe4000b7fe4ff */
[----:B------:R-:W-:Y:S01]  /*29e70*/  UIADD3 UR42, UP6, UPT, UR28, 0x200, URZ ;  /* 0x000002001c2a7890 */ /* 0x000fe2000ffde0ff */
[----:B------:R-:W-:Y:S01]  /*29e80*/  UMOV UR49, 0x4400910 ;  /* 0x0440091000317882 */ /* 0x000fe20000000000 */
[----:B------:R-:W-:Y:S01]  /*29e90*/  UIADD3 UR56, UP3, UPT, UR26, 0x4, URZ ;  /* 0x000000041a387890 */ /* 0x000fe2000ff7e0ff */
[----:B------:R-:W-:Y:S01]  /*29ea0*/  UMOV UR47, 0x40004040 ;  /* 0x40004040002f7882 */ /* 0x000fe20000000000 */
[----:B------:R-:W-:Y:S01]  /*29eb0*/  UMOV UR25, 0x40004040 ;  /* 0x4000404000197882 */ /* 0x000fe20000000000 */
[----:B------:R-:W-:Y:S01]  /*29ec0*/  UIADD3.X UR31, UPT, UPT, UR29, URZ, URZ, UP4, !UPT ;  /* 0x000000ff1d1f7290 */ /* 0x000fe2000a7fe4ff */
[----:B------:R1:W-:Y:S01]  /*29ed0*/  UTCHMMA gdesc[UR24], gdesc[UR46], tmem[UR8], tmem[UR48], idesc[UR49], UPT ;  /* 0x00ff302e180075ea */ /* 0x0003e2000b800008 */
[----:B------:R-:W-:Y:S02]  /*29ee0*/  UIADD3.X UR43, UPT, UPT, UR29, URZ, URZ, UP6, !UPT ;  /* 0x000000ff1d2b7290 */ /* 0x000fe4000b7fe4ff */
[----:B------:R-:W-:Y:S01]  /*29ef0*/  UIADD3.X UR57, UPT, UPT, UR27, URZ, URZ, UP3, !UPT ;  /* 0x000000ff1b397290 */ /* 0x000fe20009ffe4ff */
[----:B------:R-:W-:Y:S01]  /*29f00*/  UMOV UR50, 0x0 ;  /* 0x0000000000327882 */ /* 0x000fe20000000000 */
[----:B------:R-:W-:Y:S01]  /*29f10*/  UMOV UR51, 0x4400910 ;  /* 0x0440091000337882 */ /* 0x000fe20000000000 */
[----:B------:R-:W-:-:S02]  /*29f20*/  UIADD3 UR64, UP2, UPT, UR26, 0x7fe, URZ ;  /* 0x000007fe1a407890 */ /* 0x000fc4000ff5e0ff */
[----:B------:R2:W-:Y:S01]  /*29f30*/  UTCHMMA gdesc[UR28], gdesc[UR26], tmem[UR8], tmem[UR50], idesc[UR51], UPT ;  /* 0x00ff321a1c0075ea */ /* 0x0005e2000b800008 */
[----:B------:R-:W-:Y:S02]  /*29f40*/  UIADD3 UR62, UP1, UPT, UR26, 0x800, URZ ;  /* 0x000008001a3e7890 */ /* 0x000fe4000ff3e0ff */
[----:B-1----:R-:W-:Y:S02]  /*29f50*/  UIADD3 UR46, UP6, UPT, UR28, 0x202, URZ ;  /* 0x000002021c2e7890 */ /* 0x002fe4000ffde0ff */
[----:B------:R-:W-:Y:S02]  /*29f60*/  UIADD3 UR32, UP5, UPT, UR26, 0x802, URZ ;  /* 0x000008021a207890 */ /* 0x000fe4000ffbe0ff */
[----:B------:R-:W-:Y:S02]  /*29f70*/  UIADD3.X UR47, UPT, UPT, UR29, URZ, URZ, UP6, !UPT ;  /* 0x000000ff1d2f7290 */ /* 0x000fe4000b7fe4ff */
[----:B------:R-:W-:Y:S02]  /*29f80*/  UIADD3 UR36, UP4, UPT, UR26, 0x804, URZ ;  /* 0x000008041a247890 */ /* 0x000fe4000ff9e0ff */
[----:B--2---:R-:W-:Y:S01]  /*29f90*/  UIADD3 UR50, UP6, UPT, UR28, 0x204, URZ ;  /* 0x000002041c327890 */ /* 0x004fe2000ffde0ff */
[----:B------:R-:W-:Y:S01]  /*29fa0*/  UMOV UR54, 0x0 ;  /* 0x0000000000367882 */ /* 0x000fe20000000000 */
[----:B------:R-:W-:Y:S01]  /*29fb0*/  UMOV UR55, 0x4400910 ;  /* 0x0440091000377882 */ /* 0x000fe20000000000 */
[----:B------:R-:W-:Y:S01]  /*29fc0*/  UIADD3 UR40, UP3, UPT, UR26, 0xffe, URZ ;  /* 0x00000ffe1a287890 */ /* 0x000fe2000ff7e0ff */
[----:B------:R1:W-:Y:S01]  /*29fd0*/  UTCHMMA gdesc[UR30], gdesc[UR52], tmem[UR8], tmem[UR54], idesc[UR55], UPT ;  /* 0x00ff36341e0075ea */ /* 0x0003e2000b800008 */
[----:B------:R-:W-:-:S02]  /*29fe0*/  UIADD3.X UR65, UPT, UPT, UR27, URZ, URZ, UP2, !UPT ;  /* 0x000000ff1b417290 */ /* 0x000fc400097fe4ff */
[----:B------:R-:W-:Y:S02]  /*29ff0*/  UIADD3 UR44, UP2, UPT, UR26, 0x1000, URZ ;  /* 0x000010001a2c7890 */ /* 0x000fe4000ff5e0ff */
[----:B------:R-:W-:Y:S01]  /*2a000*/  UIADD3.X UR63, UPT, UPT, UR27, URZ, URZ, UP1, !UPT ;  /* 0x000000ff1b3f7290 */ /* 0x000fe20008ffe4ff */
[----:B------:R-:W-:Y:S01]  /*2a010*/  UMOV UR58, 0x0 ;  /* 0x00000000003a7882 */ /* 0x000fe20000000000 */
[----:B------:R-:W-:Y:S01]  /*2a020*/  UMOV UR59, 0x4400910 ;  /* 0x04400910003b7882 */ /* 0x000fe20000000000 */
[----:B------:R-:W-:Y:S01]  /*2a030*/  UIADD3 UR48, UP1, UPT, UR26, 0x1002, URZ ;  /* 0x000010021a307890 */ /* 0x000fe2000ff3e0ff */
[----:B------:R2:W-:Y:S01]  /*2a040*/  UTCHMMA gdesc[UR34], gdesc[UR56], tmem[UR8], tmem[UR58], idesc[UR59], UPT ;  /* 0x00ff3a38220075ea */ /* 0x0005e2000b800008 */
[----:B------:R-:W-:Y:S02]  /*2a050*/  UIADD3.X UR33, UPT, UPT, UR27, URZ, URZ, UP5, !UPT ;  /* 0x000000ff1b217290 */ /* 0x000fe4000affe4ff */
[----:B-1----:R-:W-:Y:S02]  /*2a060*/  UIADD3 UR52, UP5, UPT, UR26, 0x1004, URZ ;  /* 0x000010041a347890 */ /* 0x002fe4000ffbe0ff */
[----:B------:R-:W-:-:S02]  /*2a070*/  UIADD3.X UR51, UPT, UPT, UR29, URZ, URZ, UP6, !UPT ;  /* 0x000000ff1d337290 */ /* 0x000fc4000b7fe4ff */
[----:B------:R-:W-:Y:S02]  /*2a080*/  UIADD3.X UR37, UPT, UPT, UR27, URZ, URZ, UP4, !UPT ;  /* 0x000000ff1b257290 */ /* 0x000fe4000a7fe4ff */
[----:B------:R-:W-:Y:S02]  /*2a090*/  UIADD3 UR19, UPT, UPT, UR8, 0x100000, URZ ;  /* 0x0010000008137890 */ /* 0x000fe4000fffe0ff */
[----:B------:R-:W-:Y:S02]  /*2a0a0*/  UIADD3 UR54, UP6, UPT, UR26, 0x17fe, URZ ;  /* 0x000017fe1a367890 */ /* 0x000fe4000ffde0ff */
[----:B------:R-:W-:Y:S02]  /*2a0b0*/  UIADD3.X UR41, UPT, UPT, UR27, URZ, URZ, UP3, !UPT ;  /* 0x000000ff1b297290 */ /* 0x000fe40009ffe4ff */
[----:B------:R-:W-:Y:S02]  /*2a0c0*/  UIADD3 UR20, UPT, UPT, UR8, 0x100000, URZ ;  /* 0x0010000008147890 */ /* 0x000fe4000fffe0ff */
[----:B--2---:R-:W-:-:S02]  /*2a0d0*/  UIADD3 UR56, UP4, UPT, UR26, 0x1800, URZ ;  /* 0x000018001a387890 */ /* 0x004fc4000ff9e0ff */
[----:B------:R-:W-:Y:S02]  /*2a0e0*/  UIADD3.X UR45, UPT, UPT, UR27, URZ, URZ, UP2, !UPT ;  /* 0x000000ff1b2d7290 */ /* 0x000fe400097fe4ff */
[----:B------:R-:W-:Y:S02]  /*2a0f0*/  UIADD3 UR21, UPT, UPT, UR8, 0x100000, URZ ;  /* 0x0010000008157890 */ /* 0x000fe4000fffe0ff */
[----:B------:R-:W-:Y:S02]  /*2a100*/  UIADD3 UR58, UP3, UPT, UR26, 0x1802, URZ ;  /* 0x000018021a3a7890 */ /* 0x000fe4000ff7e0ff */
[----:B------:R-:W-:Y:S01]  /*2a110*/  UIADD3.X UR49, UPT, UPT, UR27, URZ, URZ, UP1, !UPT ;  /* 0x000000ff1b317290 */ /* 0x000fe20008ffe4ff */
[----:B------:R-:W-:Y:S01]  /*2a120*/  UMOV UR70, 0x0 ;  /* 0x0000000000467882 */ /* 0x000fe20000000000 */
[----:B------:R-:W-:Y:S01]  /*2a130*/  UMOV UR71, 0x4400910 ;  /* 0x0440091000477882 */ /* 0x000fe20000000000 */
[----:B------:R-:W-:Y:S02]  /*2a140*/  UIADD3 UR60, UPT, UPT, UR8, 0x100000, URZ ;  /* 0x00100000083c7890 */ /* 0x000fe4000fffe0ff */
[----:B------:R1:W-:Y:S01]  /*2a150*/  UTCHMMA gdesc[UR38], gdesc[UR64], tmem[UR8], tmem[UR70], idesc[UR71], UPT ;  /* 0x00ff4640260075ea */ /* 0x0003e2000b800008 */
[----:B------:R-:W-:-:S02]  /*2a160*/  UIADD3 UR26, UP2, UPT, UR26, 0x1804, URZ ;  /* 0x000018041a1a7890 */ /* 0x000fc4000ff5e0ff */
[----:B------:R-:W-:Y:S01]  /*2a170*/  UIADD3.X UR53, UPT, UPT, UR27, URZ, URZ, UP5, !UPT ;  /* 0x000000ff1b357290 */ /* 0x000fe2000affe4ff */
[----:B------:R-:W-:Y:S01]  /*2a180*/  UMOV UR72, 0x0 ;  /* 0x0000000000487882 */ /* 0x000fe20000000000 */
[----:B------:R-:W-:Y:S01]  /*2a190*/  UMOV UR73, 0x4400910 ;  /* 0x0440091000497882 */ /* 0x000fe20000000000 */
[----:B------:R-:W-:Y:S02]  /*2a1a0*/  UIADD3 UR61, UPT, UPT, UR8, 0x100000, URZ ;  /* 0x00100000083d7890 */ /* 0x000fe4000fffe0ff */
[----:B------:R2:W-:Y:S01]  /*2a1b0*/  UTCHMMA gdesc[UR42], gdesc[UR62], tmem[UR8], tmem[UR72], idesc[UR73], UPT ;  /* 0x00ff483e2a0075ea */ /* 0x0005e2000b800008 */
        /* <DEDUP_REMOVED lines=8> */
[----:B------:R-:W-:-:S02]  /*2a240*/  UIADD3 UR67, UPT, UPT, UR8, 0x100000, URZ ;  /* 0x0010000008437890 */ /* 0x000fc4000fffe0ff */
[----:B------:R3:W-:Y:S01]  /*2a250*/  UTCHMMA gdesc[UR50], gdesc[UR36], tmem[UR8], tmem[UR76], idesc[UR77], UPT ;  /* 0x00ff4c24320075ea */ /* 0x0007e2000b800008 */
[----:B------:R-:W-:Y:S01]  /*2a260*/  UIADD3.X UR59, UPT, UPT, UR27, URZ, URZ, UP3, !UPT ;  /* 0x000000ff1b3b7290 */ /* 0x000fe20009ffe4ff */
[----:B------:R3:W-:Y:S01]  /*2a270*/  UTCHMMA gdesc[UR24], gdesc[UR40], tmem[UR19], tmem[UR72], idesc[UR73], UPT ;  /* 0x00ff4828180075ea */ /* 0x0007e2000b800013 */
[----:B------:R-:W-:Y:S02]  /*2a280*/  UIADD3 UR68, UPT, UPT, UR8, 0x100000, URZ ;  /* 0x0010000008447890 */ /* 0x000fe4000fffe0ff */
[----:B------:R-:W-:Y:S01]  /*2a290*/  UIADD3.X UR27, UPT, UPT, UR27, URZ, URZ, UP2, !UPT ;  /* 0x000000ff1b1b7290 */ /* 0x000fe200097fe4ff */
[----:B-1----:R-:W-:Y:S01]  /*2a2a0*/  UMOV UR64, 0x0 ;  /* 0x0000000000407882 */ /* 0x002fe20000000000 */
[----:B------:R-:W-:Y:S01]  /*2a2b0*/  UMOV UR65, 0x4400910 ;  /* 0x0440091000417882 */ /* 0x000fe20000000000 */
[----:B--2---:R-:W-:Y:S01]  /*2a2c0*/  UMOV UR62, 0x0 ;  /* 0x00000000003e7882 */ /* 0x004fe20000000000 */
[----:B------:R3:W-:Y:S01]  /*2a2d0*/  UTCHMMA gdesc[UR28], gdesc[UR44], tmem[UR20], tmem[UR64], idesc[UR65], UPT ;  /* 0x00ff402c1c0075ea */ /* 0x0007e2000b800014 */
[----:B------:R3:W-:Y:S01]  /*2a2e0*/  UTCHMMA gdesc[UR30], gdesc[UR48], tmem[UR21], tmem[UR70], idesc[UR71], UPT ;  /* 0x00ff46301e0075ea */ /* 0x0007e2000b800015 */
[----:B------:R3:W-:Y:S01]  /*2a2f0*/  UTCHMMA gdesc[UR34], gdesc[UR52], tmem[UR60], tmem[UR74], idesc[UR75], UPT ;  /* 0x00ff4a34220075ea */ /* 0x0007e2000b80003c */
[----:B------:R3:W-:Y:S01]  /*2a300*/  UTCHMMA gdesc[UR38], gdesc[UR54], tmem[UR61], tmem[UR72], idesc[UR73], UPT ;  /* 0x00ff4836260075ea */ /* 0x0007e2000b80003d */
[----:B------:R-:W-:Y:S01]  /*2a310*/  UMOV UR63, 0x4400910 ;  /* 0x04400910003f7882 */ /* 0x000fe20000000000 */
[----:B------:R3:W-:Y:S01]  /*2a320*/  UTCHMMA gdesc[UR42], gdesc[UR56], tmem[UR66], tmem[UR64], idesc[UR65], UPT ;  /* 0x00ff40382a0075ea */ /* 0x0007e2000b800042 */
[----:B------:R3:W-:Y:S01]  /*2a330*/  UTCHMMA gdesc[UR46], gdesc[UR58], tmem[UR67], tmem[UR70], idesc[UR71], UPT ;  /* 0x00ff463a2e0075ea */ /* 0x0007e2000b800043 */
[----:B------:R3:W-:Y:S01]  /*2a340*/  UTCHMMA gdesc[UR50], gdesc[UR26], tmem[UR68], tmem[UR62], idesc[UR63], UPT ;  /* 0x00ff3e1a320075ea */ /* 0x0007e2000b800044 */
[----:B------:R3:W-:Y:S01]  /*2a350*/  UTCBAR [UR69], URZ ;  /* 0x000000ff450073e9 */ /* 0x0007e200080000ff */
[----:B------:R-:W-:Y:S01]  /*2a360*/  NOP ;  /* 0x0000000000007918 */ /* 0x000fe20000000000 */
.L_x_8:
[----:B------:R-:W1:Y:S01]  /*2a370*/  LDC R126, c[0x0][0x3a0] ;  /* 0x0000e800ff7e7b82 */ /* 0x000e620000000800 */
[----:B---3--:R-:W-:Y:S01]  /*2a380*/  UMOV UR19, UR5 ;  /* 0x0000000500137c82 */ /* 0x008fe20008000000 */
[----:B------:R-:W2:Y:S01]  /*2a390*/  SYNCS.PHASECHK.TRANS64.TRYWAIT P4, [UR16], R124 ;  /* 0x0000007cff0075a7 */ /* 0x000ea20008081110 */
[----:B-1----:R-:W-:-:S05]  /*2a3a0*/  VIADD R127, R126, 0x3f ;  /* 0x0000003f7e7f7836 */ /* 0x002fca0000000000 */
[----:B------:R-:W-:-:S04]  /*2a3b0*/  SHF.R.S32.HI R126, RZ, 0x1f, R127 ;  /* 0x0000001fff7e7819 */ /* 0x000fc8000001147f */
[----:B------:R-:W-:-:S04]  /*2a3c0*/  LEA.HI R126, R126, R127, RZ, 0x6 ;  /* 0x0000007f7e7e7211 */ /* 0x000fc800078f30ff */
[----:B------:R-:W-:-:S05]  /*2a3d0*/  SHF.R.S32.HI R126, RZ, 0x6, R126 ;  /* 0x00000006ff7e7819 */ /* 0x000fca000001147e */
[----:B------:R-:W-:-:S05]  /*2a3e0*/  VIADD R126, R126, 0xfffffffd ;  /* 0xfffffffd7e7e7836 */ /* 0x000fca0000000000 */
[----:B------:R-:W-:Y:S01]  /*2a3f0*/  ISETP.LE.AND P3, PT, R126, UR6, PT ;  /* 0x000000067e007c0c */ /* 0x000fe2000bf63270 */
[----:B--2---:R-:W-:-:S12]  /*2a400*/  @!P4 BRA `(.L_x_9) ;  /* 0x0000012800a4c947 */ /* 0x004fd80003800000 */
.L_x_16:
[----:B------:R-:W-:Y:S01]  /*2a410*/  UIMAD UR5, UR6, -0x40, UR15 ;  /* 0xffffffc0060578a4 */ /* 0x000fe2000f8e020f */
[C---:B------:R-:W-:Y:S01]  /*2a420*/  LOP3.LUT R124, R12.reuse, 0x2, RZ, 0xfc, !PT ;  /* 0x000000020c7c7812 */ /* 0x040fe200078efcff */
[----:B------:R-:W-:Y:S01]  /*2a430*/  BAR.SYNC.DEFER_BLOCKING 0x0 ;  /* 0x0000000000007b1d */ /* 0x000fe20000010000 */
[----:B------:R-:W-:Y:S01]  /*2a440*/  UIADD3 UR18, UPT, UPT, UR18, 0x1, URZ ;  /* 0x0000000112127890 */ /* 0x000fe2000fffe0ff */
[----:B-----5:R-:W-:Y:S02]  /*2a450*/  IADD3 R15, P6, PT, R15, UR11, RZ ;  /* 0x0000000b0f0f7c10 */ /* 0x020fe4000ffde0ff */
[----:B------:R-:W-:Y:S01]  /*2a460*/  ISETP.GE.AND P4, PT, R12, UR5, PT ;  /* 0x000000050c007c0c */ /* 0x000fe2000bf86270 */
[----:B------:R-:W-:Y:S01]  /*2a470*/  UISETP.GT.AND UP1, UPT, UR18, 0x2, UPT ;  /* 0x000000021200788c */ /* 0x000fe2000bf24270 */
[----:B------:R-:W-:Y:S01]  /*2a480*/  ISETP.GE.AND P5, PT, R124, UR5, PT ;  /* 0x000000057c007c0c */ /* 0x000fe2000bfa6270 */
[----:B------:R-:W-:Y:S01]  /*2a490*/  IMAD.MOV.U32 R126, RZ, RZ, R15 ;  /* 0x000000ffff7e7224 */ /* 0x000fe200078e000f */
[----:B------:R-:W-:Y:S01]  /*2a4a0*/  SEL R124, RZ, 0x4, P4 ;  /* 0x00000004ff7c7807 */ /* 0x000fe20002000000 */
[----:B------:R-:W-:Y:S01]  /*2a4b0*/  USEL UR18, UR18, URZ, !UP1 ;  /* 0x000000ff12127287 */ /* 0x000fe2000c800000 */
[----:B------:R-:W-:Y:S01]  /*2a4c0*/  IADD3.X R16, PT, PT, R16, UR12, RZ, P6, !PT ;  /* 0x0000000c10107c10 */ /* 0x000fe2000b7fe4ff */
[----:B------:R1:W-:Y:S01]  /*2a4d0*/  STL [R1+0xe88], R238 ;  /* 0x000e88ee01007387 */ /* 0x0003e20000100800 */
[----:B------:R-:W-:Y:S01]  /*2a4e0*/  SEL R124, R124, RZ, !P3 ;  /* 0x000000ff7c7c7207 */ /* 0x000fe20005800000 */
[----:B------:R-:W-:Y:S01]  /*2a4f0*/  ULEA UR16, UR18, UR7, 0xe ;  /* 0x0000000712107291 */ /* 0x000fe2000f8e70ff */
[----:B------:R-:W-:Y:S01]  /*2a500*/  IADD3 R17, P6, PT, R17, UR11, RZ ;  /* 0x0000000b11117c10 */ /* 0x000fe2000ffde0ff */
[----:B------:R-:W-:Y:S01]  /*2a510*/  IMAD.MOV.U32 R127, RZ, RZ, R16 ;  /* 0x000000ffff7f7224 */ /* 0x000fe200078e0010 */
[----:B------:R-:W-:Y:S01]  /*2a520*/  ISETP.NE.U32.AND P4, PT, R124, RZ, PT ;  /* 0x000000ff7c00720c */ /* 0x000fe20003f85070 */
[----:B------:R2:W-:Y:S01]  /*2a530*/  STL [R1+0xe84], R246 ;  /* 0x000e84f601007387 */ /* 0x0005e20000100800 */
[----:B------:R-:W-:-:S02]  /*2a540*/  SEL R124, RZ, 0x4, P5 ;  /* 0x00000004ff7c7807 */ /* 0x000fc40002800000 */
[----:B------:R-:W-:Y:S01]  /*2a550*/  IADD3.X R18, PT, PT, R18, UR12, RZ, P6, !PT ;  /* 0x0000000c12127c10 */ /* 0x000fe2000b7fe4ff */
[----:B------:R3:W-:Y:S01]  /*2a560*/  STL [R1+0xe68], R0 ;  /* 0x000e680001007387 */ /* 0x0007e20000100800 */
[----:B------:R-:W-:Y:S02]  /*2a570*/  SEL R124, R124, RZ, !P3 ;  /* 0x000000ff7c7c7207 */ /* 0x000fe40005800000 */
[----:B-1----:R-:W-:Y:S01]  /*2a580*/  LOP3.LUT R238, R12, 0x22, RZ, 0xfc, !PT ;  /* 0x000000220cee7812 */ /* 0x002fe200078efcff */
[----:B------:R1:W-:Y:S01]  /*2a590*/  STL [R1+0xe6c], R13 ;  /* 0x000e6c0d01007387 */ /* 0x0003e20000100800 */
[----:B------:R-:W-:Y:S01]  /*2a5a0*/  ISETP.NE.U32.AND P5, PT, R124, RZ, PT ;  /* 0x000000ff7c00720c */ /* 0x000fe20003fa5070 */
[----:B------:R-:W-:Y:S01]  /*2a5b0*/  VIADD R124, R13, UR16 ;  /* 0x000000100d7c7c36 */ /* 0x000fe20008000000 */
[----:B--2---:R-:W-:Y:S01]  /*2a5c0*/  LOP3.LUT R246, R12, 0x20, RZ, 0xfc, !PT ;  /* 0x000000200cf67812 */ /* 0x004fe200078efcff */
[----:B------:R-:W-:Y:S01]  /*2a5d0*/  STL [R1+0xe74], R15 ;  /* 0x000e740f01007387 */ /* 0x000fe20000100800 */
[----:B------:R-:W-:-:S03]  /*2a5e0*/  IADD3 R47, P6, PT, R47, UR11, RZ ;  /* 0x0000000b2f2f7c10 */ /* 0x000fc6000ffde0ff */
[----:B------:R-:W-:Y:S01]  /*2a5f0*/  @!PT LDS RZ, [RZ] ;  /* 0x00000000fffff984 */ /* 0x000fe20000000800 */
[----:B------:R-:W-:Y:S01]  /*2a600*/  @!PT LDS RZ, [RZ] ;  /* 0x00000000fffff984 */ /* 0x000fe20000000800 */
[----:B------:R-:W-:Y:S01]  /*2a610*/  @!PT LDS RZ, [RZ] ;  /* 0x00000000fffff984 */ /* 0x000fe20000000800 */
[----:B------:R2:W-:Y:S01]  /*2a620*/  LDGSTS.E [R124+0x60000], desc[UR22][R126.64], P4 ;  /* 0x600000007e7c7fae */ /* 0x0005e2000a1a1016 */
[----:B------:R-:W-:Y:S02]  /*2a630*/  ISETP.GE.AND P4, PT, R246, UR5, PT ;  /* 0x00000005f6007c0c */ /* 0x000fe4000bf86270 */
[----:B------:R-:W-:Y:S01]  /*2a640*/  IADD3.X R48, PT, PT, R48, UR12, RZ, P6, !PT ;  /* 0x0000000c30307c10 */ /* 0x000fe2000b7fe4ff */
[----:B---3--:R-:W3:Y:S01]  /*2a650*/  S2R R0, SR_TID.X ;  /* 0x0000000000007919 */ /* 0x008ee20000002100 */
[----:B------:R-:W-:Y:S02]  /*2a660*/  IADD3 R49, P6, PT, R49, UR11, RZ ;  /* 0x0000000b31317c10 */ /* 0x000fe4000ffde0ff */
[----:B-1----:R-:W-:Y:S01]  /*2a670*/  LOP3.LUT R13, R12, 0x24, RZ, 0xfc, !PT ;  /* 0x000000240c0d7812 */ /* 0x002fe200078efcff */
[----:B------:R-:W-:Y:S01]  /*2a680*/  STL [R1+0xe70], R16 ;  /* 0x000e701001007387 */ /* 0x000fe20000100800 */
[----:B------:R-:W-:Y:S02]  /*2a690*/  IADD3.X R50, PT, PT, R50, UR12, RZ, P6, !PT ;  /* 0x0000000c32327c10 */ /* 0x000fe4000b7fe4ff */
[----:B------:R-:W-:Y:S01]  /*2a6a0*/  IADD3 R19, P6, PT, R19, UR11, RZ ;  /* 0x0000000b13137c10 */ /* 0x000fe2000ffde0ff */
[----:B--2---:R-:W-:Y:S01]  /*2a6b0*/  IMAD.MOV.U32 R126, RZ, RZ, R17 ;  /* 0x000000ffff7e7224 */ /* 0x004fe200078e0011 */
[----:B------:R1:W-:Y:S01]  /*2a6c0*/  STL [R1+0xe7c], R17 ;  /* 0x000e7c1101007387 */ /* 0x0003e20000100800 */
[----:B------:R-:W-:Y:S01]  /*2a6d0*/  IMAD.MOV.U32 R127, RZ, RZ, R18 ;  /* 0x000000ffff7f7224 */ /* 0x000fe200078e0012 */
[----:B------:R-:W-:-:S02]  /*2a6e0*/  IADD3.X R20, PT, PT, R20, UR12, RZ, P6, !PT ;  /* 0x0000000c14147c10 */ /* 0x000fc4000b7fe4ff */
[----:B------:R-:W-:Y:S01]  /*2a6f0*/  IADD3 R21, P6, PT, R21, UR11, RZ ;  /* 0x0000000b15157c10 */ /* 0x000fe2000ffde0ff */
[----:B------:R-:W-:Y:S03]  /*2a700*/  STL [R1+0xe78], R18 ;  /* 0x000e781201007387 */ /* 0x000fe60000100800 */
[----:B------:R-:W-:Y:S01]  /*2a710*/  IADD3.X R22, PT, PT, R22, UR12, RZ, P6, !PT ;  /* 0x0000000c16167c10 */ /* 0x000fe2000b7fe4ff */
[----:B------:R2:W-:Y:S01]  /*2a720*/  LDGSTS.E [R124+0x60008], desc[UR22][R126.64], P5 ;  /* 0x600080007e7c7fae */ /* 0x0005e2000a9a1016 */
[----:B------:R-:W-:Y:S02]  /*2a730*/  ISETP.GE.AND P5, PT, R238, UR5, PT ;  /* 0x00000005ee007c0c */ /* 0x000fe4000bfa6270 */
[----:B------:R-:W-:Y:S01]  /*2a740*/  IADD3 R51, P6, PT, R51, UR11, RZ ;  /* 0x0000000b33337c10 */ /* 0x000fe2000ffde0ff */
[----:B------:R4:W-:Y:S03]  /*2a750*/  STL [R1+0xe80], R48 ;  /* 0x000e803001007387 */ /* 0x0009e60000100800 */
[----:B------:R-:W-:Y:S01]  /*2a760*/  IADD3.X R52, PT, PT, R52, UR12, RZ, P6, !PT ;  /* 0x0000000c34347c10 */ /* 0x000fe2000b7fe4ff */
[----:B-1----:R-:W4:Y:S01]  /*2a770*/  LDL.LU R17, [R1+0xc] ;  /* 0x00000c0001117983 */ /* 0x002f220000300800 */
[----:B------:R-:W-:-:S02]  /*2a780*/  IADD3 R53, P6, PT, R53, UR11, RZ ;  /* 0x0000000b35357c10 */ /* 0x000fc4000ffde0ff */
[----:B--2---:R-:W-:Y:S02]  /*2a790*/  SEL R127, RZ, 0x4, P4 ;  /* 0x00000004ff7f7807 */ /* 0x004fe40002000000 */
[----:B------:R-:W-:Y:S01]  /*2a7a0*/  SEL R126, RZ, 0x4, P5 ;  /* 0x00000004ff7e7807 */ /* 0x000fe20002800000 */
[----:B---3--:R-:W-:Y:S01]  /*2a7b0*/  IMAD.SHL.U32 R246, R0, 0x10, RZ ;  /* 0x0000001000f67824 */ /* 0x008fe200078e00ff */
[----:B------:R-:W-:Y:S02]  /*2a7c0*/  SEL R127, R127, RZ, !P3 ;  /* 0x000000ff7f7f7207 */ /* 0x000fe40005800000 */
[----:B------:R-:W-:Y:S02]  /*2a7d0*/  SEL R126, R126, RZ, !P3 ;  /* 0x000000ff7e7e7207 */ /* 0x000fe40005800000 */
[----:B------:R-:W-:Y:S01]  /*2a7e0*/  ISETP.NE.U32.AND P5, PT, R127, RZ, PT ;  /* 0x000000ff7f00720c */ /* 0x000fe20003fa5070 */
[----:B------:R-:W-:Y:S01]  /*2a7f0*/  IMAD.MOV.U32 R127, RZ, RZ, R48 ;  /* 0x000000ffff7f7224 */ /* 0x000fe200078e0030 */
[----:B------:R-:W-:Y:S01]  /*2a800*/  ISETP.NE.U32.AND P4, PT, R126, RZ, PT ;  /* 0x000000ff7e00720c */ /* 0x000fe20003f85070 */
[----:B------:R-:W-:Y:S01]  /*2a810*/  IMAD.MOV.U32 R126, RZ, RZ, R47 ;  /* 0x000000ffff7e7224 */ /* 0x000fe200078e002f */
[----:B------:R-:W-:-:S02]  /*2a820*/  LOP3.LUT R238, R0, 0x3f, RZ, 0xc0, !PT ;  /* 0x0000003f00ee7812 */ /* 0x000fc400078ec0ff */
[----:B------:R-:W-:Y:S02]  /*2a830*/  LOP3.LUT R246, R246, 0x70, RZ, 0xc0, !PT ;  /* 0x00000070f6f67812 */ /* 0x000fe400078ec0ff */
[----:B------:R-:W-:Y:S02]  /*2a840*/  LOP3.LUT R0, R0, 0x40, RZ, 0xc0, !PT ;  /* 0x0000004000007812 */ /* 0x000fe400078ec0ff */
[----:B------:R-:W-:Y:S02]  /*2a850*/  IADD3.X R54, PT, PT, R54, UR12, RZ, P6, !PT ;  /* 0x0000000c36367c10 */ /* 0x000fe4000b7fe4ff */
[----:B------:R-:W-:Y:S01]  /*2a860*/  LEA.HI R0, R0, R246, RZ, 0x1c ;  /* 0x000000f600007211 */ /* 0x000fe200078fe0ff */
[----:B------:R1:W-:Y:S01]  /*2a870*/  LDGSTS.E [R124+0x62000], desc[UR22][R126.64], P5 ;  /* 0x620000007e7c7fae */ /* 0x0003e2000a9a1016 */
[----:B------:R-:W-:-:S03]  /*2a880*/  IADD3 R23, P6, PT, R23, UR11, RZ ;  /* 0x0000000b17177c10 */ /* 0x000fc6000ffde0ff */
[----:B------:R-:W-:Y:S01]  /*2a890*/  IMAD R0, R238, 0x80, R0 ;  /* 0x00000080ee007824 */ /* 0x000fe200078e0200 */
[----:B------:R-:W-:Y:S02]  /*2a8a0*/  IADD3.X R24, PT, PT, R24, UR12, RZ, P6, !PT ;  /* 0x0000000c18187c10 */ /* 0x000fe4000b7fe4ff */
[----:B------:R-:W-:Y:S02]  /*2a8b0*/  IADD3 R25, P6, PT, R25, UR11, RZ ;  /* 0x0000000b19197c10 */ /* 0x000fe4000ffde0ff */
[----:B------:R-:W-:Y:S02]  /*2a8c0*/  LOP3.LUT R0, R0, 0x10, RZ, 0x3c, !PT ;  /* 0x0000001000007812 */ /* 0x000fe400078e3cff */
[----:B------:R-:W-:Y:S01]  /*2a8d0*/  IADD3.X R26, PT, PT, R26, UR12, RZ, P6, !PT ;  /* 0x0000000c1a1a7c10 */ /* 0x000fe2000b7fe4ff */
[----:B-1----:R-:W-:Y:S01]  /*2a8e0*/  IMAD.MOV.U32 R126, RZ, RZ, R49 ;  /* 0x000000ffff7e7224 */ /* 0x002fe200078e0031 */
[----:B------:R-:W-:Y:S01]  /*2a8f0*/  IADD3 R55, P6, PT, R55, UR11, RZ ;  /* 0x0000000b37377c10 */ /* 0x000fe2000ffde0ff */
[----:B------:R-:W-:-:S03]  /*2a900*/  IMAD.MOV.U32 R127, RZ, RZ, R50 ;  /* 0x000000ffff7f7224 */ /* 0x000fc600078e0032 */
[----:B------:R-:W-:Y:S02]  /*2a910*/  IADD3.X R56, PT, PT, R56, UR12, RZ, P6, !PT ;  /* 0x0000000c38387c10 */ /* 0x000fe4000b7fe4ff */
[----:B------:R1:W-:Y:S01]  /*2a920*/  LDGSTS.E [R124+0x62008], desc[UR22][R126.64], P4 ;  /* 0x620080007e7c7fae */ /* 0x0003e2000a1a1016 */
[----:B------:R-:W-:-:S04]  /*2a930*/  IADD3 R57, P6, PT, R57, UR11, RZ ;  /* 0x0000000b39397c10 */ /* 0x000fc8000ffde0ff */
[----:B------:R-:W-:Y:S02]  /*2a940*/  IADD3.X R58, PT, PT, R58, UR12, RZ, P6, !PT ;  /* 0x0000000c3a3a7c10 */ /* 0x000fe4000b7fe4ff */
[----:B------:R-:W-:-:S04]  /*2a950*/  IADD3 R27, P6, PT, R27, UR11, RZ ;  /* 0x0000000b1b1b7c10 */ /* 0x000fc8000ffde0ff */
[----:B------:R-:W-:Y:S01]  /*2a960*/  IADD3.X R28, PT, PT, R28, UR12, RZ, P6, !PT ;  /* 0x0000000c1c1c7c10 */ /* 0x000fe2000b7fe4ff */
[----:B-1----:R-:W-:Y:S01]  /*2a970*/  IMAD.MOV.U32 R126, RZ, RZ, R19 ;  /* 0x000000ffff7e7224 */ /* 0x002fe200078e0013 */
[----:B------:R-:W-:Y:S01]  /*2a980*/  LOP3.LUT R124, R12, 0x4, RZ, 0xfc, !PT ;  /* 0x000000040c7c7812 */ /* 0x000fe200078efcff */
[----:B------:R-:W-:Y:S01]  /*2a990*/  IMAD.MOV.U32 R127, RZ, RZ, R20 ;  /* 0x000000ffff7f7224 */ /* 0x000fe200078e0014 */
[----:B------:R-:W-:Y:S02]  /*2a9a0*/  IADD3 R29, P6, PT, R29, UR11, RZ ;  /* 0x0000000b1d1d7c10 */ /* 0x000fe4000ffde0ff */
[----:B------:R-:W-:Y:S02]  /*2a9b0*/  ISETP.GE.AND P4, PT, R124, UR5, PT ;  /* 0x000000057c007c0c */ /* 0x000fe4000bf86270 */
[----:B------:R-:W-:Y:S02]  /*2a9c0*/  LOP3.LUT R124, R12, 0x6, RZ, 0xfc, !PT ;  /* 0x000000060c7c7812 */ /* 0x000fe400078efcff */
[----:B------:R-:W-:-:S02]  /*2a9d0*/  IADD3.X R30, PT, PT, R30, UR12, RZ, P6, !PT ;  /* 0x0000000c1e1e7c10 */ /* 0x000fc4000b7fe4ff */
[----:B------:R-:W-:Y:S02]  /*2a9e0*/  ISETP.GE.AND P5, PT, R124, UR5, PT ;  /* 0x000000057c007c0c */ /* 0x000fe4000bfa6270 */
[----:B------:R-:W-:Y:S02]  /*2a9f0*/  SEL R124, RZ, 0x4, P4 ;  /* 0x00000004ff7c7807 */ /* 0x000fe40002000000 */
[----:B------:R-:W-:Y:S02]  /*2aa00*/  IADD3 R59, P6, PT, R59, UR11, RZ ;  /* 0x0000000b3b3b7c10 */ /* 0x000fe4000ffde0ff */
[----:B------:R-:W-:Y:S02]  /*2aa10*/  SEL R124, R124, RZ, !P3 ;  /* 0x000000ff7c7c7207 */ /* 0x000fe40005800000 */
[----:B------:R-:W-:Y:S02]  /*2aa20*/  IADD3.X R60, PT, PT, R60, UR12, RZ, P6, !PT ;  /* 0x0000000c3c3c7c10 */ /* 0x000fe4000b7fe4ff */
[----:B------:R-:W-:-:S02]  /*2aa30*/  ISETP.NE.U32.AND P4, PT, R124, RZ, PT ;  /* 0x000000ff7c00720c */ /* 0x000fc40003f85070 */
[----:B------:R-:W-:Y:S02]  /*2aa40*/  SEL R124, RZ, 0x4, P5 ;  /* 0x00000004ff7c7807 */ /* 0x000fe40002800000 */
[----:B------:R-:W-:Y:S02]  /*2aa50*/  IADD3 R61, P6, PT, R61, UR11, RZ ;  /* 0x0000000b3d3d7c10 */ /* 0x000fe4000ffde0ff */
[----:B------:R-:W-:Y:S02]  /*2aa60*/  SEL R124, R124, RZ, !P3 ;  /* 0x000000ff7c7c7207 */ /* 0x000fe40005800000 */
[----:B------:R-:W-:Y:S02]  /*2aa70*/  IADD3.X R62, PT, PT, R62, UR12, RZ, P6, !PT ;  /* 0x0000000c3e3e7c10 */ /* 0x000fe4000b7fe4ff */
[----:B------:R-:W-:Y:S01]  /*2aa80*/  ISETP.NE.U32.AND P5, PT, R124, RZ, PT ;  /* 0x000000ff7c00720c */ /* 0x000fe20003fa5070 */
[----:B------:R-:W-:Y:S01]  /*2aa90*/  VIADD R124, R0, UR16 ;  /* 0x00000010007c7c36 */ /* 0x000fe20008000000 */
[----:B------:R-:W-:-:S02]  /*2aaa0*/  LOP3.LUT R0, R12, 0x26, RZ, 0xfc, !PT ;  /* 0x000000260c007812 */ /* 0x000fc400078efcff */
[----:B------:R-:W-:Y:S02]  /*2aab0*/  IADD3 R31, P6, PT, R31, UR11, RZ ;  /* 0x0000000b1f1f7c10 */ /* 0x000fe4000ffde0ff */
[----:B------:R1:W-:Y:S01]  /*2aac0*/  LDGSTS.E [R124+0x60000], desc[UR22][R126.64], P4 ;  /* 0x600000007e7c7fae */ /* 0x0003e2000a1a1016 */
[----:B------:R-:W-:Y:S02]  /*2aad0*/  ISETP.GE.AND P4, PT, R13, UR5, PT ;  /* 0x000000050d007c0c */ /* 0x000fe4000bf86270 */
[----:B------:R-:W-:Y:S02]  /*2aae0*/  LOP3.LUT R13, R12, 0x28, RZ, 0xfc, !PT ;  /* 0x000000280c0d7812 */ /* 0x000fe400078efcff */
[----:B------:R-:W-:Y:S02]  /*2aaf0*/  IADD3.X R32, PT, PT, R32, UR12, RZ, P6, !PT ;  /* 0x0000000c20207c10 */ /* 0x000fe4000b7fe4ff */
[----:B------:R-:W-:-:S04]  /*2ab00*/  IADD3 R33, P6, PT, R33, UR11, RZ ;  /* 0x0000000b21217c10 */ /* 0x000fc8000ffde0ff */
[----:B------:R-:W-:Y:S01]  /*2ab10*/  IADD3.X R34, PT, PT, R34, UR12, RZ, P6, !PT ;  /* 0x0000000c22227c10 */ /* 0x000fe2000b7fe4ff */
[----:B-1----:R-:W-:Y:S01]  /*2ab20*/  IMAD.MOV.U32 R126, RZ, RZ, R21 ;  /* 0x000000ffff7e7224 */ /* 0x002fe200078e0015 */
[----:B------:R-:W-:Y:S01]  /*2ab30*/  IADD3 R63, P6, PT, R63, UR11, RZ ;  /* 0x0000000b3f3f7c10 */ /* 0x000fe2000ffde0ff */
[----:B------:R-:W-:-:S03]  /*2ab40*/  IMAD.MOV.U32 R127, RZ, RZ, R22 ;  /* 0x000000ffff7f7224 */ /* 0x000fc600078e0016 */
[----:B------:R-:W-:Y:S02]  /*2ab50*/  IADD3.X R64, PT, PT, R64, UR12, RZ, P6, !PT ;  /* 0x0000000c40407c10 */ /* 0x000fe4000b7fe4ff */
[----:B------:R1:W-:Y:S01]  /*2ab60*/  LDGSTS.E [R124+0x60008], desc[UR22][R126.64], P5 ;  /* 0x600080007e7c7fae */ /* 0x0003e2000a9a1016 */
[----:B------:R-:W-:Y:S02]  /*2ab70*/  ISETP.GE.AND P5, PT, R0, UR5, PT ;  /* 0x0000000500007c0c */ /* 0x000fe4000bfa6270 */
[----:B------:R-:W-:Y:S01]  /*2ab80*/  IADD3 R65, P6, PT, R65, UR11, RZ ;  /* 0x0000000b41417c10 */ /* 0x000fe2000ffde0ff */
[----:B------:R-:W2:Y:S03]  /*2ab90*/  S2R R0, SR_TID.X ;  /* 0x0000000000007919 */ /* 0x000ea60000002100 */
[----:B------:R-:W-:Y:S02]  /*2aba0*/  IADD3.X R66, PT, PT, R66, UR12, RZ, P6, !PT ;  /* 0x0000000c42427c10 */ /* 0x000fe4000b7fe4ff */
[----:B------:R-:W-:-:S02]  /*2abb0*/  IADD3 R35, P6, PT, R35, UR11, RZ ;  /* 0x0000000b23237c10 */ /* 0x000fc4000ffde0ff */
[----:B-1----:R-:W-:Y:S02]  /*2abc0*/  SEL R127, RZ, 0x4, P4 ;  /* 0x00000004ff7f7807 */ /* 0x002fe40002000000 */
[----:B------:R-:W-:Y:S02]  /*2abd0*/  SEL R126, RZ, 0x4, P5 ;  /* 0x00000004ff7e7807 */ /* 0x000fe40002800000 */
[----:B------:R-:W-:Y:S02]  /*2abe0*/  SEL R127, R127, RZ, !P3 ;  /* 0x000000ff7f7f7207 */ /* 0x000fe40005800000 */
[----:B------:R-:W-:Y:S02]  /*2abf0*/  SEL R126, R126, RZ, !P3 ;  /* 0x000000ff7e7e7207 */ /* 0x000fe40005800000 */
[----:B------:R-:W-:Y:S01]  /*2ac00*/  ISETP.NE.U32.AND P5, PT, R127, RZ, PT ;  /* 0x000000ff7f00720c */ /* 0x000fe20003fa5070 */
[----:B------:R-:W-:Y:S01]  /*2ac10*/  IMAD.MOV.U32 R127, RZ, RZ, R52 ;  /* 0x000000ffff7f7224 */ /* 0x000fe200078e0034 */
[----:B------:R-:W-:Y:S01]  /*2ac20*/  ISETP.NE.U32.AND P4, PT, R126, RZ, PT ;  /* 0x000000ff7e00720c */ /* 0x000fe20003f85070 */
[----:B------:R-:W-:Y:S01]  /*2ac30*/  IMAD.MOV.U32 R126, RZ, RZ, R51 ;  /* 0x000000ffff7e7224 */ /* 0x000fe200078e0033 */
[----:B------:R-:W-:-:S02]  /*2ac40*/  IADD3.X R36, PT, PT, R36, UR12, RZ, P6, !PT ;  /* 0x0000000c24247c10 */ /* 0x000fc4000b7fe4ff */
[----:B------:R-:W-:-:S04]  /*2ac50*/  IADD3 R37, P6, PT, R37, UR11, RZ ;  /* 0x0000000b25257c10 */ /* 0x000fc8000ffde0ff */
[----:B------:R-:W-:Y:S02]  /*2ac60*/  IADD3.X R38, PT, PT, R38, UR12, RZ, P6, !PT ;  /* 0x0000000c26267c10 */ /* 0x000fe4000b7fe4ff */
[----:B------:R-:W-:Y:S01]  /*2ac70*/  IADD3 R67, P6, PT, R67, UR11, RZ ;  /* 0x0000000b43437c10 */ /* 0x000fe2000ffde0ff */
[----:B------:R1:W-:Y:S01]  /*2ac80*/  LDGSTS.E [R124+0x62000], desc[UR22][R126.64], P5 ;  /* 0x620000007e7c7fae */ /* 0x0003e2000a9a1016 */
[C---:B--2---:R-:W-:Y:S01]  /*2ac90*/  IMAD.SHL.U32 R246, R0.reuse, 0x10, RZ ;  /* 0x0000001000f67824 */ /* 0x044fe200078e00ff */
[C---:B------:R-:W-:Y:S02]  /*2aca0*/  LOP3.LUT R238, R0.reuse, 0x3f, RZ, 0xc0, !PT ;  /* 0x0000003f00ee7812 */ /* 0x040fe400078ec0ff */
[----:B------:R-:W-:Y:S02]  /*2acb0*/  LOP3.LUT R0, R0, 0x40, RZ, 0xc0, !PT ;  /* 0x0000004000007812 */ /* 0x000fe400078ec0ff */
[----:B------:R-:W-:Y:S02]  /*2acc0*/  LOP3.LUT R246, R246, 0x70, RZ, 0xc0, !PT ;  /* 0x00000070f6f67812 */ /* 0x000fe400078ec0ff */
[----:B------:R-:W-:Y:S01]  /*2acd0*/  IADD3.X R68, PT, PT, R68, UR12, RZ, P6, !PT ;  /* 0x0000000c44447c10 */ /* 0x000fe2000b7fe4ff */
[----:B-1----:R-:W-:Y:S01]  /*2ace0*/  IMAD.MOV.U32 R126, RZ, RZ, R53 ;  /* 0x000000ffff7e7224 */ /* 0x002fe200078e0035 */
[----:B------:R-:W-:Y:S01]  /*2acf0*/  LEA.HI R0, R0, R246, RZ, 0x1c ;  /* 0x000000f600007211 */ /* 0x000fe200078fe0ff */
[----:B------:R-:W-:Y:S01]  /*2ad00*/  IMAD.MOV.U32 R127, RZ, RZ, R54 ;  /* 0x000000ffff7f7224 */ /* 0x000fe200078e0036 */
[----:B------:R-:W-:-:S03]  /*2ad10*/  IADD3 R69, P6, PT, R69, UR11, RZ ;  /* 0x0000000b45457c10 */ /* 0x000fc6000ffde0ff */
[----:B------:R-:W-:Y:S01]  /*2ad20*/  IMAD R0, R238, 0x80, R0 ;  /* 0x00000080ee007824 */ /* 0x000fe200078e0200 */
[----:B------:R1:W-:Y:S01]  /*2ad30*/  LDGSTS.E [R124+0x62008], desc[UR22][R126.64], P4 ;  /* 0x620080007e7c7fae */ /* 0x0003e2000a1a1016 */
[----:B------:R-:W-:Y:S02]  /*2ad40*/  IADD3.X R70, PT, PT, R70, UR12, RZ, P6, !PT ;  /* 0x0000000c46467c10 */ /* 0x000fe4000b7fe4ff */
[----:B------:R-:W-:Y:S02]  /*2ad50*/  IADD3 R39, P6, PT, R39, UR11, RZ ;  /* 0x0000000b27277c10 */ /* 0x000fe4000ffde0ff */
[----:B------:R-:W-:Y:S02]  /*2ad60*/  LOP3.LUT R0, R0, 0x20, RZ, 0x3c, !PT ;  /* 0x0000002000007812 */ /* 0x000fe400078e3cff */
[----:B------:R-:W-:Y:S02]  /*2ad70*/  IADD3.X R40, PT, PT, R40, UR12, RZ, P6, !PT ;  /* 0x0000000c28287c10 */ /* 0x000fe4000b7fe4ff */
[----:B------:R-:W-:-:S02]  /*2ad80*/  IADD3 R41, P6, PT, R41, UR11, RZ ;  /* 0x0000000b29297c10 */ /* 0x000fc4000ffde0ff */
[----:B-1----:R-:W-:Y:S01]  /*2ad90*/  LOP3.LUT R124, R12, 0x8, RZ, 0xfc, !PT ;  /* 0x000000080c7c7812 */ /* 0x002fe200078efcff */
[----:B------:R-:W-:Y:S01]  /*2ada0*/  IMAD.MOV.U32 R126, RZ, RZ, R23 ;  /* 0x000000ffff7e7224 */ /* 0x000fe200078e0017 */
[----:B------:R-:W-:Y:S01]  /*2adb0*/  IADD3.X R42, PT, PT, R42, UR12, RZ, P6, !PT ;  /* 0x0000000c2a2a7c10 */ /* 0x000fe2000b7fe4ff */
[----:B------:R-:W-:Y:S01]  /*2adc0*/  IMAD.MOV.U32 R127, RZ, RZ, R24 ;  /* 0x000000ffff7f7224 */ /* 0x000fe200078e0018 */
[----:B------:R-:W-:Y:S02]  /*2add0*/  ISETP.GE.AND P4, PT, R124, UR5, PT ;  /* 0x000000057c007c0c */ /* 0x000fe4000bf86270 */
[----:B------:R-:W-:Y:S02]  /*2ade0*/  LOP3.LUT R124, R12, 0xa, RZ, 0xfc, !PT ;  /* 0x0000000a0c7c7812 */ /* 0x000fe400078efcff */
[----:B------:R-:W-:Y:S02]  /*2adf0*/  IADD3 R71, P6, PT, R71, UR11, RZ ;  /* 0x0000000b47477c10 */ /* 0x000fe4000ffde0ff */
[----:B------:R-:W-:-:S02]  /*2ae00*/  ISETP.GE.AND P5, PT, R124, UR5, PT ;  /* 0x000000057c007c0c */ /* 0x000fc4000bfa6270 */
[----:B------:R-:W-:Y:S02]  /*2ae10*/  SEL R124, RZ, 0x4, P4 ;  /* 0x00000004ff7c7807 */ /* 0x000fe40002000000 */
[----:B------:R-:W-:Y:S02]  /*2ae20*/  IADD3.X R72, PT, PT, R72, UR12, RZ, P6, !PT ;  /* 0x0000000c48487c10 */ /* 0x000fe4000b7fe4ff */
[----:B------:R-:W-:Y:S02]  /*2ae30*/  SEL R124, R124, RZ, !P3 ;  /* 0x000000ff7c7c7207 */ /* 0x000fe40005800000 */
[----:B------:R-:W-:Y:S02]  /*2ae40*/  IADD3 R73, P6, PT, R73, UR11, RZ ;  /* 0x0000000b49497c10 */ /* 0x000fe4000ffde0ff */
[----:B------:R-:W-:Y:S02]  /*2ae50*/  ISETP.NE.U32.AND P4, PT, R124, RZ, PT ;  /* 0x000000ff7c00720c */ /* 0x000fe40003f85070 */
[----:B------:R-:W-:-:S02]  /*2ae60*/  SEL R124, RZ, 0x4, P5 ;  /* 0x00000004ff7c7807 */ /* 0x000fc40002800000 */
[----:B------:R-:W-:Y:S02]  /*2ae70*/  IADD3.X R74, PT, PT, R74, UR12, RZ, P6, !PT ;  /* 0x0000000c4a4a7c10 */ /* 0x000fe4000b7fe4ff */
[----:B------:R-:W-:Y:S02]  /*2ae80*/  SEL R124, R124, RZ, !P3 ;  /* 0x000000ff7c7c7207 */ /* 0x000fe40005800000 */
[----:B------:R-:W-:Y:S02]  /*2ae90*/  IADD3 R43, P6, PT, R43, UR11, RZ ;  /* 0x0000000b2b2b7c10 */ /* 0x000fe4000ffde0ff */
[----:B------:R-:W-:Y:S01]  /*2aea0*/  ISETP.NE.U32.AND P5, PT, R124, RZ, PT ;  /* 0x000000ff7c00720c */ /* 0x000fe20003fa5070 */
[----:B------:R-:W-:Y:S01]  /*2aeb0*/  VIADD R124, R0, UR16 ;  /* 0x00000010007c7c36 */ /* 0x000fe20008000000 */
[----:B------:R-:W-:Y:S02]  /*2aec0*/  LOP3.LUT R0, R12, 0x2a, RZ, 0xfc, !PT ;  /* 0x0000002a0c007812 */ /* 0x000fe400078efcff */
[----:B------:R-:W-:-:S02]  /*2aed0*/  IADD3.X R44, PT, PT, R44, UR12, RZ, P6, !PT ;  /* 0x0000000c2c2c7c10 */ /* 0x000fc4000b7fe4ff */
[----:B------:R1:W-:Y:S01]  /*2aee0*/  LDGSTS.E [R124+0x60000], desc[UR22][R126.64], P4 ;  /* 0x600000007e7c7fae */ /* 0x0003e2000a1a1016 */
[----:B------:R-:W-:Y:S02]  /*2aef0*/  ISETP.GE.AND P4, PT, R13, UR5, PT ;  /* 0x000000050d007c0c */ /* 0x000fe4000bf86270 */
[----:B------:R-:W-:Y:S01]  /*2af00*/  IADD3 R45, P6, PT, R45, UR11, RZ ;  /* 0x0000000b2d2d7c10 */ /* 0x000fe2000ffde0ff */
[----:B------:R-:W2:Y:S03]  /*2af10*/  S2R R13, SR_TID.X ;  /* 0x00000000000d7919 */ /* 0x000ea60000002100 */
[----:B------:R-:W-:Y:S02]  /*2af20*/  IADD3.X R46, PT, PT, R46, UR12, RZ, P6, !PT ;  /* 0x0000000c2e2e7c10 */ /* 0x000fe4000b7fe4ff */
[----:B------:R-:W-:Y:S01]  /*2af30*/  IADD3 R75, P6, PT, R75, UR11, RZ ;  /* 0x0000000b4b4b7c10 */ /* 0x000fe2000ffde0ff */
[----:B-1----:R-:W-:-:S03]  /*2af40*/  IMAD.MOV.U32 R126, RZ, RZ, R25 ;  /* 0x000000ffff7e7224 */ /* 0x002fc600078e0019 */
[----:B------:R-:W-:Y:S01]  /*2af50*/  IADD3.X R76, PT, PT, R76, UR12, RZ, P6, !PT ;  /* 0x0000000c4c4c7c10 */ /* 0x000fe2000b7fe4ff */
[----:B------:R-:W-:Y:S01]  /*2af60*/  IMAD.MOV.U32 R127, RZ, RZ, R26 ;  /* 0x000000ffff7f7224 */ /* 0x000fe200078e001a */
[----:B------:R-:W-:-:S04]  /*2af70*/  IADD3 R77, P6, PT, R77, UR11, RZ ;  /* 0x0000000b4d4d7c10 */ /* 0x000fc8000ffde0ff */
[----:B------:R1:W-:Y:S01]  /*2af80*/  LDGSTS.E [R124+0x60008], desc[UR22][R126.64], P5 ;  /* 0x600080007e7c7fae */ /* 0x0003e2000a9a1016 */
[----:B------:R-:W-:Y:S02]  /*2af90*/  ISETP.GE.AND P5, PT, R0, UR5, PT ;  /* 0x0000000500007c0c */ /* 0x000fe4000bfa6270 */
[----:B------:R-:W-:Y:S01]  /*2afa0*/  IADD3.X R78, PT, PT, R78, UR12, RZ, P6, !PT ;  /* 0x0000000c4e4e7c10 */ /* 0x000fe2000b7fe4ff */
[----:B------:R-:W3:Y:S01]  /*2afb0*/  S2R R0, SR_TID.X ;  /* 0x0000000000007919 */ /* 0x000ee20000002100 */
[----:B-1----:R-:W-:Y:S02]  /*2afc0*/  SEL R127, RZ, 0x4, P4 ;  /* 0x00000004ff7f7807 */ /* 0x002fe40002000000 */
[----:B------:R-:W-:Y:S02]  /*2afd0*/  SEL R126, RZ, 0x4, P5 ;  /* 0x00000004ff7e7807 */ /* 0x000fe40002800000 */
[----:B------:R-:W-:Y:S02]  /*2afe0*/  SEL R127, R127, RZ, !P3 ;  /* 0x000000ff7f7f7207 */ /* 0x000fe40005800000 */
[----:B------:R-:W-:-:S02]  /*2aff0*/  SEL R126, R126, RZ, !P3 ;  /* 0x000000ff7e7e7207 */ /* 0x000fc40005800000 */
[----:B------:R-:W-:Y:S01]  /*2b000*/  ISETP.NE.U32.AND P5, PT, R127, RZ, PT ;  /* 0x000000ff7f00720c */ /* 0x000fe20003fa5070 */
[----:B------:R-:W-:Y:S01]  /*2b010*/  IMAD.MOV.U32 R127, RZ, RZ, R56 ;  /* 0x000000ffff7f7224 */ /* 0x000fe200078e0038 */
[----:B------:R-:W-:Y:S01]  /*2b020*/  ISETP.NE.U32.AND P4, PT, R126, RZ, PT ;  /* 0x000000ff7e00720c */ /* 0x000fe20003f85070 */
[----:B------:R-:W-:-:S10]  /*2b030*/  IMAD.MOV.U32 R126, RZ, RZ, R55 ;  /* 0x000000ffff7e7224 */ /* 0x000fd400078e0037 */
[----:B------:R1:W-:Y:S01]  /*2b040*/  LDGSTS.E [R124+0x62000], desc[UR22][R126.64], P5 ;  /* 0x620000007e7c7fae */ /* 0x0003e2000a9a1016 */
[C---:B---3--:R-:W-:Y:S01]  /*2b050*/  IMAD.SHL.U32 R246, R0.reuse, 0x10, RZ ;  /* 0x0000001000f67824 */ /* 0x048fe200078e00ff */
[C---:B------:R-:W-:Y:S02]  /*2b060*/  LOP3.LUT R238, R0.reuse, 0x3f, RZ, 0xc0, !PT ;  /* 0x0000003f00ee7812 */ /* 0x040fe400078ec0ff */
[----:B------:R-:W-:Y:S02]  /*2b070*/  LOP3.LUT R0, R0, 0x40, RZ, 0xc0, !PT ;  /* 0x0000004000007812 */ /* 0x000fe400078ec0ff */
[----:B------:R-:W-:Y:S01]  /*2b080*/  LOP3.LUT R246, R246, 0x70, RZ, 0xc0, !PT ;  /* 0x00000070f6f67812 */ /* 0x000fe200078ec0ff */
[----:B-1----:R-:W-:-:S03]  /*2b090*/  IMAD.MOV.U32 R126, RZ, RZ, R57 ;  /* 0x000000ffff7e7224 */ /* 0x002fc600078e0039 */
[----:B------:R-:W-:Y:S01]  /*2b0a0*/  LEA.HI R0, R0, R246, RZ, 0x1c ;  /* 0x000000f600007211 */ /* 0x000fe200078fe0ff */
[----:B------:R-:W-:-:S04]  /*2b0b0*/  IMAD.MOV.U32 R127, RZ, RZ, R58 ;  /* 0x000000ffff7f7224 */ /* 0x000fc800078e003a */
[----:B------:R-:W-:Y:S01]  /*2b0c0*/  IMAD R0, R238, 0x80, R0 ;  /* 0x00000080ee007824 */ /* 0x000fe200078e0200 */
[----:B------:R1:W-:Y:S04]  /*2b0d0*/  LDGSTS.E [R124+0x62008], desc[UR22][R126.64], P4 ;  /* 0x620080007e7c7fae */ /* 0x0003e8000a1a1016 */
[----:B------:R-:W-:Y:S02]  /*2b0e0*/  LOP3.LUT R0, R0, 0x30, RZ, 0x3c, !PT ;  /* 0x0000003000007812 */ /* 0x000fe400078e3cff */
[----:B-1----:R-:W-:Y:S01]  /*2b0f0*/  LOP3.LUT R124, R12, 0xc, RZ, 0xfc, !PT ;  /* 0x0000000c0c7c7812 */ /* 0x002fe200078efcff */
[----:B------:R-:W-:Y:S02]  /*2b100*/  IMAD.MOV.U32 R126, RZ, RZ, R27 ;  /* 0x000000ffff7e7224 */ /* 0x000fe400078e001b */
[----:B------:R-:W-:Y:S01]  /*2b110*/  IMAD.MOV.U32 R127, RZ, RZ, R28 ;  /* 0x000000ffff7f7224 */ /* 0x000fe200078e001c */
[----:B------:R-:W-:-:S02]  /*2b120*/  ISETP.GE.AND P4, PT, R124, UR5, PT ;  /* 0x000000057c007c0c */ /* 0x000fc4000bf86270 */
[----:B------:R-:W-:Y:S02]  /*2b130*/  LOP3.LUT R124, R12, 0xe, RZ, 0xfc, !PT ;  /* 0x0000000e0c7c7812 */ /* 0x000fe400078efcff */
[----:B------:R-:W1:Y:S02]  /*2b140*/  S2R R12, SR_TID.X ;  /* 0x00000000000c7919 */ /* 0x000e640000002100 */
[----:B------:R-:W-:Y:S02]  /*2b150*/  ISETP.GE.AND P5, PT, R124, UR5, PT ;  /* 0x000000057c007c0c */ /* 0x000fe4000bfa6270 */
[----:B------:R-:W-:-:S04]  /*2b160*/  SEL R124, RZ, 0x4, P4 ;  /* 0x00000004ff7c7807 */ /* 0x000fc80002000000 */
[----:B------:R-:W-:-:S04]  /*2b170*/  SEL R124, R124, RZ, !P3 ;  /* 0x000000ff7c7c7207 */ /* 0x000fc80005800000 */
[----:B------:R-:W-:Y:S02]  /*2b180*/  ISETP.NE.U32.AND P4, PT, R124, RZ, PT ;  /* 0x000000ff7c00720c */ /* 0x000fe40003f85070 */
[----:B------:R-:W-:-:S04]  /*2b190*/  SEL R124, RZ, 0x4, P5 ;  /* 0x00000004ff7c7807 */ /* 0x000fc80002800000 */
[----:B------:R-:W-:-:S04]  /*2b1a0*/  SEL R124, R124, RZ, !P3 ;  /* 0x000000ff7c7c7207 */ /* 0x000fc80005800000 */
[----:B------:R-:W-:Y:S01]  /*2b1b0*/  ISETP.NE.U32.AND P5, PT, R124, RZ, PT ;  /* 0x000000ff7c00720c */ /* 0x000fe20003fa5070 */
[----:B------:R-:W-:Y:S01]  /*2b1c0*/  VIADD R124, R0, UR16 ;  /* 0x00000010007c7c36 */ /* 0x000fe20008000000 */
[--C-:B--2---:R-:W-:Y:S02]  /*2b1d0*/  SHF.R.U32.HI R0, RZ, 0x6, R13.reuse ;  /* 0x00000006ff007819 */ /* 0x104fe4000001160d */
[----:B------:R-:W-:Y:S02]  /*2b1e0*/  SHF.R.U32.HI R13, RZ, 0x6, R13 ;  /* 0x00000006ff0d7819 */ /* 0x000fe4000001160d */
[----:B------:R-:W-:Y:S01]  /*2b1f0*/  SGXT.U32 R0, R0, 0x1 ;  /* 0x000000010000781a */ /* 0x000fe20000000000 */
[----:B------:R2:W-:Y:S01]  /*2b200*/  LDGSTS.E [R124+0x60000], desc[UR22][R126.64], P4 ;  /* 0x600000007e7c7fae */ /* 0x0005e2000a1a1016 */
[----:B------:R-:W-:Y:S02]  /*2b210*/  SGXT.U32 R13, R13, 0x1 ;  /* 0x000000010d0d781a */ /* 0x000fe40000000000 */
[----:B------:R-:W-:-:S02]  /*2b220*/  LOP3.LUT R0, R0, 0x2e, RZ, 0xfc, !PT ;  /* 0x0000002e00007812 */ /* 0x000fc400078efcff */
[----:B------:R-:W-:-:S04]  /*2b230*/  LOP3.LUT R13, R13, 0x2c, RZ, 0xfc, !PT ;  /* 0x0000002c0d0d7812 */ /* 0x000fc800078efcff */
[----:B------:R-:W-:Y:S01]  /*2b240*/  ISETP.GE.AND P4, PT, R13, UR5, PT ;  /* 0x000000050d007c0c */ /* 0x000fe2000bf86270 */
[----:B--2---:R-:W-:Y:S02]  /*2b250*/  IMAD.MOV.U32 R126, RZ, RZ, R29 ;  /* 0x000000ffff7e7224 */ /* 0x004fe400078e001d */
[----:B------:R-:W-:-:S05]  /*2b260*/  IMAD.MOV.U32 R127, RZ, RZ, R30 ;  /* 0x000000ffff7f7224 */ /* 0x000fca00078e001e */
[----:B------:R2:W-:Y:S01]  /*2b270*/  LDGSTS.E [R124+0x60008], desc[UR22][R126.64], P5 ;  /* 0x600080007e7c7fae */ /* 0x0005e2000a9a1016 */
[----:B------:R-:W-:Y:S02]  /*2b280*/  ISETP.GE.AND P5, PT, R0, UR5, PT ;  /* 0x0000000500007c0c */ /* 0x000fe4000bfa6270 */
[----:B------:R-:W3:Y:S01]  /*2b290*/  S2R R0, SR_TID.X ;  /* 0x0000000000007919 */ /* 0x000ee20000002100 */
[----:B--2---:R-:W-:Y:S02]  /*2b2a0*/  SEL R127, RZ, 0x4, P4 ;  /* 0x00000004ff7f7807 */ /* 0x004fe40002000000 */
        /* <DEDUP_REMOVED lines=8> */
[--C-:B---3--:R-:W-:Y:S02]  /*2b330*/  SHF.R.U32.HI R13, RZ, 0x6, R0.reuse ;  /* 0x00000006ff0d7819 */ /* 0x108fe40000011600 */
[----:B------:R-:W-:Y:S02]  /*2b340*/  SHF.R.U32.HI R0, RZ, 0x6, R0 ;  /* 0x00000006ff007819 */ /* 0x000fe40000011600 */
[----:B------:R-:W-:Y:S02]  /*2b350*/  SGXT.U32 R13, R13, 0x1 ;  /* 0x000000010d0d781a */ /* 0x000fe40000000000 */
[----:B------:R-:W-:Y:S02]  /*2b360*/  SGXT.U32 R0, R0, 0x1 ;  /* 0x000000010000781a */ /* 0x000fe40000000000 */
[----:B------:R-:W-:Y:S01]  /*2b370*/  LOP3.LUT R13, R13, 0x10, RZ, 0xfc, !PT ;  /* 0x000000100d0d7812 */ /* 0x000fe200078efcff */
[----:B--2---:R-:W-:Y:S01]  /*2b380*/  IMAD.MOV.U32 R126, RZ, RZ, R61 ;  /* 0x000000ffff7e7224 */ /* 0x004fe200078e003d */
[----:B------:R-:W-:Y:S01]  /*2b390*/  LOP3.LUT R0, R0, 0x12, RZ, 0xfc, !PT ;  /* 0x0000001200007812 */ /* 0x000fe200078efcff */
[----:B------:R-:W-:-:S03]  /*2b3a0*/  IMAD.MOV.U32 R127, RZ, RZ, R62 ;  /* 0x000000ffff7f7224 */ /* 0x000fc600078e003e */
[----:B------:R-:W-:Y:S02]  /*2b3b0*/  ISETP.GE.AND P5, PT, R0, UR5, PT ;  /* 0x0000000500007c0c */ /* 0x000fe4000bfa6270 */
[----:B------:R-:W2:Y:S01]  /*2b3c0*/  S2R R0, SR_TID.X ;  /* 0x0000000000007919 */ /* 0x000ea20000002100 */
[----:B------:R3:W-:Y:S01]  /*2b3d0*/  LDGSTS.E [R124+0x62008], desc[UR22][R126.64], P4 ;  /* 0x620080007e7c7fae */ /* 0x0007e2000a1a1016 */
[----:B------:R-:W-:-:S03]  /*2b3e0*/  ISETP.GE.AND P4, PT, R13, UR5, PT ;  /* 0x000000050d007c0c */ /* 0x000fc6000bf86270 */
[----:B------:R-:W4:Y:S04]  /*2b3f0*/  LDL.LU R13, [R1+0x10] ;  /* 0x00001000010d7983 */ /* 0x000f280000300800 */
[----:B------:R-:W4:Y:S01]  /*2b400*/  LDL.LU R15, [R1+0x2c] ;  /* 0x00002c00010f7983 */ /* 0x000f220000300800 */
[----:B---3--:R-:W-:Y:S01]  /*2b410*/  SEL R124, RZ, 0x4, P4 ;  /* 0x00000004ff7c7807 */ /* 0x008fe20002000000 */
[----:B------:R-:W-:Y:S02]  /*2b420*/  IMAD.MOV.U32 R126, RZ, RZ, R31 ;  /* 0x000000ffff7e7224 */ /* 0x000fe400078e001f */
[----:B------:R-:W-:Y:S01]  /*2b430*/  IMAD.MOV.U32 R127, RZ, RZ, R32 ;  /* 0x000000ffff7f7224 */ /* 0x000fe200078e0020 */
[----:B------:R-:W-:-:S04]  /*2b440*/  SEL R124, R124, RZ, !P3 ;  /* 0x000000ff7c7c7207 */ /* 0x000fc80005800000 */
[----:B------:R-:W-:Y:S02]  /*2b450*/  ISETP.NE.U32.AND P4, PT, R124, RZ, PT ;  /* 0x000000ff7c00720c */ /* 0x000fe40003f85070 */
[----:B------:R-:W-:-:S04]  /*2b460*/  SEL R124, RZ, 0x4, P5 ;  /* 0x00000004ff7c7807 */ /* 0x000fc80002800000 */
[----:B------:R-:W-:Y:S01]  /*2b470*/  SEL R124, R124, RZ, !P3 ;  /* 0x000000ff7c7c7207 */ /* 0x000fe20005800000 */
[C---:B--2---:R-:W-:Y:S01]  /*2b480*/  IMAD.SHL.U32 R246, R0.reuse, 0x10, RZ ;  /* 0x0000001000f67824 */ /* 0x044fe200078e00ff */
[C---:B------:R-:W-:Y:S02]  /*2b490*/  LOP3.LUT R238, R0.reuse, 0x3f, RZ, 0xc0, !PT ;  /* 0x0000003f00ee7812 */ /* 0x040fe400078ec0ff */
[----:B------:R-:W-:Y:S02]  /*2b4a0*/  LOP3.LUT R0, R0, 0x40, RZ, 0xc0, !PT ;  /* 0x0000004000007812 */ /* 0x000fe400078ec0ff */
[----:B------:R-:W-:Y:S02]  /*2b4b0*/  LOP3.LUT R246, R246, 0x70, RZ, 0xc0, !PT ;  /* 0x00000070f6f67812 */ /* 0x000fe400078ec0ff */
[----:B------:R-:W-:Y:S02]  /*2b4c0*/  ISETP.NE.U32.AND P5, PT, R124, RZ, PT ;  /* 0x000000ff7c00720c */ /* 0x000fe40003fa5070 */
[----:B------:R-:W-:-:S05]  /*2b4d0*/  LEA.HI R0, R0, R246, RZ, 0x1c ;  /* 0x000000f600007211 */ /* 0x000fca00078fe0ff */
[----:B------:R-:W-:-:S05]  /*2b4e0*/  IMAD R0, R238, 0x80, R0 ;  /* 0x00000080ee007824 */ /* 0x000fca00078e0200 */
[----:B------:R-:W-:-:S05]  /*2b4f0*/  LOP3.LUT R0, R0, 0x40, RZ, 0x3c, !PT ;  /* 0x0000004000007812 */ /* 0x000fca00078e3cff */
[----:B------:R-:W-:Y:S01]  /*2b500*/  VIADD R124, R0, UR16 ;  /* 0x00000010007c7c36 */ /* 0x000fe20008000000 */
[--C-:B-1----:R-:W-:Y:S02]  /*2b510*/  SHF.R.U32.HI R0, RZ, 0x6, R12.reuse ;  /* 0x00000006ff007819 */ /* 0x102fe4000001160c */
[----:B------:R-:W-:Y:S02]  /*2b520*/  SHF.R.U32.HI R12, RZ, 0x6, R12 ;  /* 0x00000006ff0c7819 */ /* 0x000fe4000001160c */
[----:B------:R-:W-:Y:S01]  /*2b530*/  SGXT.U32 R0, R0, 0x1 ;  /* 0x000000010000781a */ /* 0x000fe20000000000 */
[----:B------:R1:W-:Y:S01]  /*2b540*/  LDGSTS.E [R124+0x60000], desc[UR22][R126.64], P4 ;  /* 0x600000007e7c7fae */ /* 0x0003e2000a1a1016 */
[----:B------:R-:W-:Y:S02]  /*2b550*/  SGXT.U32 R12, R12, 0x1 ;  /* 0x000000010c0c781a */ /* 0x000fe40000000000 */
[----:B------:R-:W-:Y:S02]  /*2b560*/  LOP3.LUT R0, R0, 0x32, RZ, 0xfc, !PT ;  /* 0x0000003200007812 */ /* 0x000fe400078efcff */
[----:B------:R-:W-:-:S04]  /*2b570*/  LOP3.LUT R12, R12, 0x30, RZ, 0xfc, !PT ;  /* 0x000000300c0c7812 */ /* 0x000fc800078efcff */
[----:B------:R-:W-:Y:S01]  /*2b580*/  ISETP.GE.AND P4, PT, R12, UR5, PT ;  /* 0x000000050c007c0c */ /* 0x000fe2000bf86270 */
[----:B-1----:R-:W-:Y:S02]  /*2b590*/  IMAD.MOV.U32 R126, RZ, RZ, R33 ;  /* 0x000000ffff7e7224 */ /* 0x002fe400078e0021 */
[----:B------:R-:W-:-:S05]  /*2b5a0*/  IMAD.MOV.U32 R127, RZ, RZ, R34 ;  /* 0x000000ffff7f7224 */ /* 0x000fca00078e0022 */
[----:B------:R1:W-:Y:S01]  /*2b5b0*/  LDGSTS.E [R124+0x60008], desc[UR22][R126.64], P5 ;  /* 0x600080007e7c7fae */ /* 0x0003e2000a9a1016 */
[----:B------:R-:W-:Y:S02]  /*2b5c0*/  ISETP.GE.AND P5, PT, R0, UR5, PT ;  /* 0x0000000500007c0c */ /* 0x000fe4000bfa6270 */
[----:B------:R-:W2:Y:S01]  /*2b5d0*/  S2R R0, SR_TID.X ;  /* 0x0000000000007919 */ /* 0x000ea20000002100 */
        /* <DEDUP_REMOVED lines=9> */
[--C-:B--2---:R-:W-:Y:S02]  /*2b670*/  SHF.R.U32.HI R12, RZ, 0x6, R0.reuse ;  /* 0x00000006ff0c7819 */ /* 0x104fe40000011600 */
[----:B------:R-:W-:Y:S02]  /*2b680*/  SHF.R.U32.HI R0, RZ, 0x6, R0 ;  /* 0x00000006ff007819 */ /* 0x000fe40000011600 */
[----:B------:R-:W-:Y:S02]  /*2b690*/  SGXT.U32 R12, R12, 0x1 ;  /* 0x000000010c0c781a */ /* 0x000fe40000000000 */
[----:B------:R-:W-:Y:S02]  /*2b6a0*/  SGXT.U32 R0, R0, 0x1 ;  /* 0x000000010000781a */ /* 0x000fe40000000000 */
[----:B------:R-:W-:Y:S01]  /*2b6b0*/  LOP3.LUT R12, R12, 0x14, RZ, 0xfc, !PT ;  /* 0x000000140c0c7812 */ /* 0x000fe200078efcff */
[----:B-1----:R-:W-:Y:S01]  /*2b6c0*/  IMAD.MOV.U32 R126, RZ, RZ, R65 ;  /* 0x000000ffff7e7224 */ /* 0x002fe200078e0041 */
[----:B------:R-:W-:Y:S01]  /*2b6d0*/  LOP3.LUT R0, R0, 0x16, RZ, 0xfc, !PT ;  /* 0x0000001600007812 */ /* 0x000fe200078efcff */
[----:B------:R-:W-:-:S03]  /*2b6e0*/  IMAD.MOV.U32 R127, RZ, RZ, R66 ;  /* 0x000000ffff7f7224 */ /* 0x000fc600078e0042 */
[----:B------:R-:W-:Y:S02]  /*2b6f0*/  ISETP.GE.AND P5, PT, R0, UR5, PT ;  /* 0x0000000500007c0c */ /* 0x000fe4000bfa6270 */
[----:B------:R-:W1:Y:S01]  /*2b700*/  S2R R0, SR_TID.X ;  /* 0x0000000000007919 */ /* 0x000e620000002100 */
[----:B------:R2:W-:Y:S01]  /*2b710*/  LDGSTS.E [R124+0x62008], desc[UR22][R126.64], P4 ;  /* 0x620080007e7c7fae */ /* 0x0005e2000a1a1016 */
[----:B------:R-:W-:Y:S02]  /*2b720*/  ISETP.GE.AND P4, PT, R12, UR5, PT ;  /* 0x000000050c007c0c */ /* 0x000fe4000bf86270 */
[----:B------:R-:W3:Y:S02]  /*2b730*/  S2R R12, SR_TID.X ;  /* 0x00000000000c7919 */ /* 0x000ee40000002100 */
[----:B--2---:R-:W-:Y:S01]  /*2b740*/  SEL R124, RZ, 0x4, P4 ;  /* 0x00000004ff7c7807 */ /* 0x004fe20002000000 */
[----:B------:R-:W-:Y:S02]  /*2b750*/  IMAD.MOV.U32 R126, RZ, RZ, R35 ;  /* 0x000000ffff7e7224 */ /* 0x000fe400078e0023 */
[----:B------:R-:W-:Y:S01]  /*2b760*/  IMAD.MOV.U32 R127, RZ, RZ, R36 ;  /* 0x000000ffff7f7224 */ /* 0x000fe200078e0024 */
[----:B------:R-:W-:-:S04]  /*2b770*/  SEL R124, R124, RZ, !P3 ;  /* 0x000000ff7c7c7207 */ /* 0x000fc80005800000 */
[----:B------:R-:W-:Y:S02]  /*2b780*/  ISETP.NE.U32.AND P4, PT, R124, RZ, PT ;  /* 0x000000ff7c00720c */ /* 0x000fe40003f85070 */
[----:B------:R-:W-:-:S04]  /*2b790*/  SEL R124, RZ, 0x4, P5 ;  /* 0x00000004ff7c7807 */ /* 0x000fc80002800000 */
[----:B------:R-:W-:Y:S01]  /*2b7a0*/  SEL R124, R124, RZ, !P3 ;  /* 0x000000ff7c7c7207 */ /* 0x000fe20005800000 */
[C---:B-1----:R-:W-:Y:S01]  /*2b7b0*/  IMAD.SHL.U32 R246, R0.reuse, 0x10, RZ ;  /* 0x0000001000f67824 */ /* 0x042fe200078e00ff */
        /* <DEDUP_REMOVED lines=8> */
[--C-:B---3--:R-:W-:Y:S02]  /*2b840*/  SHF.R.U32.HI R0, RZ, 0x6, R12.reuse ;  /* 0x00000006ff007819 */ /* 0x108fe4000001160c */
        /* <DEDUP_REMOVED lines=103> */
[----:B------:R1:W-:Y:S01]  /*2bec0*/  LDGSTS.E [R124+0x60000], desc[UR22][R126.64], P4 ;  /* 0x600000007e7c7fae */ /* 0x0003e2000a1a1016 */
[----:B------:R-:W-:Y:S02]  /*2bed0*/  SGXT.U32 R0, R0, 0x1 ;  /* 0x000000010000781a */ /* 0x000fe40000000000 */
[----:B------:R-:W-:Y:S02]  /*2bee0*/  SGXT.U32 R12, R12, 0x1 ;  /* 0x000000010c0c781a */ /* 0x000fe40000000000 */
[----:B------:R-:W-:-:S02]  /*2bef0*/  LOP3.LUT R0, R0, 0x3e, RZ, 0xfc, !PT ;  /* 0x0000003e00007812 */ /* 0x000fc400078efcff */
[----:B------:R-:W-:-:S04]  /*2bf00*/  LOP3.LUT R12, R12, 0x3c, RZ, 0xfc, !PT ;  /* 0x0000003c0c0c7812 */ /* 0x000fc800078efcff */
[----:B------:R-:W-:Y:S01]  /*2bf10*/  ISETP.GE.AND P4, PT, R12, UR5, PT ;  /* 0x000000050c007c0c */ /* 0x000fe2000bf86270 */
[----:B-1----:R-:W-:Y:S01]  /*2bf20*/  IMAD.MOV.U32 R126, RZ, RZ, R45 ;  /* 0x000000ffff7e7224 */ /* 0x002fe200078e002d */
[----:B------:R-:W2:Y:S01]  /*2bf30*/  LDL.LU R12, [R1+0x30] ;  /* 0x00003000010c7983 */ /* 0x000ea20000300800 */
[----:B------:R-:W-:-:S03]  /*2bf40*/  IMAD.MOV.U32 R127, RZ, RZ, R46 ;  /* 0x000000ffff7f7224 */ /* 0x000fc600078e002e */
[----:B----4-:R-:W3:Y:S04]  /*2bf50*/  LDL.LU R48, [R1+0x4c] ;  /* 0x00004c0001307983 */ /* 0x010ee80000300800 */
[----:B------:R-:W4:Y:S04]  /*2bf60*/  LDL.LU R18, [R1+0x50] ;  /* 0x0000500001127983 */ /* 0x000f280000300800 */
[----:B------:R1:W-:Y:S01]  /*2bf70*/  LDGSTS.E [R124+0x60008], desc[UR22][R126.64], P5 ;  /* 0x600080007e7c7fae */ /* 0x0003e2000a9a1016 */
[----:B------:R-:W-:Y:S02]  /*2bf80*/  ISETP.GE.AND P5, PT, R0, UR5, PT ;  /* 0x0000000500007c0c */ /* 0x000fe4000bfa6270 */
[----:B------:R-:W1:Y:S02]  /*2bf90*/  S2R R0, SR_TID.X ;  /* 0x0000000000007919 */ /* 0x000e640000002100 */
[----:B-1----:R-:W-:-:S02]  /*2bfa0*/  SEL R127, RZ, 0x4, P4 ;  /* 0x00000004ff7f7807 */ /* 0x002fc40002000000 */
[----:B------:R-:W-:Y:S02]  /*2bfb0*/  SEL R126, RZ, 0x4, P5 ;  /* 0x00000004ff7e7807 */ /* 0x000fe40002800000 */
[----:B------:R-:W-:Y:S02]  /*2bfc0*/  SEL R127, R127, RZ, !P3 ;  /* 0x000000ff7f7f7207 */ /* 0x000fe40005800000 */
[----:B------:R-:W-:Y:S02]  /*2bfd0*/  SEL R126, R126, RZ, !P3 ;  /* 0x000000ff7e7e7207 */ /* 0x000fe40005800000 */
[----:B------:R-:W-:Y:S01]  /*2bfe0*/  ISETP.NE.U32.AND P5, PT, R127, RZ, PT ;  /* 0x000000ff7f00720c */ /* 0x000fe20003fa5070 */
[----:B------:R-:W-:Y:S01]  /*2bff0*/  IMAD.MOV.U32 R127, RZ, RZ, R76 ;  /* 0x000000ffff7f7224 */ /* 0x000fe200078e004c */
[----:B------:R-:W-:Y:S01]  /*2c000*/  ISETP.NE.U32.AND P4, PT, R126, RZ, PT ;  /* 0x000000ff7e00720c */ /* 0x000fe20003f85070 */
[----:B------:R-:W-:-:S10]  /*2c010*/  IMAD.MOV.U32 R126, RZ, RZ, R75 ;  /* 0x000000ffff7e7224 */ /* 0x000fd400078e004b */
[----:B------:R1:W-:Y:S02]  /*2c020*/  LDGSTS.E [R124+0x62000], desc[UR22][R126.64], P5 ;  /* 0x620000007e7c7fae */ /* 0x0003e4000a9a1016 */
[----:B-1----:R-:W-:Y:S02]  /*2c030*/  IMAD.MOV.U32 R126, RZ, RZ, R77 ;  /* 0x000000ffff7e7224 */ /* 0x002fe400078e004d */
[----:B------:R-:W-:-:S05]  /*2c040*/  IMAD.MOV.U32 R127, RZ, RZ, R78 ;  /* 0x000000ffff7f7224 */ /* 0x000fca00078e004e */
[----:B------:R1:W-:Y:S01]  /*2c050*/  LDGSTS.E [R124+0x62008], desc[UR22][R126.64], P4 ;  /* 0x620080007e7c7fae */ /* 0x0003e2000a1a1016 */
[----:B------:R-:W-:-:S03]  /*2c060*/  IADD3 R87, P5, PT, R87, UR13, RZ ;  /* 0x0000000d57577c10 */ /* 0x000fc6000ffbe0ff */
[----:B------:R-:W0:Y:S01]  /*2c070*/  LDGDEPBAR ;  /* 0x00000000000079af */ /* 0x000e220000000000 */
[----:B-1----:R-:W-:Y:S02]  /*2c080*/  LOP3.LUT R124, R0, 0x3f, RZ, 0xc0, !PT ;  /* 0x0000003f007c7812 */ /* 0x002fe400078ec0ff */
[----:B------:R-:W-:Y:S01]  /*2c090*/  IADD3.X R88, PT, PT, R88, UR14, RZ, P5, !PT ;  /* 0x0000000e58587c10 */ /* 0x000fe2000affe4ff */
[----:B------:R-:W2:Y:S01]  /*2c0a0*/  LDL.LU R0, [R1+0x70] ;  /* 0x0000700001007983 */ /* 0x000ea20000300800 */
[----:B------:R-:W-:Y:S02]  /*2c0b0*/  ISETP.GE.AND P4, PT, R124, UR5, PT ;  /* 0x000000057c007c0c */ /* 0x000fe4000bf86270 */
[----:B------:R-:W-:Y:S01]  /*2c0c0*/  IADD3 R100, P5, PT, R100, UR13, RZ ;  /* 0x0000000d64647c10 */ /* 0x000fe2000ffbe0ff */
[----:B------:R-:W2:Y:S01]  /*2c0d0*/  LDL.LU R16, [R1+0x90] ;  /* 0x0000900001107983 */ /* 0x000ea20000300800 */
[----:B------:R-:W-:Y:S02]  /*2c0e0*/  SEL R124, RZ, 0x4, P4 ;  /* 0x00000004ff7c7807 */ /* 0x000fe40002000000 */
[----:B------:R-:W-:-:S02]  /*2c0f0*/  IADD3 R79, P4, PT, R79, UR13, RZ ;  /* 0x0000000d4f4f7c10 */ /* 0x000fc4000ff9e0ff */
[----:B------:R-:W-:Y:S02]  /*2c100*/  SEL R124, R124, RZ, !P3 ;  /* 0x000000ff7c7c7207 */ /* 0x000fe40005800000 */
[----:B------:R-:W-:Y:S02]  /*2c110*/  IADD3.X R80, PT, PT, R80, UR14, RZ, P4, !PT ;  /* 0x0000000e50507c10 */ /* 0x000fe4000a7fe4ff */
[----:B------:R-:W-:Y:S01]  /*2c120*/  ISETP.NE.U32.AND P3, PT, R124, RZ, PT ;  /* 0x000000ff7c00720c */ /* 0x000fe20003f65070 */
[----:B------:R-:W-:Y:S01]  /*2c130*/  ULEA UR5, UR18, UR7, 0x11 ;  /* 0x0000000712057291 */ /* 0x000fe2000f8e88ff */
[----:B------:R-:W-:Y:S01]  /*2c140*/  IADD3 R94, P4, PT, R94, UR13, RZ ;  /* 0x0000000d5e5e7c10 */ /* 0x000fe2000ff9e0ff */
[----:B------:R-:W-:-:S03]  /*2c150*/  IMAD.MOV.U32 R126, RZ, RZ, R79 ;  /* 0x000000ffff7e7224 */ /* 0x000fc600078e004f */
[----:B------:R-:W-:Y:S02]  /*2c160*/  IADD3.X R95, PT, PT, R95, UR14, RZ, P4, !PT ;  /* 0x0000000e5f5f7c10 */ /* 0x000fe4000a7fe4ff */
[----:B------:R-:W-:Y:S01]  /*2c170*/  IADD3 R106, P4, PT, R106, UR13, RZ ;  /* 0x0000000d6a6a7c10 */ /* 0x000fe2000ff9e0ff */
[----:B------:R-:W-:Y:S02]  /*2c180*/  VIADD R124, R14, UR5 ;  /* 0x000000050e7c7c36 */ /* 0x000fe40008000000 */
[----:B------:R-:W-:Y:S01]  /*2c190*/  IMAD.MOV.U32 R127, RZ, RZ, R80 ;  /* 0x000000ffff7f7224 */ /* 0x000fe200078e0050 */
[----:B------:R-:W-:Y:S02]  /*2c1a0*/  IADD3.X R107, PT, PT, R107, UR14, RZ, P4, !PT ;  /* 0x0000000e6b6b7c10 */ /* 0x000fe4000a7fe4ff */
[----:B------:R-:W-:Y:S02]  /*2c1b0*/  IADD3.X R101, PT, PT, R101, UR14, RZ, P5, !PT ;  /* 0x0000000e65657c10 */ /* 0x000fe4000affe4ff */
[----:B------:R-:W-:Y:S01]  /*2c1c0*/  IADD3 R117, P4, PT, R117, UR13, RZ ;  /* 0x0000000d75757c10 */ /* 0x000fe2000ff9e0ff */
[----:B------:R1:W-:Y:S01]  /*2c1d0*/  LDGSTS.E [R124], desc[UR22][R126.64], P3 ;  /* 0x000000007e7c7fae */ /* 0x0003e200099a1016 */
[----:B------:R-:W-:-:S02]  /*2c1e0*/  IADD3 R112, P5, PT, R112, UR13, RZ ;  /* 0x0000000d70707c10 */ /* 0x000fc4000ffbe0ff */
[----:B------:R-:W-:Y:S02]  /*2c1f0*/  IADD3.X R118, PT, PT, R118, UR14, RZ, P4, !PT ;  /* 0x0000000e76767c10 */ /* 0x000fe4000a7fe4ff */
[----:B------:R-:W-:Y:S02]  /*2c200*/  IADD3.X R113, PT, PT, R113, UR14, RZ, P5, !PT ;  /* 0x0000000e71717c10 */ /* 0x000fe4000affe4ff */
[----:B------:R-:W-:Y:S01]  /*2c210*/  IADD3 R129, P5, PT, R129, UR13, RZ ;  /* 0x0000000d81817c10 */ /* 0x000fe2000ffbe0ff */
[----:B-1----:R-:W-:Y:S02]  /*2c220*/  IMAD.MOV.U32 R126, RZ, RZ, R87 ;  /* 0x000000ffff7e7224 */ /* 0x002fe400078e0057 */
[----:B------:R-:W-:Y:S01]  /*2c230*/  IMAD.MOV.U32 R127, RZ, RZ, R88 ;  /* 0x000000ffff7f7224 */ /* 0x000fe200078e0058 */
[----:B------:R-:W-:-:S04]  /*2c240*/  IADD3.X R128, PT, PT, R128, UR14, RZ, P5, !PT ;  /* 0x0000000e80807c10 */ /* 0x000fc8000affe4ff */
[----:B------:R1:W-:Y:S01]  /*2c250*/  LDGSTS.E [R124+0x400], desc[UR22][R126.64], P3 ;  /* 0x004000007e7c7fae */ /* 0x0003e200099a1016 */
[----:B------:R-:W-:-:S03]  /*2c260*/  IADD3 R137, P4, PT, R137, UR13, RZ ;  /* 0x0000000d89897c10 */ /* 0x000fc6000ff9e0ff */
[----:B------:R-:W-:Y:S04]  /*2c270*/  LDGSTS.E [R124+0x800], desc[UR22][R94.64], P3 ;  /* 0x008000005e7c7fae */ /* 0x000fe800099a1016 */
[----:B------:R-:W-:Y:S01]  /*2c280*/  LDGSTS.E [R124+0xc00], desc[UR22][R100.64], P3 ;  /* 0x00c00000647c7fae */ /* 0x000fe200099a1016 */
[----:B-1----:R-:W-:-:S03]  /*2c290*/  IMAD.MOV.U32 R126, RZ, RZ, R117 ;  /* 0x000000ffff7e7224 */ /* 0x002fc600078e0075 */
[----:B------:R-:W-:Y:S01]  /*2c2a0*/  LDGSTS.E [R124+0x1000], desc[UR22][R106.64], P3 ;  /* 0x010000006a7c7fae */ /* 0x000fe200099a1016 */
[----:B------:R-:W-:-:S03]  /*2c2b0*/  IMAD.MOV.U32 R127, RZ, RZ, R118 ;  /* 0x000000ffff7f7224 */ /* 0x000fc600078e0076 */
[----:B------:R-:W-:Y:S01]  /*2c2c0*/  LDGSTS.E [R124+0x1400], desc[UR22][R112.64], P3 ;  /* 0x01400000707c7fae */ /* 0x000fe200099a1016 */
[----:B------:R-:W-:-:S03]  /*2c2d0*/  IADD3.X R136, PT, PT, R136, UR14, RZ, P4, !PT ;  /* 0x0000000e88887c10 */ /* 0x000fc6000a7fe4ff */
[----:B------:R1:W-:Y:S01]  /*2c2e0*/  LDGSTS.E [R124+0x1800], desc[UR22][R126.64], P3 ;  /* 0x018000007e7c7fae */ /* 0x0003e200099a1016 */
[----:B------:R-:W-:Y:S02]  /*2c2f0*/  IADD3 R145, P5, PT, R145, UR13, RZ ;  /* 0x0000000d91917c10 */ /* 0x000fe4000ffbe0ff */
[----:B------:R-:W-:Y:S02]  /*2c300*/  IADD3 R153, P4, PT, R153, UR13, RZ ;  /* 0x0000000d99997c10 */ /* 0x000fe4000ff9e0ff */
[----:B------:R-:W-:Y:S01]  /*2c310*/  IADD3.X R144, PT, PT, R144, UR14, RZ, P5, !PT ;  /* 0x0000000e90907c10 */ /* 0x000fe2000affe4ff */
[----:B-1----:R-:W-:Y:S02]  /*2c320*/  IMAD.MOV.U32 R126, RZ, RZ, R129 ;  /* 0x000000ffff7e7224 */ /* 0x002fe400078e0081 */
[----:B------:R-:W-:-:S05]  /*2c330*/  IMAD.MOV.U32 R127, RZ, RZ, R128 ;  /* 0x000000ffff7f7224 */ /* 0x000fca00078e0080 */
[----:B------:R1:W-:Y:S01]  /*2c340*/  LDGSTS.E [R124+0x1c00], desc[UR22][R126.64], P3 ;  /* 0x01c000007e7c7fae */ /* 0x0003e200099a1016 */
[----:B------:R-:W-:Y:S02]  /*2c350*/  IADD3.X R152, PT, PT, R152, UR14, RZ, P4, !PT ;  /* 0x0000000e98987c10 */ /* 0x000fe4000a7fe4ff */
[----:B------:R-:W-:Y:S01]  /*2c360*/  IADD3 R161, P5, PT, R161, UR13, RZ ;  /* 0x0000000da1a17c10 */ /* 0x000fe2000ffbe0ff */
        /* <DEDUP_REMOVED lines=64> */
[----:B--2---:R-:W-:Y:S01]  /*2c770*/  IADD3 R12, P4, PT, R12, UR13, RZ ;  /* 0x0000000d0c0c7c10 */ /* 0x004fe2000ff9e0ff */
[----:B-1----:R-:W-:Y:S02]  /*2c780*/  IMAD.MOV.U32 R126, RZ, RZ, R241 ;  /* 0x000000ffff7e7224 */ /* 0x002fe400078e00f1 */
[----:B------:R-:W-:-:S05]  /*2c790*/  IMAD.MOV.U32 R127, RZ, RZ, R240 ;  /* 0x000000ffff7f7224 */ /* 0x000fca00078e00f0 */
[----:B------:R1:W-:Y:S01]  /*2c7a0*/  LDGSTS.E [R124+0x5400], desc[UR22][R126.64], P3 ;  /* 0x054000007e7c7fae */ /* 0x0003e200099a1016 */
[----:B------:R-:W-:-:S03]  /*2c7b0*/  IADD3.X R15, PT, PT, R15, UR14, RZ, P4, !PT ;  /* 0x0000000e0f0f7c10 */ /* 0x000fc6000a7fe4ff */
[----:B------:R2:W-:Y:S01]  /*2c7c0*/  STL [R1+0x10], R13 ;  /* 0x0000100d01007387 */ /* 0x0005e20000100800 */
[----:B-1----:R-:W-:Y:S02]  /*2c7d0*/  IMAD.MOV.U32 R126, RZ, RZ, R249 ;  /* 0x000000ffff7e7224 */ /* 0x002fe400078e00f9 */
[----:B------:R-:W-:Y:S01]  /*2c7e0*/  IMAD.MOV.U32 R127, RZ, RZ, R248 ;  /* 0x000000ffff7f7224 */ /* 0x000fe200078e00f8 */
[----:B------:R1:W-:Y:S01]  /*2c7f0*/  STL [R1+0xc], R17 ;  /* 0x00000c1101007387 */ /* 0x0003e20000100800 */
[----:B----4-:R-:W-:-:S03]  /*2c800*/  IADD3 R18, P5, PT, R18, UR13, RZ ;  /* 0x0000000d12127c10 */ /* 0x010fc6000ffbe0ff */
[----:B------:R4:W-:Y:S01]  /*2c810*/  LDGSTS.E [R124+0x5800], desc[UR22][R126.64], P3 ;  /* 0x058000007e7c7fae */ /* 0x0009e200099a1016 */
[----:B---3--:R-:W-:Y:S01]  /*2c820*/  IADD3.X R48, PT, PT, R48, UR14, RZ, P5, !PT ;  /* 0x0000000e30307c10 */ /* 0x008fe2000affe4ff */
[----:B----4-:R-:W-:Y:S02]  /*2c830*/  IMAD.MOV.U32 R126, RZ, RZ, R13 ;  /* 0x000000ffff7e7224 */ /* 0x010fe400078e000d */
[----:B------:R-:W-:Y:S01]  /*2c840*/  IMAD.MOV.U32 R127, RZ, RZ, R17 ;  /* 0x000000ffff7f7224 */ /* 0x000fe200078e0011 */
[----:B--2---:R-:W2:Y:S04]  /*2c850*/  LDL.LU R13, [R1+0x6c] ;  /* 0x00006c00010d7983 */ /* 0x004ea80000300800 */
[----:B-1----:R-:W3:Y:S04]  /*2c860*/  LDL.LU R17, [R1+0x8c] ;  /* 0x00008c0001117983 */ /* 0x002ee80000300800 */
[----:B------:R1:W-:Y:S04]  /*2c870*/  LDGSTS.E [R124+0x5c00], desc[UR22][R126.64], P3 ;  /* 0x05c000007e7c7fae */ /* 0x0003e800099a1016 */
[----:B------:R4:W-:Y:S04]  /*2c880*/  STL [R1+0x30], R12 ;  /* 0x0000300c01007387 */ /* 0x0009e80000100800 */
[----:B------:R4:W-:Y:S01]  /*2c890*/  STL [R1+0x2c], R15 ;  /* 0x00002c0f01007387 */ /* 0x0009e20000100800 */
[----:B-1----:R-:W-:-:S02]  /*2c8a0*/  IMAD.MOV.U32 R126, RZ, RZ, R12 ;  /* 0x000000ffff7e7224 */ /* 0x002fc400078e000c */
[----:B------:R-:W-:Y:S01]  /*2c8b0*/  IMAD.MOV.U32 R127, RZ, RZ, R15 ;  /* 0x000000ffff7f7224 */ /* 0x000fe200078e000f */
[----:B------:R1:W-:Y:S04]  /*2c8c0*/  STL [R1+0x50], R18 ;  /* 0x0000501201007387 */ /* 0x0003e80000100800 */
[----:B----4-:R-:W4:Y:S04]  /*2c8d0*/  LDL.LU R12, [R1+0xb0] ;  /* 0x0000b000010c7983 */ /* 0x010f280000300800 */
[----:B------:R1:W-:Y:S04]  /*2c8e0*/  STL [R1+0x4c], R48 ;  /* 0x00004c3001007387 */ /* 0x0003e80000100800 */
[----:B------:R1:W-:Y:S04]  /*2c8f0*/  LDGSTS.E [R124+0x6000], desc[UR22][R126.64], P3 ;  /* 0x060000007e7c7fae */ /* 0x0003e800099a1016 */
[----:B------:R-:W4:Y:S01]  /*2c900*/  LDL.LU R15, [R1+0xd0] ;  /* 0x0000d000010f7983 */ /* 0x000f220000300800 */
[----:B-1----:R-:W-:-:S03]  /*2c910*/  IMAD.MOV.U32 R126, RZ, RZ, R18 ;  /* 0x000000ffff7e7224 */ /* 0x002fc600078e0012 */
[----:B------:R-:W4:Y:S01]  /*2c920*/  LDL.LU R18, [R1+0xac] ;  /* 0x0000ac0001127983 */ /* 0x000f220000300800 */
[----:B------:R-:W-:-:S03]  /*2c930*/  IMAD.MOV.U32 R127, RZ, RZ, R48 ;  /* 0x000000ffff7f7224 */ /* 0x000fc600078e0030 */
[----:B------:R-:W4:Y:S01]  /*2c940*/  LDL.LU R48, [R1+0xcc] ;  /* 0x0000cc0001307983 */ /* 0x000f220000300800 */
[----:B------:R-:W-:Y:S02]  /*2c950*/  IADD3 R0, P4, PT, R0, UR13, RZ ;  /* 0x0000000d00007c10 */ /* 0x000fe4000ff9e0ff */
[----:B------:R-:W-:Y:S01]  /*2c960*/  IADD3 R16, P5, PT, R16, UR13, RZ ;  /* 0x0000000d10107c10 */ /* 0x000fe2000ffbe0ff */
[----:B------:R1:W-:Y:S04]  /*2c970*/  LDGSTS.E [R124+0x6400], desc[UR22][R126.64], P3 ;  /* 0x064000007e7c7fae */ /* 0x0003e800099a1016 */
[----:B------:R2:W-:Y:S01]  /*2c980*/  STL [R1+0x70], R0 ;  /* 0x0000700001007387 */ /* 0x0005e20000100800 */
[----:B-1----:R-:W-:Y:S01]  /*2c990*/  IMAD.MOV.U32 R126, RZ, RZ, R0 ;  /* 0x000000ffff7e7224 */ /* 0x002fe200078e0000 */
[----:B--2---:R-:W-:-:S02]  /*2c9a0*/  IADD3.X R13, PT, PT, R13, UR14, RZ, P4, !PT ;  /* 0x0000000e0d0d7c10 */ /* 0x004fc4000a7fe4ff */
[----:B---3--:R-:W-:-:S03]  /*2c9b0*/  IADD3.X R17, PT, PT, R17, UR14, RZ, P5, !PT ;  /* 0x0000000e11117c10 */ /* 0x008fc6000affe4ff */
[----:B------:R-:W-:Y:S01]  /*2c9c0*/  IMAD.MOV.U32 R127, RZ, RZ, R13 ;  /* 0x000000ffff7f7224 */ /* 0x000fe200078e000d */
[----:B------:R1:W-:Y:S04]  /*2c9d0*/  STL [R1+0x6c], R13 ;  /* 0x00006c0d01007387 */ /* 0x0003e80000100800 */
[----:B------:R2:W-:Y:S04]  /*2c9e0*/  STL [R1+0x90], R16 ;  /* 0x0000901001007387 */ /* 0x0005e80000100800 */
[----:B------:R-:W3:Y:S04]  /*2c9f0*/  LDL.LU R0, [R1+0xf0] ;  /* 0x0000f00001007983 */ /* 0x000ee80000300800 */
[----:B------:R2:W-:Y:S04]  /*2ca00*/  STL [R1+0x8c], R17 ;  /* 0x00008c1101007387 */ /* 0x0005e80000100800 */
[----:B------:R2:W-:Y:S04]  /*2ca10*/  LDGSTS.E [R124+0x6800], desc[UR22][R126.64], P3 ;  /* 0x068000007e7c7fae */ /* 0x0005e800099a1016 */
[----:B-1----:R-:W3:Y:S01]  /*2ca20*/  LDL.LU R13, [R1+0x110] ;  /* 0x00011000010d7983 */ /* 0x002ee20000300800 */
[----:B----4-:R-:W-:Y:S01]  /*2ca30*/  IADD3 R12, P4, PT, R12, UR13, RZ ;  /* 0x0000000d0c0c7c10 */ /* 0x010fe2000ff9e0ff */
[----:B--2---:R-:W-:-:S02]  /*2ca40*/  IMAD.MOV.U32 R126, RZ, RZ, R16 ;  /* 0x000000ffff7e7224 */ /* 0x004fc400078e0010 */
[----:B------:R-:W-:Y:S01]  /*2ca50*/  IMAD.MOV.U32 R127, RZ, RZ, R17 ;  /* 0x000000ffff7f7224 */ /* 0x000fe200078e0011 */
[----:B------:R-:W2:Y:S01]  /*2ca60*/  LDL.LU R16, [R1+0xec] ;  /* 0x0000ec0001107983 */ /* 0x000ea20000300800 */
[----:B------:R-:W-:-:S03]  /*2ca70*/  IADD3 R15, P5, PT, R15, UR13, RZ ;  /* 0x0000000d0f0f7c10 */ /* 0x000fc6000ffbe0ff */
[----:B------:R-:W4:Y:S04]  /*2ca80*/  LDL.LU R17, [R1+0x10c] ;  /* 0x00010c0001117983 */ /* 0x000f280000300800 */
[----:B------:R1:W-:Y:S01]  /*2ca90*/  LDGSTS.E [R124+0x6c00], desc[UR22][R126.64], P3 ;  /* 0x06c000007e7c7fae */ /* 0x0003e200099a1016 */
[----:B------:R-:W-:-:S03]  /*2caa0*/  IADD3.X R18, PT, PT, R18, UR14, RZ, P4, !PT ;  /* 0x0000000e12127c10 */ /* 0x000fc6000a7fe4ff */
[----:B------:R1:W-:Y:S01]  /*2cab0*/  STL [R1+0xb0], R12 ;  /* 0x0000b00c01007387 */ /* 0x0003e20000100800 */
[----:B------:R-:W-:-:S03]  /*2cac0*/  IADD3.X R48, PT, PT, R48, UR14, RZ, P5, !PT ;  /* 0x0000000e30307c10 */ /* 0x000fc6000affe4ff */
[----:B------:R1:W-:Y:S02]  /*2cad0*/  STL [R1+0xac], R18 ;  /* 0x0000ac1201007387 */ /* 0x0003e40000100800 */
[----:B-1----:R-:W-:Y:S02]  /*2cae0*/  IMAD.MOV.U32 R126, RZ, RZ, R12 ;  /* 0x000000ffff7e7224 */ /* 0x002fe400078e000c */
[----:B------:R-:W-:Y:S01]  /*2caf0*/  IMAD.MOV.U32 R127, RZ, RZ, R18 ;  /* 0x000000ffff7f7224 */ /* 0x000fe200078e0012 */
[----:B------:R1:W-:Y:S04]  /*2cb00*/  STL [R1+0xd0], R15 ;  /* 0x0000d00f01007387 */ /* 0x0003e80000100800 */
[----:B------:R-:W4:Y:S04]  /*2cb10*/  LDL.LU R12, [R1+0x130] ;  /* 0x00013000010c7983 */ /* 0x000f280000300800 */
[----:B------:R1:W-:Y:S04]  /*2cb20*/  STL [R1+0xcc], R48 ;  /* 0x0000cc3001007387 */ /* 0x0003e80000100800 */
[----:B------:R1:W-:Y:S04]  /*2cb30*/  LDGSTS.E [R124+0x7000], desc[UR22][R126.64], P3 ;  /* 0x070000007e7c7fae */ /* 0x0003e800099a1016 */
[----:B------:R-:W4:Y:S01]  /*2cb40*/  LDL.LU R18, [R1+0x150] ;  /* 0x0001500001127983 */ /* 0x000f220000300800 */
[----:B-1----:R-:W-:-:S03]  /*2cb50*/  IMAD.MOV.U32 R126, RZ, RZ, R15 ;  /* 0x000000ffff7e7224 */ /* 0x002fc600078e000f */
[----:B------:R-:W4:Y:S01]  /*2cb60*/  LDL.LU R15, [R1+0x12c] ;  /* 0x00012c00010f7983 */ /* 0x000f220000300800 */
[----:B------:R-:W-:-:S03]  /*2cb70*/  IMAD.MOV.U32 R127, RZ, RZ, R48 ;  /* 0x000000ffff7f7224 */ /* 0x000fc600078e0030 */
[----:B------:R-:W4:Y:S04]  /*2cb80*/  LDL.LU R48, [R1+0x14c] ;  /* 0x00014c0001307983 */ /* 0x000f280000300800 */
[----:B------:R1:W-:Y:S01]  /*2cb90*/  LDGSTS.E [R124+0x7400], desc[UR22][R126.64], P3 ;  /* 0x074000007e7c7fae */ /* 0x0003e200099a1016 */
[----:B---3--:R-:W-:-:S05]  /*2cba0*/  IADD3 R0, P4, PT, R0, UR13, RZ ;  /* 0x0000000d00007c10 */ /* 0x008fca000ff9e0ff */
[----:B------:R3:W-:Y:S01]  /*2cbb0*/  STL [R1+0xf0], R0 ;  /* 0x0000f00001007387 */ /* 0x0007e20000100800 */
[----:B-1----:R-:W-:Y:S01]  /*2cbc0*/  IMAD.MOV.U32 R126, RZ, RZ, R0 ;  /* 0x000000ffff7e7224 */ /* 0x002fe200078e0000 */
[----:B------:R-:W-:Y:S02]  /*2cbd0*/  IADD3 R13, P5, PT, R13, UR13, RZ ;  /* 0x0000000d0d0d7c10 */ /* 0x000fe4000ffbe0ff */
[----:B--2---:R-:W-:Y:S02]  /*2cbe0*/  IADD3.X R16, PT, PT, R16, UR14, RZ, P4, !PT ;  /* 0x0000000e10107c10 */ /* 0x004fe4000a7fe4ff */
[----:B----4-:R-:W-:-:S03]  /*2cbf0*/  IADD3.X R17, PT, PT, R17, UR14, RZ, P5, !PT ;  /* 0x0000000e11117c10 */ /* 0x010fc6000affe4ff */
[----:B------:R-:W-:Y:S01]  /*2cc00*/  IMAD.MOV.U32 R127, RZ, RZ, R16 ;  /* 0x000000ffff7f7224 */ /* 0x000fe200078e0010 */
[----:B------:R1:W-:Y:S04]  /*2cc10*/  STL [R1+0xec], R16 ;  /* 0x0000ec1001007387 */ /* 0x0003e80000100800 */
[----:B------:R2:W-:Y:S04]  /*2cc20*/  STL [R1+0x110], R13 ;  /* 0x0001100d01007387 */ /* 0x0005e80000100800 */
[----:B---3--:R-:W3:Y:S04]  /*2cc30*/  LDL.LU R0, [R1+0x170] ;  /* 0x0001700001007983 */ /* 0x008ee80000300800 */
[----:B------:R4:W-:Y:S04]  /*2cc40*/  STL [R1+0x10c], R17 ;  /* 0x00010c1101007387 */ /* 0x0009e80000100800 */
[----:B------:R2:W-:Y:S04]  /*2cc50*/  LDGSTS.E [R124+0x7800], desc[UR22][R126.64], P3 ;  /* 0x078000007e7c7fae */ /* 0x0005e800099a1016 */
[----:B-1----:R-:W3:Y:S01]  /*2cc60*/  LDL.LU R16, [R1+0x190] ;  /* 0x0001900001107983 */ /* 0x002ee20000300800 */
[----:B------:R-:W-:Y:S01]  /*2cc70*/  IADD3 R12, P4, PT, R12, UR13, RZ ;  /* 0x0000000d0c0c7c10 */ /* 0x000fe2000ff9e0ff */
[----:B--2---:R-:W-:-:S02]  /*2cc80*/  IMAD.MOV.U32 R126, RZ, RZ, R13 ;  /* 0x000000ffff7e7224 */ /* 0x004fc400078e000d */
[----:B------:R-:W-:Y:S01]  /*2cc90*/  IMAD.MOV.U32 R127, RZ, RZ, R17 ;  /* 0x000000ffff7f7224 */ /* 0x000fe200078e0011 */
[----:B------:R-:W2:Y:S01]  /*2cca0*/  LDL.LU R13, [R1+0x16c] ;  /* 0x00016c00010d7983 */ /* 0x000ea20000300800 */
[----:B------:R-:W-:-:S03]  /*2ccb0*/  IADD3 R18, P5, PT, R18, UR13, RZ ;  /* 0x0000000d12127c10 */ /* 0x000fc6000ffbe0ff */
[----:B----4-:R-:W4:Y:S04]  /*2ccc0*/  LDL.LU R17, [R1+0x18c] ;  /* 0x00018c0001117983 */ /* 0x010f280000300800 */
        /* <DEDUP_REMOVED lines=110> */
[----:B------:R-:W-:Y:S01]  /*2d3b0*/  STL [R1+0x2b0], R12 ;  /* 0x0002b00c01007387 */ /* 0x000fe20000100800 */
[----:B------:R-:W-:-:S03]  /*2d3c0*/  IADD3.X R48, PT, PT, R48, UR14, RZ, P5, !PT ;  /* 0x0000000e30307c10 */ /* 0x000fc6000affe4ff */
[----:B------:R1:W-:Y:S02]  /*2d3d0*/  STL [R1+0x2ac], R18 ;  /* 0x0002ac1201007387 */ /* 0x0003e40000100800 */
[----:B-1----:R-:W-:Y:S02]  /*2d3e0*/  IMAD.MOV.U32 R126, RZ, RZ, R12 ;  /* 0x000000ffff7e7224 */ /* 0x002fe400078e000c */
[----:B------:R-:W-:Y:S01]  /*2d3f0*/  IMAD.MOV.U32 R127, RZ, RZ, R18 ;  /* 0x000000ffff7f7224 */ /* 0x000fe200078e0012 */
[----:B------:R-:W-:Y:S04]  /*2d400*/  STL [R1+0x2d0], R15 ;  /* 0x0002d00f01007387 */ /* 0x000fe80000100800 */
        /* <DEDUP_REMOVED lines=10> */
[----:B-1----:R-:W-:Y:S01]  /*2d4b0*/  IMAD.MOV.U32 R126, RZ, RZ, R0 ;  /* 0x000000ffff7e7224 */ /* 0x002fe200078e0000 */
[----:B------:R-:W-:Y:S01]  /*2d4c0*/  STL [R1+0x2f0], R0 ;  /* 0x0002f00001007387 */ /* 0x000fe20000100800 */
[----:B------:R-:W-:Y:S02]  /*2d4d0*/  IADD3 R13, P5, PT, R13, UR13, RZ ;  /* 0x0000000d0d0d7c10 */ /* 0x000fe4000ffbe0ff */
[----:B--2---:R-:W-:Y:S02]  /*2d4e0*/  IADD3.X R16, PT, PT, R16, UR14, RZ, P4, !PT ;  /* 0x0000000e10107c10 */ /* 0x004fe4000a7fe4ff */
[----:B----4-:R-:W-:-:S03]  /*2d4f0*/  IADD3.X R17, PT, PT, R17, UR14, RZ, P5, !PT ;  /* 0x0000000e11117c10 */ /* 0x010fc6000affe4ff */
[----:B------:R-:W-:Y:S01]  /*2d500*/  IMAD.MOV.U32 R127, RZ, RZ, R16 ;  /* 0x000000ffff7f7224 */ /* 0x000fe200078e0010 */
[----:B------:R1:W-:Y:S04]  /*2d510*/  STL [R1+0x2ec], R16 ;  /* 0x0002ec1001007387 */ /* 0x0003e80000100800 */
[----:B------:R-:W-:Y:S04]  /*2d520*/  STL [R1+0x310], R13 ;  /* 0x0003100d01007387 */ /* 0x000fe80000100800 */
[----:B------:R2:W-:Y:S04]  /*2d530*/  LDGSTS.E [R124+0x13800], desc[UR22][R126.64], P3 ;  /* 0x138000007e7c7fae */ /* 0x0005e800099a1016 */
[----:B-1----:R-:W3:Y:S04]  /*2d540*/  LDL.LU R16, [R1+0x370] ;  /* 0x0003700001107983 */ /* 0x002ee80000300800 */
[----:B------:R1:W-:Y:S01]  /*2d550*/  STL [R1+0x30c], R17 ;  /* 0x00030c1101007387 */ /* 0x0003e20000100800 */
[----:B------:R-:W-:Y:S01]  /*2d560*/  IADD3 R18, P4, PT, R18, UR13, RZ ;  /* 0x0000000d12127c10 */ /* 0x000fe2000ff9e0ff */
[----:B--2---:R-:W-:-:S02]  /*2d570*/  IMAD.MOV.U32 R126, RZ, RZ, R13 ;  /* 0x000000ffff7e7224 */ /* 0x004fc400078e000d */
[----:B------:R-:W2:Y:S01]  /*2d580*/  LDL.LU R0, [R1+0x390] ;  /* 0x0003900001007983 */ /* 0x000ea20000300800 */
[----:B------:R-:W-:-:S03]  /*2d590*/  IMAD.MOV.U32 R127, RZ, RZ, R17 ;  /* 0x000000ffff7f7224 */ /* 0x000fc600078e0011 */
[----:B-1----:R-:W4:Y:S04]  /*2d5a0*/  LDL.LU R17, [R1+0x36c] ;  /* 0x00036c0001117983 */ /* 0x002f280000300800 */
[----:B------:R1:W-:Y:S01]  /*2d5b0*/  LDGSTS.E [R124+0x13c00], desc[UR22][R126.64], P3 ;  /* 0x13c000007e7c7fae */ /* 0x0003e200099a1016 */
[----:B------:R-:W-:-:S03]  /*2d5c0*/  IADD3 R12, P5, PT, R12, UR13, RZ ;  /* 0x0000000d0c0c7c10 */ /* 0x000fc6000ffbe0ff */
[----:B------:R-:W4:Y:S01]  /*2d5d0*/  LDL.LU R13, [R1+0x38c] ;  /* 0x00038c00010d7983 */ /* 0x000f220000300800 */
[----:B------:R-:W-:Y:S01]  /*2d5e0*/  IADD3.X R48, PT, PT, R48, UR14, RZ, P4, !PT ;  /* 0x0000000e30307c10 */ /* 0x000fe2000a7fe4ff */
[----:B-1----:R-:W-:Y:S02]  /*2d5f0*/  IMAD.MOV.U32 R126, RZ, RZ, R18 ;  /* 0x000000ffff7e7224 */ /* 0x002fe400078e0012 */
[----:B------:R-:W-:Y:S01]  /*2d600*/  STL [R1+0x330], R18 ;  /* 0x0003301201007387 */ /* 0x000fe20000100800 */
[----:B------:R-:W-:Y:S01]  /*2d610*/  IADD3.X R15, PT, PT, R15, UR14, RZ, P5, !PT ;  /* 0x0000000e0f0f7c10 */ /* 0x000fe2000affe4ff */
[----:B------:R-:W-:Y:S02]  /*2d620*/  IMAD.MOV.U32 R127, RZ, RZ, R48 ;  /* 0x000000ffff7f7224 */ /* 0x000fe400078e0030 */
[----:B------:R-:W-:Y:S04]  /*2d630*/  STL [R1+0x32c], R48 ;  /* 0x00032c3001007387 */ /* 0x000fe80000100800 */
[----:B------:R-:W-:Y:S04]  /*2d640*/  STL [R1+0x350], R12 ;  /* 0x0003500c01007387 */ /* 0x000fe80000100800 */
[----:B------:R1:W-:Y:S04]  /*2d650*/  LDGSTS.E [R124+0x14000], desc[UR22][R126.64], P3 ;  /* 0x140000007e7c7fae */ /* 0x0003e800099a1016 */
[----:B------:R1:W-:Y:S02]  /*2d660*/  STL [R1+0x34c], R15 ;  /* 0x00034c0f01007387 */ /* 0x0003e40000100800 */
[----:B-1----:R-:W-:-:S02]  /*2d670*/  IMAD.MOV.U32 R127, RZ, RZ, R15 ;  /* 0x000000ffff7f7224 */ /* 0x002fc400078e000f */
[----:B------:R-:W-:Y:S01]  /*2d680*/  IMAD.MOV.U32 R126, RZ, RZ, R12 ;  /* 0x000000ffff7e7224 */ /* 0x000fe200078e000c */
[----:B------:R-:W4:Y:S04]  /*2d690*/  LDL.LU R15, [R1+0x3ac] ;  /* 0x0003ac00010f7983 */ /* 0x000f280000300800 */
[----:B------:R-:W4:Y:S04]  /*2d6a0*/  LDL.LU R12, [R1+0x3b0] ;  /* 0x0003b000010c7983 */ /* 0x000f280000300800 */
[----:B------:R-:W4:Y:S04]  /*2d6b0*/  LDL.LU R246, [R1+0x3cc] ;  /* 0x0003cc0001f67983 */ /* 0x000f280000300800 */
[----:B------:R-:W4:Y:S04]  /*2d6c0*/  LDL.LU R238, [R1+0x3d0] ;  /* 0x0003d00001ee7983 */ /* 0x000f280000300800 */
[----:B------:R1:W-:Y:S01]  /*2d6d0*/  LDGSTS.E [R124+0x14400], desc[UR22][R126.64], P3 ;  /* 0x144000007e7c7fae */ /* 0x0003e200099a1016 */
[----:B---3--:R-:W-:-:S05]  /*2d6e0*/  IADD3 R16, P4, PT, R16, UR13, RZ ;  /* 0x0000000d10107c10 */ /* 0x008fca000ff9e0ff */
[----:B------:R3:W-:Y:S01]  /*2d6f0*/  STL [R1+0x370], R16 ;  /* 0x0003701001007387 */ /* 0x0007e20000100800 */
[----:B--2---:R-:W-:Y:S02]  /*2d700*/  IADD3 R0, P5, PT, R0, UR13, RZ ;  /* 0x0000000d00007c10 */ /* 0x004fe4000ffbe0ff */
[----:B----4-:R-:W-:Y:S01]  /*2d710*/  IADD3.X R17, PT, PT, R17, UR14, RZ, P4, !PT ;  /* 0x0000000e11117c10 */ /* 0x010fe2000a7fe4ff */
[----:B-1----:R-:W-:-:S04]  /*2d720*/  IMAD.MOV.U32 R126, RZ, RZ, R16 ;  /* 0x000000ffff7e7224 */ /* 0x002fc800078e0010 */
[----:B------:R1:W-:Y:S01]  /*2d730*/  STL [R1+0x36c], R17 ;  /* 0x00036c1101007387 */ /* 0x0003e20000100800 */
[----:B------:R-:W-:-:S03]  /*2d740*/  IADD3.X R13, PT, PT, R13, UR14, RZ, P5, !PT ;  /* 0x0000000e0d0d7c10 */ /* 0x000fc6000affe4ff */
[----:B------:R-:W-:Y:S01]  /*2d750*/  STL [R1+0x390], R0 ;  /* 0x0003900001007387 */ /* 0x000fe20000100800 */
[----:B------:R-:W-:-:S03]  /*2d760*/  IMAD.MOV.U32 R127, RZ, RZ, R17 ;  /* 0x000000ffff7f7224 */ /* 0x000fc600078e0011 */
[----:B------:R-:W2:Y:S04]  /*2d770*/  LDL.LU R18, [R1+0x3f0] ;  /* 0x0003f00001127983 */ /* 0x000ea80000300800 */
[----:B------:R4:W-:Y:S04]  /*2d780*/  STL [R1+0x38c], R13 ;  /* 0x00038c0d01007387 */ /* 0x0009e80000100800 */
[----:B---3--:R-:W3:Y:S04]  /*2d790*/  LDL.LU R16, [R1+0x410] ;  /* 0x0004100001107983 */ /* 0x008ee80000300800 */
[----:B------:R-:W3:Y:S04]  /*2d7a0*/  LDL.LU R48, [R1+0x3ec] ;  /* 0x0003ec0001307983 */ /* 0x000ee80000300800 */
[----:B------:R4:W-:Y:S04]  /*2d7b0*/  LDGSTS.E [R124+0x14800], desc[UR22][R126.64], P3 ;  /* 0x148000007e7c7fae */ /* 0x0009e800099a1016 */
[----:B-1----:R-:W3:Y:S01]  /*2d7c0*/  LDL.LU R17, [R1+0x40c] ;  /* 0x00040c0001117983 */ /* 0x002ee20000300800 */
[----:B----4-:R-:W-:-:S02]  /*2d7d0*/  IMAD.MOV.U32 R126, RZ, RZ, R0 ;  /* 0x000000ffff7e7224 */ /* 0x010fc400078e0000 */
[----:B------:R-:W-:Y:S02]  /*2d7e0*/  IMAD.MOV.U32 R127, RZ, RZ, R13 ;  /* 0x000000ffff7f7224 */ /* 0x000fe400078e000d */
[----:B------:R-:W4:Y:S01]  /*2d7f0*/  LDL.LU R13, [R1+0x430] ;  /* 0x00043000010d7983 */ /* 0x000f220000300800 */
[----:B------:R-:W-:-:S03]  /*2d800*/  IADD3 R12, P4, PT, R12, UR13, RZ ;  /* 0x0000000d0c0c7c10 */ /* 0x000fc6000ff9e0ff */
[----:B------:R-:W4:Y:S01]  /*2d810*/  LDL.LU R0, [R1+0x450] ;  /* 0x0004500001007983 */ /* 0x000f220000300800 */
[----:B------:R-:W-:-:S03]  /*2d820*/  IADD3.X R15, PT, PT, R15, UR14, RZ, P4, !PT ;  /* 0x0000000e0f0f7c10 */ /* 0x000fc6000a7fe4ff */
[----:B------:R-:W-:Y:S01]  /*2d830*/  STL [R1+0x3b0], R12 ;  /* 0x0003b00c01007387 */ /* 0x000fe20000100800 */
[----:B------:R-:W-:-:S03]  /*2d840*/  IADD3 R238, P5, PT, R238, UR13, RZ ;  /* 0x0000000deeee7c10 */ /* 0x000fc6000ffbe0ff */
[----:B------:R1:W-:Y:S01]  /*2d850*/  LDGSTS.E [R124+0x14c00], desc[UR22][R126.64], P3 ;  /* 0x14c000007e7c7fae */ /* 0x0003e200099a1016 */
[----:B------:R-:W-:-:S03]  /*2d860*/  IADD3.X R246, PT, PT, R246, UR14, RZ, P5, !PT ;  /* 0x0000000ef6f67c10 */ /* 0x000fc6000affe4ff */
[----:B------:R1:W-:Y:S04]  /*2d870*/  STL [R1+0x3ac], R15 ;  /* 0x0003ac0f01007387 */ /* 0x0003e80000100800 */
[----:B------:R-:W-:Y:S01]  /*2d880*/  STL [R1+0x3d0], R238 ;  /* 0x0003d0ee01007387 */ /* 0x000fe20000100800 */
[----:B-1----:R-:W-:-:S03]  /*2d890*/  IMAD.MOV.U32 R127, RZ, RZ, R15 ;  /* 0x000000ffff7f7224 */ /* 0x002fc600078e000f */
[----:B------:R-:W4:Y:S01]  /*2d8a0*/  LDL.LU R15, [R1+0x42c] ;  /* 0x00042c00010f7983 */ /* 0x000f220000300800 */
[----:B------:R-:W-:-:S03]  /*2d8b0*/  IMAD.MOV.U32 R126, RZ, RZ, R12 ;  /* 0x000000ffff7e7224 */ /* 0x000fc600078e000c */
[----:B------:R1:W-:Y:S04]  /*2d8c0*/  STL [R1+0x3cc], R246 ;  /* 0x0003ccf601007387 */ /* 0x0003e80000100800 */
[----:B------:R-:W4:Y:S04]  /*2d8d0*/  LDL.LU R12, [R1+0x44c] ;  /* 0x00044c00010c7983 */ /* 0x000f280000300800 */
[----:B------:R1:W-:Y:S02]  /*2d8e0*/  LDGSTS.E [R124+0x15000], desc[UR22][R126.64], P3 ;  /* 0x150000007e7c7fae */ /* 0x0003e400099a1016 */
[----:B-1----:R-:W-:-:S02]  /*2d8f0*/  IMAD.MOV.U32 R126, RZ, RZ, R238 ;  /* 0x000000ffff7e7224 */ /* 0x002fc400078e00ee */
[----:B------:R-:W-:-:S05]  /*2d900*/  IMAD.MOV.U32 R127, RZ, RZ, R246 ;  /* 0x000000ffff7f7224 */ /* 0x000fca00078e00f6 */
[----:B------:R1:W-:Y:S01]  /*2d910*/  LDGSTS.E [R124+0x15400], desc[UR22][R126.64], P3 ;  /* 0x154000007e7c7fae */ /* 0x0003e200099a1016 */
[----:B--2---:R-:W-:-:S05]  /*2d920*/  IADD3 R18, P4, PT, R18, UR13, RZ ;  /* 0x0000000d12127c10 */ /* 0x004fca000ff9e0ff */
[----:B-1----:R-:W-:Y:S01]  /*2d930*/  IMAD.MOV.U32 R126, RZ, RZ, R18 ;  /* 0x000000ffff7e7224 */ /* 0x002fe200078e0012 */
[----:B---3--:R-:W-:Y:S02]  /*2d940*/  IADD3 R16, P5, PT, R16, UR13, RZ ;  /* 0x0000000d10107c10 */ /* 0x008fe4000ffbe0ff */
[----:B------:R-:W-:-:S05]  /*2d950*/  IADD3.X R48, PT, PT, R48, UR14, RZ, P4, !PT ;  /* 0x0000000e30307c10 */ /* 0x000fca000a7fe4ff */
[----:B------:R-:W-:Y:S01]  /*2d960*/  IMAD.MOV.U32 R127, RZ, RZ, R48 ;  /* 0x000000ffff7f7224 */ /* 0x000fe200078e0030 */
[----:B------:R-:W-:Y:S01]  /*2d970*/  IADD3.X R17, PT, PT, R17, UR14, RZ, P5, !PT ;  /* 0x0000000e11117c10 */ /* 0x000fe2000affe4ff */
[----:B------:R1:W-:Y:S04]  /*2d980*/  STL [R1+0x3f0], R18 ;  /* 0x0003f01201007387 */ /* 0x0003e80000100800 */
[----:B------:R2:W-:Y:S01]  /*2d990*/  LDGSTS.E [R124+0x15800], desc[UR22][R126.64], P3 ;  /* 0x158000007e7c7fae */ /* 0x0005e200099a1016 */
[----:B----4-:R-:W-:-:S03]  /*2d9a0*/  IADD3 R13, P4, PT, R13, UR13, RZ ;  /* 0x0000000d0d0d7c10 */ /* 0x010fc6000ff9e0ff */
[----:B------:R-:W-:Y:S01]  /*2d9b0*/  STL [R1+0x3ec], R48 ;  /* 0x0003ec3001007387 */ /* 0x000fe20000100800 */
[----:B--2---:R-:W-:Y:S01]  /*2d9c0*/  IMAD.MOV.U32 R126, RZ, RZ, R16 ;  /* 0x000000ffff7e7224 */ /* 0x004fe200078e0010 */
[----:B------:R-:W-:Y:S01]  /*2d9d0*/  IADD3 R0, P5, PT, R0, UR13, RZ ;  /* 0x0000000d00007c10 */ /* 0x000fe2000ffbe0ff */
[----:B------:R-:W-:Y:S01]  /*2d9e0*/  IMAD.MOV.U32 R127, RZ, RZ, R17 ;  /* 0x000000ffff7f7224 */ /* 0x000fe200078e0011 */
[----:B------:R2:W-:Y:S04]  /*2d9f0*/  STL [R1+0x410], R16 ;  /* 0x0004101001007387 */ /* 0x0005e80000100800 */
[----:B------:R3:W-:Y:S04]  /*2da00*/  STL [R1+0x40c], R17 ;  /* 0x00040c1101007387 */ /* 0x0007e80000100800 */
[----:B------:R-:W4:Y:S04]  /*2da10*/  LDL.LU R246, [R1+0x48c] ;  /* 0x00048c0001f67983 */ /* 0x000f280000300800 */
[----:B------:R-:W4:Y:S04]  /*2da20*/  LDL.LU R238, [R1+0x490] ;  /* 0x0004900001ee7983 */ /* 0x000f280000300800 */
[----:B------:R1:W-:Y:S01]  /*2da30*/  LDGSTS.E [R124+0x15c00], desc[UR22][R126.64], P3 ;  /* 0x15c000007e7c7fae */ /* 0x0003e200099a1016 */
[----:B------:R-:W-:-:S03]  /*2da40*/  IADD3.X R15, PT, PT, R15, UR14, RZ, P4, !PT ;  /* 0x0000000e0f0f7c10 */ /* 0x000fc6000a7fe4ff */
[----:B------:R-:W-:Y:S04]  /*2da50*/  STL [R1+0x430], R13 ;  /* 0x0004300d01007387 */ /* 0x000fe80000100800 */
[----:B------:R2:W-:Y:S01]  /*2da60*/  STL [R1+0x42c], R15 ;  /* 0x00042c0f01007387 */ /* 0x0005e20000100800 */
[----:B------:R-:W-:Y:S01]  /*2da70*/  IADD3.X R12, PT, PT, R12, UR14, RZ, P5, !PT ;  /* 0x0000000e0c0c7c10 */ /* 0x000fe2000affe4ff */
[----:B-1----:R-:W-:Y:S02]  /*2da80*/  IMAD.MOV.U32 R126, RZ, RZ, R13 ;  /* 0x000000ffff7e7224 */ /* 0x002fe400078e000d */
[----:B------:R-:W-:Y:S01]  /*2da90*/  IMAD.MOV.U32 R127, RZ, RZ, R15 ;  /* 0x000000ffff7f7224 */ /* 0x000fe200078e000f */
[----:B------:R-:W-:Y:S04]  /*2daa0*/  STL [R1+0x450], R0 ;  /* 0x0004500001007387 */ /* 0x000fe80000100800 */
[----:B------:R-:W4:Y:S04]  /*2dab0*/  LDL.LU R18, [R1+0x4b0] ;  /* 0x0004b00001127983 */ /* 0x000f280000300800 */
[----:B------:R1:W-:Y:S04]  /*2dac0*/  STL [R1+0x44c], R12 ;  /* 0x00044c0c01007387 */ /* 0x0003e80000100800 */
[----:B--2---:R-:W2:Y:S04]  /*2dad0*/  LDL.LU R16, [R1+0x4d0] ;  /* 0x0004d00001107983 */ /* 0x004ea80000300800 */
[----:B------:R1:W-:Y:S04]  /*2dae0*/  LDGSTS.E [R124+0x16000], desc[UR22][R126.64], P3 ;  /* 0x160000007e7c7fae */ /* 0x0003e800099a1016 */
[----:B------:R-:W2:Y:S04]  /*2daf0*/  LDL.LU R48, [R1+0x4ac] ;  /* 0x0004ac0001307983 */ /* 0x000ea80000300800 */
[----:B---3--:R-:W3:Y:S01]  /*2db00*/  LDL.LU R17, [R1+0x4cc] ;  /* 0x0004cc0001117983 */ /* 0x008ee20000300800 */
[----:B-1----:R-:W-:-:S03]  /*2db10*/  IMAD.MOV.U32 R126, RZ, RZ, R0 ;  /* 0x000000ffff7e7224 */ /* 0x002fc600078e0000 */
[----:B------:R-:W3:Y:S01]  /*2db20*/  LDL.LU R15, [R1+0x4ec] ;  /* 0x0004ec00010f7983 */ /* 0x000ee20000300800 */
[----:B------:R-:W-:-:S03]  /*2db30*/  IMAD.MOV.U32 R127, RZ, RZ, R12 ;  /* 0x000000ffff7f7224 */ /* 0x000fc600078e000c */
[----:B------:R-:W3:Y:S04]  /*2db40*/  LDL.LU R13, [R1+0x4f0] ;  /* 0x0004f000010d7983 */ /* 0x000ee80000300800 */
[----:B------:R-:W3:Y:S04]  /*2db50*/  LDL.LU R12, [R1+0x50c] ;  /* 0x00050c00010c7983 */ /* 0x000ee80000300800 */
[----:B------:R-:W3:Y:S04]  /*2db60*/  LDL.LU R0, [R1+0x510] ;  /* 0x0005100001007983 */ /* 0x000ee80000300800 */
[----:B------:R1:W-:Y:S04]  /*2db70*/  LDGSTS.E [R124+0x16400], desc[UR22][R126.64], P3 ;  /* 0x164000007e7c7fae */ /* 0x0003e800099a1016 */
[----:B------:R-:W3:Y:S04]  /*2db80*/  LDL.LU R126, [R1+0x46c] ;  /* 0x00046c00017e7983 */ /* 0x000ee80000300800 */
[----:B------:R-:W1:Y:S01]  /*2db90*/  LDL.LU R127, [R1+0x470] ;  /* 0x00047000017f7983 */ /* 0x000e620000300800 */
[----:B----4-:R-:W-:-:S04]  /*2dba0*/  IADD3 R238, P5, PT, R238, UR13, RZ ;  /* 0x0000000deeee7c10 */ /* 0x010fc8000ffbe0ff */
[----:B------:R-:W-:Y:S02]  /*2dbb0*/  IADD3.X R246, PT, PT, R246, UR14, RZ, P5, !PT ;  /* 0x0000000ef6f67c10 */ /* 0x000fe4000affe4ff */
[----:B--2---:R-:W-:-:S04]  /*2dbc0*/  IADD3 R16, P5, PT, R16, UR13, RZ ;  /* 0x0000000d10107c10 */ /* 0x004fc8000ffbe0ff */
[----:B---3--:R-:W-:Y:S02]  /*2dbd0*/  IADD3.X R17, PT, PT, R17, UR14, RZ, P5, !PT ;  /* 0x0000000e11117c10 */ /* 0x008fe4000affe4ff */
[----:B-1----:R-:W-:-:S04]  /*2dbe0*/  IADD3 R127, P4, PT, R127, UR13, RZ ;  /* 0x0000000d7f7f7c10 */ /* 0x002fc8000ff9e0ff */
[----:B------:R-:W-:Y:S01]  /*2dbf0*/  IADD3.X R126, PT, PT, R126, UR14, RZ, P4, !PT ;  /* 0x0000000e7e7e7c10 */ /* 0x000fe2000a7fe4ff */
[----:B------:R1:W-:Y:S04]  /*2dc00*/  STL [R1+0x470], R127 ;  /* 0x0004707f01007387 */ /* 0x0003e80000100800 */
[----:B------:R2:W-:Y:S01]  /*2dc10*/  STL [R1+0x46c], R126 ;  /* 0x00046c7e01007387 */ /* 0x0005e20000100800 */
[----:B-1----:R-:W-:-:S04]  /*2dc20*/  LOP3.LUT R127, R127, R126, RZ, 0x3c, !PT ;  /* 0x0000007e7f7f7212 */ /* 0x002fc800078e3cff */
[----:B--2---:R-:W-:-:S04]  /*2dc30*/  LOP3.LUT R126, R127, R126, RZ, 0x3c, !PT ;  /* 0x0000007e7f7e7212 */ /* 0x004fc800078e3cff */
[----:B------:R-:W-:Y:S02]  /*2dc40*/  LOP3.LUT R127, R127, R126, RZ, 0x3c, !PT ;  /* 0x0000007e7f7f7212 */ /* 0x000fe400078e3cff */
[----:B------:R-:W-:-:S03]  /*2dc50*/  IADD3 R18, P4, PT, R18, UR13, RZ ;  /* 0x0000000d12127c10 */ /* 0x000fc6000ff9e0ff */
[----:B------:R1:W-:Y:S01]  /*2dc60*/  LDGSTS.E [R124+0x16800], desc[UR22][R126.64], P3 ;  /* 0x168000007e7c7fae */ /* 0x0003e200099a1016 */
[----:B------:R-:W-:Y:S02]  /*2dc70*/  IADD3.X R48, PT, PT, R48, UR14, RZ, P4, !PT ;  /* 0x0000000e30307c10 */ /* 0x000fe4000a7fe4ff */
[----:B------:R-:W-:Y:S01]  /*2dc80*/  IADD3 R13, P4, PT, R13, UR13, RZ ;  /* 0x0000000d0d0d7c10 */ /* 0x000fe2000ff9e0ff */
[----:B------:R-:W-:Y:S01]  /*2dc90*/  STL [R1+0x490], R238 ;  /* 0x000490ee01007387 */ /* 0x000fe20000100800 */
[----:B-1----:R-:W-:Y:S02]  /*2dca0*/  IMAD.MOV.U32 R126, RZ, RZ, R238 ;  /* 0x000000ffff7e7224 */ /* 0x002fe400078e00ee */
[----:B------:R-:W-:Y:S01]  /*2dcb0*/  IMAD.MOV.U32 R127, RZ, RZ, R246 ;  /* 0x000000ffff7f7224 */ /* 0x000fe200078e00f6 */
[----:B------:R-:W-:-:S04]  /*2dcc0*/  IADD3 R0, P5, PT, R0, UR13, RZ ;  /* 0x0000000d00007c10 */ /* 0x000fc8000ffbe0ff */
[----:B------:R1:W-:Y:S01]  /*2dcd0*/  LDGSTS.E [R124+0x16c00], desc[UR22][R126.64], P3 ;  /* 0x16c000007e7c7fae */ /* 0x0003e200099a1016 */
[----:B------:R-:W-:-:S03]  /*2dce0*/  IADD3.X R15, PT, PT, R15, UR14, RZ, P4, !PT ;  /* 0x0000000e0f0f7c10 */ /* 0x000fc6000a7fe4ff */
[----:B------:R-:W-:Y:S01]  /*2dcf0*/  STL [R1+0x48c], R246 ;  /* 0x00048cf601007387 */ /* 0x000fe20000100800 */
[----:B------:R-:W-:-:S03]  /*2dd00*/  IADD3.X R12, PT, PT, R12, UR14, RZ, P5, !PT ;  /* 0x0000000e0c0c7c10 */ /* 0x000fc6000affe4ff */
[----:B------:R-:W-:Y:S01]  /*2dd10*/  STL [R1+0x4b0], R18 ;  /* 0x0004b01201007387 */ /* 0x000fe20000100800 */
[----:B-1----:R-:W-:Y:S02]  /*2dd20*/  IMAD.MOV.U32 R126, RZ, RZ, R18 ;  /* 0x000000ffff7e7224 */ /* 0x002fe400078e0012 */
[----:B------:R-:W-:Y:S01]  /*2dd30*/  IMAD.MOV.U32 R127, RZ, RZ, R48 ;  /* 0x000000ffff7f7224 */ /* 0x000fe200078e0030 */
[----:B------:R-:W-:Y:S04]  /*2dd40*/  STL [R1+0x4ac], R48 ;  /* 0x0004ac3001007387 */ /* 0x000fe80000100800 */
[----:B------:R1:W-:Y:S04]  /*2dd50*/  LDGSTS.E [R124+0x17000], desc[UR22][R126.64], P3 ;  /* 0x170000007e7c7fae */ /* 0x0003e800099a1016 */
[----:B------:R-:W-:Y:S04]  /*2dd60*/  STL [R1+0x4d0], R16 ;  /* 0x0004d01001007387 */ /* 0x000fe80000100800 */
[----:B------:R2:W-:Y:S01]  /*2dd70*/  STL [R1+0x4cc], R17 ;  /* 0x0004cc1101007387 */ /* 0x0005e20000100800 */
[----:B-1----:R-:W-:-:S02]  /*2dd80*/  IMAD.MOV.U32 R126, RZ, RZ, R16 ;  /* 0x000000ffff7e7224 */ /* 0x002fc400078e0010 */
[----:B------:R-:W-:Y:S01]  /*2dd90*/  IMAD.MOV.U32 R127, RZ, RZ, R17 ;  /* 0x000000ffff7f7224 */ /* 0x000fe200078e0011 */
[----:B------:R1:W-:Y:S04]  /*2dda0*/  STL [R1+0x4f0], R13 ;  /* 0x0004f00d01007387 */ /* 0x0003e80000100800 */
[----:B------:R3:W-:Y:S04]  /*2ddb0*/  STL [R1+0x4ec], R15 ;  /* 0x0004ec0f01007387 */ /* 0x0007e80000100800 */
[----:B------:R-:W-:Y:S04]  /*2ddc0*/  STL [R1+0x510], R0 ;  /* 0x0005100001007387 */ /* 0x000fe80000100800 */
[----:B------:R4:W-:Y:S04]  /*2ddd0*/  LDGSTS.E [R124+0x17400], desc[UR22][R126.64], P3 ;  /* 0x174000007e7c7fae */ /* 0x0009e800099a1016 */
[----:B------:R1:W-:Y:S04]  /*2dde0*/  STL [R1+0x50c], R12 ;  /* 0x00050c0c01007387 */ /* 0x0003e80000100800 */
[----:B--2---:R-:W2:Y:S01]  /*2ddf0*/  LDL.LU R17, [R1+0x14] ;  /* 0x0000140001117983 */ /* 0x004ea20000300800 */
[----:B----4-:R-:W-:-:S02]  /*2de00*/  IMAD.MOV.U32 R126, RZ, RZ, R13 ;  /* 0x000000ffff7e7224 */ /* 0x010fc400078e000d */
[----:B------:R-:W-:Y:S01]  /*2de10*/  IMAD.MOV.U32 R127, RZ, RZ, R15 ;  /* 0x000000ffff7f7224 */ /* 0x000fe200078e000f */
[----:B-1----:R-:W4:Y:S04]  /*2de20*/  LDL.LU R13, [R1+0x18] ;  /* 0x00001800010d7983 */ /* 0x002f280000300800 */
[----:B------:R1:W-:Y:S04]  /*2de30*/  LDGSTS.E [R124+0x17800], desc[UR22][R126.64], P3 ;  /* 0x178000007e7c7fae */ /* 0x0003e800099a1016 */
[----:B---3--:R-:W3:Y:S01]  /*2de40*/  LDL.LU R15, [R1+0x34] ;  /* 0x00003400010f7983 */ /* 0x008ee20000300800 */
[----:B-1----:R-:W-:-:S03]  /*2de50*/  IMAD.MOV.U32 R127, RZ, RZ, R12 ;  /* 0x000000ffff7f7224 */ /* 0x002fc600078e000c */
[----:B------:R-:W2:Y:S04]  /*2de60*/  LDL.LU R12, [R1+0x38] ;  /* 0x00003800010c7983 */ /* 0x000ea80000300800 */
[----:B------:R-:W2:Y:S04]  /*2de70*/  LDL.LU R48, [R1+0x54] ;  /* 0x0000540001307983 */ /* 0x000ea80000300800 */
[----:B------:R-:W2:Y:S01]  /*2de80*/  LDL.LU R18, [R1+0x58] ;  /* 0x0000580001127983 */ /* 0x000ea20000300800 */
[----:B------:R-:W-:Y:S01]  /*2de90*/  IADD3 R81, P4, PT, R81, UR13, RZ ;  /* 0x0000000d51517c10 */ /* 0x000fe2000ff9e0ff */
[----:B------:R-:W-:Y:S01]  /*2dea0*/  IMAD.MOV.U32 R126, RZ, RZ, R0 ;  /* 0x000000ffff7e7224 */ /* 0x000fe200078e0000 */
[----:B------:R-:W-:-:S02]  /*2deb0*/  LOP3.LUT R0, R14, 0x20, RZ, 0x3c, !PT ;  /* 0x000000200e007812 */ /* 0x000fc400078e3cff */
[----:B------:R-:W-:Y:S02]  /*2dec0*/  IADD3.X R82, PT, PT, R82, UR14, RZ, P4, !PT ;  /* 0x0000000e52527c10 */ /* 0x000fe4000a7fe4ff */
[----:B------:R-:W-:Y:S01]  /*2ded0*/  IADD3 R89, P5, PT, R89, UR13, RZ ;  /* 0x0000000d59597c10 */ /* 0x000fe2000ffbe0ff */
[----:B------:R1:W-:Y:S01]  /*2dee0*/  LDGSTS.E [R124+0x17c00], desc[UR22][R126.64], P3 ;  /* 0x17c000007e7c7fae */ /* 0x0003e200099a1016 */
[----:B------:R-:W-:Y:S02]  /*2def0*/  IADD3 R11, P4, PT, R11, UR13, RZ ;  /* 0x0000000d0b0b7c10 */ /* 0x000fe4000ff9e0ff */
[----:B------:R-:W-:Y:S02]  /*2df00*/  IADD3.X R90, PT, PT, R90, UR14, RZ, P5, !PT ;  /* 0x0000000e5a5a7c10 */ /* 0x000fe4000affe4ff */
[----:B------:R-:W-:Y:S01]  /*2df10*/  IADD3.X R9, PT, PT, R9, UR14, RZ, P4, !PT ;  /* 0x0000000e09097c10 */ /* 0x000fe2000a7fe4ff */
[----:B-1----:R-:W-:Y:S02]  /*2df20*/  VIADD R124, R0, UR5 ;  /* 0x00000005007c7c36 */ /* 0x002fe40008000000 */
[----:B------:R-:W-:-:S02]  /*2df30*/  IMAD.MOV.U32 R126, RZ, RZ, R81 ;  /* 0x000000ffff7e7224 */ /* 0x000fc400078e0051 */
[----:B------:R-:W-:Y:S01]  /*2df40*/  IMAD.MOV.U32 R127, RZ, RZ, R82 ;  /* 0x000000ffff7f7224 */ /* 0x000fe200078e0052 */
[----:B------:R-:W-:Y:S01]  /*2df50*/  IADD3 R10, P5, PT, R10, UR13, RZ ;  /* 0x0000000d0a0a7c10 */ /* 0x000fe2000ffbe0ff */
[----:B------:R-:W2:Y:S04]  /*2df60*/  LDL.LU R0, [R1+0x78] ;  /* 0x0000780001007983 */ /* 0x000ea80000300800 */
[----:B------:R1:W-:Y:S01]  /*2df70*/  LDGSTS.E [R124+0x100], desc[UR22][R126.64], P3 ;  /* 0x001000007e7c7fae */ /* 0x0003e200099a1016 */
[----:B------:R-:W-:Y:S02]  /*2df80*/  IADD3.X R8, PT, PT, R8, UR14, RZ, P5, !PT ;  /* 0x0000000e08087c10 */ /* 0x000fe4000affe4ff */
[----:B------:R-:W-:Y:S01]  /*2df90*/  IADD3 R7, P4, PT, R7, UR13, RZ ;  /* 0x0000000d07077c10 */ /* 0x000fe2000ff9e0ff */
[----:B------:R-:W2:Y:S01]  /*2dfa0*/  LDL.LU R16, [R1+0x98] ;  /* 0x0000980001107983 */ /* 0x000ea20000300800 */
[----:B-1----:R-:W-:-:S02]  /*2dfb0*/  IMAD.MOV.U32 R126, RZ, RZ, R89 ;  /* 0x000000ffff7e7224 */ /* 0x002fc400078e0059 */
        /* <DEDUP_REMOVED lines=93> */
[----:B----4-:R-:W-:Y:S01]  /*2e590*/  IADD3 R13, P5, PT, R13, UR13, RZ ;  /* 0x0000000d0d0d7c10 */ /* 0x010fe2000ffbe0ff */
[----:B-1----:R-:W-:Y:S02]  /*2e5a0*/  IMAD.MOV.U32 R126, RZ, RZ, R235 ;  /* 0x000000ffff7e7224 */ /* 0x002fe400078e00eb */
[----:B------:R-:W-:-:S05]  /*2e5b0*/  IMAD.MOV.U32 R127, RZ, RZ, R234 ;  /* 0x000000ffff7f7224 */ /* 0x000fca00078e00ea */
[----:B------:R1:W-:Y:S01]  /*2e5c0*/  LDGSTS.E [R124+0x5100], desc[UR22][R126.64], P3 ;  /* 0x051000007e7c7fae */ /* 0x0003e200099a1016 */
[----:B--2---:R-:W-:Y:S02]  /*2e5d0*/  IADD3.X R17, PT, PT, R17, UR14, RZ, P5, !PT ;  /* 0x0000000e11117c10 */ /* 0x004fe4000affe4ff */
[----:B------:R-:W-:Y:S01]  /*2e5e0*/  IADD3 R12, P4, PT, R12, UR13, RZ ;  /* 0x0000000d0c0c7c10 */ /* 0x000fe2000ff9e0ff */
[----:B-1----:R-:W-:Y:S02]  /*2e5f0*/  IMAD.MOV.U32 R126, RZ, RZ, R243 ;  /* 0x000000ffff7e7224 */ /* 0x002fe400078e00f3 */
[----:B------:R-:W-:-:S05]  /*2e600*/  IMAD.MOV.U32 R127, RZ, RZ, R242 ;  /* 0x000000ffff7f7224 */ /* 0x000fca00078e00f2 */
[----:B------:R1:W-:Y:S01]  /*2e610*/  LDGSTS.E [R124+0x5500], desc[UR22][R126.64], P3 ;  /* 0x055000007e7c7fae */ /* 0x0003e200099a1016 */
[----:B---3--:R-:W-:-:S03]  /*2e620*/  IADD3.X R15, PT, PT, R15, UR14, RZ, P4, !PT ;  /* 0x0000000e0f0f7c10 */ /* 0x008fc6000a7fe4ff */
[----:B------:R2:W-:Y:S01]  /*2e630*/  STL [R1+0x18], R13 ;  /* 0x0000180d01007387 */ /* 0x0005e20000100800 */
[----:B-1----:R-:W-:Y:S02]  /*2e640*/  IMAD.MOV.U32 R126, RZ, RZ, R251 ;  /* 0x000000ffff7e7224 */ /* 0x002fe400078e00fb */
[----:B------:R-:W-:Y:S01]  /*2e650*/  IMAD.MOV.U32 R127, RZ, RZ, R250 ;  /* 0x000000ffff7f7224 */ /* 0x000fe200078e00fa */
[----:B------:R1:W-:Y:S01]  /*2e660*/  STL [R1+0x14], R17 ;  /* 0x0000141101007387 */ /* 0x0003e20000100800 */
[----:B------:R-:W-:-:S03]  /*2e670*/  IADD3 R18, P5, PT, R18, UR13, RZ ;  /* 0x0000000d12127c10 */ /* 0x000fc6000ffbe0ff */
[----:B------:R3:W-:Y:S01]  /*2e680*/  LDGSTS.E [R124+0x5900], desc[UR22][R126.64], P3 ;  /* 0x059000007e7c7fae */ /* 0x0007e200099a1016 */
[----:B------:R-:W-:Y:S01]  /*2e690*/  IADD3.X R48, PT, PT, R48, UR14, RZ, P5, !PT ;  /* 0x0000000e30307c10 */ /* 0x000fe2000affe4ff */
[----:B---3--:R-:W-:Y:S02]  /*2e6a0*/  IMAD.MOV.U32 R126, RZ, RZ, R13 ;  /* 0x000000ffff7e7224 */ /* 0x008fe400078e000d */
        /* <DEDUP_REMOVED lines=333> */
[----:B------:R-:W-:-:S03]  /*2fb80*/  IADD3.X R12, PT, PT, R12, UR14, RZ, P5, !PT ;  /* 0x0000000e0c0c7c10 */ /* 0x000fc6000affe4ff */
[----:B------:R-:W-:Y:S01]  /*2fb90*/  STL [R1+0x498], R238 ;  /* 0x000498ee01007387 */ /* 0x000fe20000100800 */
[----:B-1----:R-:W-:Y:S02]  /*2fba0*/  IMAD.MOV.U32 R126, RZ, RZ, R16 ;  /* 0x000000ffff7e7224 */ /* 0x002fe400078e0010 */
[----:B------:R-:W-:Y:S01]  /*2fbb0*/  IMAD.MOV.U32 R127, RZ, RZ, R17 ;  /* 0x000000ffff7f7224 */ /* 0x000fe200078e0011 */
[----:B------:R-:W-:Y:S04]  /*2fbc0*/  STL [R1+0x494], R246 ;  /* 0x000494f601007387 */ /* 0x000fe80000100800 */
[----:B------:R1:W-:Y:S04]  /*2fbd0*/  LDGSTS.E [R124+0x17500], desc[UR22][R126.64], P3 ;  /* 0x175000007e7c7fae */ /* 0x0003e800099a1016 */
[----:B------:R-:W-:Y:S04]  /*2fbe0*/  STL [R1+0x4b8], R18 ;  /* 0x0004b81201007387 */ /* 0x000fe80000100800 */
[----:B------:R-:W-:Y:S01]  /*2fbf0*/  STL [R1+0x4b4], R48 ;  /* 0x0004b43001007387 */ /* 0x000fe20000100800 */
[----:B-1----:R-:W-:-:S02]  /*2fc00*/  IMAD.MOV.U32 R126, RZ, RZ, R13 ;  /* 0x000000ffff7e7224 */ /* 0x002fc400078e000d */
[----:B------:R-:W-:Y:S01]  /*2fc10*/  IMAD.MOV.U32 R127, RZ, RZ, R15 ;  /* 0x000000ffff7f7224 */ /* 0x000fe200078e000f */
[----:B------:R-:W-:Y:S04]  /*2fc20*/  STL [R1+0x4d8], R16 ;  /* 0x0004d81001007387 */ /* 0x000fe80000100800 */
[----:B------:R-:W-:Y:S04]  /*2fc30*/  STL [R1+0x4d4], R17 ;  /* 0x0004d41101007387 */ /* 0x000fe80000100800 */
[----:B------:R-:W-:Y:S04]  /*2fc40*/  STL [R1+0x4f8], R13 ;  /* 0x0004f80d01007387 */ /* 0x000fe80000100800 */
[----:B------:R-:W-:Y:S04]  /*2fc50*/  STL [R1+0x4f4], R15 ;  /* 0x0004f40f01007387 */ /* 0x000fe80000100800 */
[----:B------:R1:W-:Y:S04]  /*2fc60*/  LDGSTS.E [R124+0x17900], desc[UR22][R126.64], P3 ;  /* 0x179000007e7c7fae */ /* 0x0003e800099a1016 */
[----:B------:R2:W-:Y:S01]  /*2fc70*/  STL [R1+0x518], R0 ;  /* 0x0005180001007387 */ /* 0x0005e20000100800 */
[----:B-1----:R-:W-:-:S02]  /*2fc80*/  IMAD.MOV.U32 R126, RZ, RZ, R0 ;  /* 0x000000ffff7e7224 */ /* 0x002fc400078e0000 */
[----:B------:R-:W-:Y:S01]  /*2fc90*/  IMAD.MOV.U32 R127, RZ, RZ, R12 ;  /* 0x000000ffff7f7224 */ /* 0x000fe200078e000c */
[----:B--2---:R-:W-:Y:S01]  /*2fca0*/  LOP3.LUT R0, R14, 0x40, RZ, 0x3c, !PT ;  /* 0x000000400e007812 */ /* 0x004fe200078e3cff */
[----:B------:R1:W-:Y:S04]  /*2fcb0*/  STL [R1+0x514], R12 ;  /* 0x0005140c01007387 */ /* 0x0003e80000100800 */
[----:B------:R2:W-:Y:S02]  /*2fcc0*/  LDGSTS.E [R124+0x17d00], desc[UR22][R126.64], P3 ;  /* 0x17d000007e7c7fae */ /* 0x0005e400099a1016 */
[----:B--2---:R-:W-:Y:S02]  /*2fcd0*/  VIADD R124, R0, UR5 ;  /* 0x00000005007c7c36 */ /* 0x004fe40008000000 */
[----:B------:R-:W2:Y:S04]  /*2fce0*/  LDL.LU R0, [R1] ;  /* 0x0000000001007983 */ /* 0x000ea80000300800 */
[----:B------:R-:W3:Y:S04]  /*2fcf0*/  LDL.LU R17, [R1+0x1c] ;  /* 0x00001c0001117983 */ /* 0x000ee80000300800 */
[----:B------:R-:W4:Y:S04]  /*2fd00*/  LDL.LU R13, [R1+0x20] ;  /* 0x00002000010d7983 */ /* 0x000f280000300800 */
[----:B------:R-:W2:Y:S04]  /*2fd10*/  LDL.LU R15, [R1+0x3c] ;  /* 0x00003c00010f7983 */ /* 0x000ea80000300800 */
[----:B-1----:R-:W2:Y:S04]  /*2fd20*/  LDL.LU R12, [R1+0x40] ;  /* 0x00004000010c7983 */ /* 0x002ea80000300800 */
[----:B------:R-:W2:Y:S04]  /*2fd30*/  LDL.LU R48, [R1+0x5c] ;  /* 0x00005c0001307983 */ /* 0x000ea80000300800 */
[----:B------:R-:W2:Y:S01]  /*2fd40*/  LDL.LU R18, [R1+0x60] ;  /* 0x0000600001127983 */ /* 0x000ea20000300800 */
[----:B------:R-:W-:-:S02]  /*2fd50*/  IADD3 R123, P4, PT, R123, UR13, RZ ;  /* 0x0000000d7b7b7c10 */ /* 0x000fc4000ff9e0ff */
[----:B------:R-:W-:Y:S02]  /*2fd60*/  IADD3 R83, P5, PT, R83, UR13, RZ ;  /* 0x0000000d53537c10 */ /* 0x000fe4000ffbe0ff */
[----:B------:R-:W-:Y:S01]  /*2fd70*/  IADD3.X R91, PT, PT, R91, UR14, RZ, P4, !PT ;  /* 0x0000000e5b5b7c10 */ /* 0x000fe2000a7fe4ff */
[----:B------:R-:W-:Y:S01]  /*2fd80*/  IMAD.MOV.U32 R126, RZ, RZ, R123 ;  /* 0x000000ffff7e7224 */ /* 0x000fe200078e007b */
[----:B------:R-:W-:-:S03]  /*2fd90*/  IADD3.X R84, PT, PT, R84, UR14, RZ, P5, !PT ;  /* 0x0000000e54547c10 */ /* 0x000fc6000affe4ff */
[----:B------:R-:W-:Y:S01]  /*2fda0*/  IMAD.MOV.U32 R127, RZ, RZ, R91 ;  /* 0x000000ffff7f7224 */ /* 0x000fe200078e005b */
[----:B------:R-:W-:-:S04]  /*2fdb0*/  IADD3 R121, P4, PT, R121, UR13, RZ ;  /* 0x0000000d79797c10 */ /* 0x000fc8000ff9e0ff */
[----:B------:R1:W-:Y:S01]  /*2fdc0*/  LDGSTS.E [R124+0x200], desc[UR22][R126.64], P3 ;  /* 0x002000007e7c7fae */ /* 0x0003e200099a1016 */
[----:B------:R-:W-:Y:S02]  /*2fdd0*/  IADD3.X R102, PT, PT, R102, UR14, RZ, P4, !PT ;  /* 0x0000000e66667c10 */ /* 0x000fe4000a7fe4ff */
[----:B------:R-:W-:Y:S02]  /*2fde0*/  IADD3 R103, P4, PT, R103, UR13, RZ ;  /* 0x0000000d67677c10 */ /* 0x000fe4000ff9e0ff */
[----:B------:R-:W-:Y:S01]  /*2fdf0*/  IADD3 R96, P5, PT, R96, UR13, RZ ;  /* 0x0000000d60607c10 */ /* 0x000fe2000ffbe0ff */
[----:B-1----:R-:W-:Y:S02]  /*2fe00*/  IMAD.MOV.U32 R126, RZ, RZ, R83 ;  /* 0x000000ffff7e7224 */ /* 0x002fe400078e0053 */
[----:B------:R-:W-:Y:S01]  /*2fe10*/  IMAD.MOV.U32 R127, RZ, RZ, R84 ;  /* 0x000000ffff7f7224 */ /* 0x000fe200078e0054 */
[----:B------:R-:W-:-:S04]  /*2fe20*/  IADD3.X R114, PT, PT, R114, UR14, RZ, P4, !PT ;  /* 0x0000000e72727c10 */ /* 0x000fc8000a7fe4ff */
        /* <DEDUP_REMOVED lines=9> */
[----:B------:R-:W-:Y:S01]  /*2fec0*/  IADD3 R133, P5, PT, R133, UR13, RZ ;  /* 0x0000000d85857c10 */ /* 0x000fe2000ffbe0ff */
[----:B------:R-:W-:Y:S01]  /*2fed0*/  LDGSTS.E [R124+0xe00], desc[UR22][R96.64], P3 ;  /* 0x00e00000607c7fae */ /* 0x000fe200099a1016 */
[----:B-1----:R-:W-:Y:S02]  /*2fee0*/  IMAD.MOV.U32 R126, RZ, RZ, R103 ;  /* 0x000000ffff7e7224 */ /* 0x002fe400078e0067 */
[----:B------:R-:W-:Y:S01]  /*2fef0*/  IMAD.MOV.U32 R127, RZ, RZ, R114 ;  /* 0x000000ffff7f7224 */ /* 0x000fe200078e0072 */
[----:B------:R-:W-:-:S04]  /*2ff00*/  IADD3.X R132, PT, PT, R132, UR14, RZ, P5, !PT ;  /* 0x0000000e84847c10 */ /* 0x000fc8000affe4ff */
[----:B------:R1:W-:Y:S01]  /*2ff10*/  LDGSTS.E [R124+0x1200], desc[UR22][R126.64], P3 ;  /* 0x012000007e7c7fae */ /* 0x0003e200099a1016 */
[----:B------:R-:W-:-:S03]  /*2ff20*/  IADD3 R141, P4, PT, R141, UR13, RZ ;  /* 0x0000000d8d8d7c10 */ /* 0x000fc6000ff9e0ff */
[----:B------:R-:W-:Y:S01]  /*2ff30*/  LDGSTS.E [R124+0x1600], desc[UR22][R108.64], P3 ;  /* 0x016000006c7c7fae */ /* 0x000fe200099a1016 */
[----:B------:R-:W-:Y:S01]  /*2ff40*/  IADD3.X R140, PT, PT, R140, UR14, RZ, P4, !PT ;  /* 0x0000000e8c8c7c10 */ /* 0x000fe2000a7fe4ff */
[----:B-1----:R-:W-:Y:S02]  /*2ff50*/  IMAD.MOV.U32 R126, RZ, RZ, R115 ;  /* 0x000000ffff7e7224 */ /* 0x002fe400078e0073 */
[----:B------:R-:W-:Y:S01]  /*2ff60*/  IMAD.MOV.U32 R127, RZ, RZ, R119 ;  /* 0x000000ffff7f7224 */ /* 0x000fe200078e0077 */
[----:B------:R-:W-:-:S04]  /*2ff70*/  IADD3 R149, P5, PT, R149, UR13, RZ ;  /* 0x0000000d95957c10 */ /* 0x000fc8000ffbe0ff */
        /* <DEDUP_REMOVED lines=71> */
[----:B---3--:R-:W-:-:S03]  /*303f0*/  IADD3.X R17, PT, PT, R17, UR14, RZ, P5, !PT ;  /* 0x0000000e11117c10 */ /* 0x008fc6000affe4ff */
[----:B------:R2:W-:Y:S01]  /*30400*/  STL [R1], R0 ;  /* 0x0000000001007387 */ /* 0x0005e20000100800 */
[----:B-1----:R-:W-:Y:S02]  /*30410*/  IMAD.MOV.U32 R126, RZ, RZ, R245 ;  /* 0x000000ffff7e7224 */ /* 0x002fe400078e00f5 */
[----:B------:R-:W-:Y:S01]  /*30420*/  IMAD.MOV.U32 R127, RZ, RZ, R244 ;  /* 0x000000ffff7f7224 */ /* 0x000fe200078e00f4 */
[----:B------:R1:W-:Y:S04]  /*30430*/  STL [R1+0x20], R13 ;  /* 0x0000200d01007387 */ /* 0x0003e80000100800 */
[----:B------:R3:W-:Y:S01]  /*30440*/  LDGSTS.E [R124+0x5600], desc[UR22][R126.64], P3 ;  /* 0x056000007e7c7fae */ /* 0x0007e200099a1016 */
[----:B------:R-:W-:Y:S02]  /*30450*/  IADD3 R12, P4, PT, R12, UR13, RZ ;  /* 0x0000000d0c0c7c10 */ /* 0x000fe4000ff9e0ff */
[----:B------:R-:W-:-:S02]  /*30460*/  IADD3 R18, P5, PT, R18, UR13, RZ ;  /* 0x0000000d12127c10 */ /* 0x000fc4000ffbe0ff */
[----:B------:R-:W-:Y:S01]  /*30470*/  IADD3.X R15, PT, PT, R15, UR14, RZ, P4, !PT ;  /* 0x0000000e0f0f7c10 */ /* 0x000fe2000a7fe4ff */
[----:B---3--:R-:W-:Y:S02]  /*30480*/  IMAD.MOV.U32 R126, RZ, RZ, R0 ;  /* 0x000000ffff7e7224 */ /* 0x008fe400078e0000 */
[----:B------:R-:W-:Y:S01]  /*30490*/  IMAD.MOV.U32 R127, RZ, RZ, R252 ;  /* 0x000000ffff7f7224 */ /* 0x000fe200078e00fc */
[----:B--2---:R-:W2:Y:S04]  /*304a0*/  LDL.LU R0, [R1+0x80] ;  /* 0x0000800001007983 */ /* 0x004ea80000300800 */
[----:B------:R3:W-:Y:S04]  /*304b0*/  STL [R1+0x1c], R17 ;  /* 0x00001c1101007387 */ /* 0x0007e80000100800 */
[----:B------:R4:W-:Y:S04]  /*304c0*/  LDGSTS.E [R124+0x5a00], desc[UR22][R126.64], P3 ;  /* 0x05a000007e7c7fae */ /* 0x0009e800099a1016 */
[----:B------:R-:W2:Y:S01]  /*304d0*/  LDL.LU R16, [R1+0xa0] ;  /* 0x0000a00001107983 */ /* 0x000ea20000300800 */
[----:B------:R-:W-:Y:S01]  /*304e0*/  IADD3.X R48, PT, PT, R48, UR14, RZ, P5, !PT ;  /* 0x0000000e30307c10 */ /* 0x000fe2000affe4ff */
[----:B----4-:R-:W-:-:S02]  /*304f0*/  IMAD.MOV.U32 R126, RZ, RZ, R13 ;  /* 0x000000ffff7e7224 */ /* 0x010fc400078e000d */
[----:B------:R-:W-:Y:S01]  /*30500*/  IMAD.MOV.U32 R127, RZ, RZ, R17 ;  /* 0x000000ffff7f7224 */ /* 0x000fe200078e0011 */
[----:B-1----:R-:W4:Y:S04]  /*30510*/  LDL.LU R13, [R1+0x7c] ;  /* 0x00007c00010d7983 */ /* 0x002f280000300800 */
[----:B---3--:R-:W3:Y:S04]  /*30520*/  LDL.LU R17, [R1+0x9c] ;  /* 0x00009c0001117983 */ /* 0x008ee80000300800 */
[----:B------:R1:W-:Y:S04]  /*30530*/  LDGSTS.E [R124+0x5e00], desc[UR22][R126.64], P3 ;  /* 0x05e000007e7c7fae */ /* 0x0003e800099a1016 */
[----:B------:R1:W-:Y:S04]  /*30540*/  STL [R1+0x40], R12 ;  /* 0x0000400c01007387 */ /* 0x0003e80000100800 */
[----:B------:R1:W-:Y:S02]  /*30550*/  STL [R1+0x3c], R15 ;  /* 0x00003c0f01007387 */ /* 0x0003e40000100800 */
[----:B-1----:R-:W-:-:S02]  /*30560*/  IMAD.MOV.U32 R126, RZ, RZ, R12 ;  /* 0x000000ffff7e7224 */ /* 0x002fc400078e000c */
[----:B------:R-:W-:Y:S01]  /*30570*/  IMAD.MOV.U32 R127, RZ, RZ, R15 ;  /* 0x000000ffff7f7224 */ /* 0x000fe200078e000f */
[----:B------:R1:W-:Y:S04]  /*30580*/  STL [R1+0x60], R18 ;  /* 0x0000601201007387 */ /* 0x0003e80000100800 */
[----:B------:R-:W3:Y:S04]  /*30590*/  LDL.LU R12, [R1+0xc0] ;  /* 0x0000c000010c7983 */ /* 0x000ee80000300800 */
[----:B------:R1:W-:Y:S04]  /*305a0*/  STL [R1+0x5c], R48 ;  /* 0x00005c3001007387 */ /* 0x0003e80000100800 */
[----:B------:R1:W-:Y:S04]  /*305b0*/  LDGSTS.E [R124+0x6200], desc[UR22][R126.64], P3 ;  /* 0x062000007e7c7fae */ /* 0x0003e800099a1016 */
[----:B------:R-:W3:Y:S01]  /*305c0*/  LDL.LU R15, [R1+0xe0] ;  /* 0x0000e000010f7983 */ /* 0x000ee20000300800 */
[----:B-1----:R-:W-:-:S03]  /*305d0*/  IMAD.MOV.U32 R126, RZ, RZ, R18 ;  /* 0x000000ffff7e7224 */ /* 0x002fc600078e0012 */
[----:B------:R-:W3:Y:S01]  /*305e0*/  LDL.LU R18, [R1+0xbc] ;  /* 0x0000bc0001127983 */ /* 0x000ee20000300800 */
[----:B------:R-:W-:-:S03]  /*305f0*/  IMAD.MOV.U32 R127, RZ, RZ, R48 ;  /* 0x000000ffff7f7224 */ /* 0x000fc600078e0030 */
[----:B------:R-:W3:Y:S04]  /*30600*/  LDL.LU R48, [R1+0xdc] ;  /* 0x0000dc0001307983 */ /* 0x000ee80000300800 */
[----:B------:R1:W-:Y:S01]  /*30610*/  LDGSTS.E [R124+0x6600], desc[UR22][R126.64], P3 ;  /* 0x066000007e7c7fae */ /* 0x0003e200099a1016 */
[----:B--2---:R-:W-:-:S05]  /*30620*/  IADD3 R0, P4, PT, R0, UR13, RZ ;  /* 0x0000000d00007c10 */ /* 0x004fca000ff9e0ff */
[----:B------:R2:W-:Y:S01]  /*30630*/  STL [R1+0x80], R0 ;  /* 0x0000800001007387 */ /* 0x0005e20000100800 */
[----:B-1----:R-:W-:Y:S01]  /*30640*/  IMAD.MOV.U32 R126, RZ, RZ, R0 ;  /* 0x000000ffff7e7224 */ /* 0x002fe200078e0000 */
[----:B------:R-:W-:Y:S02]  /*30650*/  IADD3 R16, P5, PT, R16, UR13, RZ ;  /* 0x0000000d10107c10 */ /* 0x000fe4000ffbe0ff */
[----:B----4-:R-:W-:Y:S02]  /*30660*/  IADD3.X R13, PT, PT, R13, UR14, RZ, P4, !PT ;  /* 0x0000000e0d0d7c10 */ /* 0x010fe4000a7fe4ff */
[----:B---3--:R-:W-:-:S03]  /*30670*/  IADD3.X R17, PT, PT, R17, UR14, RZ, P5, !PT ;  /* 0x0000000e11117c10 */ /* 0x008fc6000affe4ff */
[----:B------:R-:W-:Y:S01]  /*30680*/  IMAD.MOV.U32 R127, RZ, RZ, R13 ;  /* 0x000000ffff7f7224 */ /* 0x000fe200078e000d */
[----:B------:R1:W-:Y:S04]  /*30690*/  STL [R1+0x7c], R13 ;  /* 0x00007c0d01007387 */ /* 0x0003e80000100800 */
[----:B------:R3:W-:Y:S04]  /*306a0*/  STL [R1+0xa0], R16 ;  /* 0x0000a01001007387 */ /* 0x0007e80000100800 */
[----:B--2---:R-:W2:Y:S04]  /*306b0*/  LDL.LU R0, [R1+0x100] ;  /* 0x0001000001007983 */ /* 0x004ea80000300800 */
[----:B------:R4:W-:Y:S04]  /*306c0*/  STL [R1+0x9c], R17 ;  /* 0x00009c1101007387 */ /* 0x0009e80000100800 */
[----:B------:R4:W-:Y:S04]  /*306d0*/  LDGSTS.E [R124+0x6a00], desc[UR22][R126.64], P3 ;  /* 0x06a000007e7c7fae */ /* 0x0009e800099a1016 */
[----:B-1----:R-:W2:Y:S01]  /*306e0*/  LDL.LU R13, [R1+0x120] ;  /* 0x00012000010d7983 */ /* 0x002ea20000300800 */
[----:B------:R-:W-:Y:S01]  /*306f0*/  IADD3 R12, P4, PT, R12, UR13, RZ ;  /* 0x0000000d0c0c7c10 */ /* 0x000fe2000ff9e0ff */
[----:B----4-:R-:W-:-:S02]  /*30700*/  IMAD.MOV.U32 R126, RZ, RZ, R16 ;  /* 0x000000ffff7e7224 */ /* 0x010fc400078e0010 */
[----:B------:R-:W-:Y:S01]  /*30710*/  IMAD.MOV.U32 R127, RZ, RZ, R17 ;  /* 0x000000ffff7f7224 */ /* 0x000fe200078e0011 */
[----:B---3--:R-:W3:Y:S01]  /*30720*/  LDL.LU R16, [R1+0xfc] ;  /* 0x0000fc0001107983 */ /* 0x008ee20000300800 */
        /* <DEDUP_REMOVED lines=19> */
[----:B--2---:R-:W-:-:S05]  /*30860*/  IADD3 R0, P4, PT, R0, UR13, RZ ;  /* 0x0000000d00007c10 */ /* 0x004fca000ff9e0ff */
[----:B------:R2:W-:Y:S01]  /*30870*/  STL [R1+0x100], R0 ;  /* 0x0001000001007387 */ /* 0x0005e20000100800 */
[----:B-1----:R-:W-:Y:S01]  /*30880*/  IMAD.MOV.U32 R126, RZ, RZ, R0 ;  /* 0x000000ffff7e7224 */ /* 0x002fe200078e0000 */
[----:B------:R-:W-:Y:S02]  /*30890*/  IADD3 R13, P5, PT, R13, UR13, RZ ;  /* 0x0000000d0d0d7c10 */ /* 0x000fe4000ffbe0ff */
[----:B---3--:R-:W-:Y:S02]  /*308a0*/  IADD3.X R16, PT, PT, R16, UR14, RZ, P4, !PT ;  /* 0x0000000e10107c10 */ /* 0x008fe4000a7fe4ff */
[----:B----4-:R-:W-:-:S03]  /*308b0*/  IADD3.X R17, PT, PT, R17, UR14, RZ, P5, !PT ;  /* 0x0000000e11117c10 */ /* 0x010fc6000affe4ff */
        /* <DEDUP_REMOVED lines=8> */
[----:B---3--:R-:W-:-:S02]  /*30940*/  IMAD.MOV.U32 R126, RZ, RZ, R13 ;  /* 0x000000ffff7e7224 */ /* 0x008fc400078e000d */
[----:B------:R-:W-:Y:S01]  /*30950*/  IMAD.MOV.U32 R127, RZ, RZ, R17 ;  /* 0x000000ffff7f7224 */ /* 0x000fe200078e0011 */
[----:B------:R-:W3:Y:S01]  /*30960*/  LDL.LU R13, [R1+0x17c] ;  /* 0x00017c00010d7983 */ /* 0x000ee20000300800 */
        /* <DEDUP_REMOVED lines=128> */
[----:B-1----:R-:W-:Y:S01]  /*31170*/  IMAD.MOV.U32 R126, RZ, RZ, R0 ;  /* 0x000000ffff7e7224 */ /* 0x002fe200078e0000 */
[----:B------:R-:W-:Y:S01]  /*31180*/  STL [R1+0x300], R0 ;  /* 0x0003000001007387 */ /* 0x000fe20000100800 */
[----:B------:R-:W-:Y:S02]  /*31190*/  IADD3 R13, P5, PT, R13, UR13, RZ ;  /* 0x0000000d0d0d7c10 */ /* 0x000fe4000ffbe0ff */
[----:B---3--:R-:W-:Y:S02]  /*311a0*/  IADD3.X R16, PT, PT, R16, UR14, RZ, P4, !PT ;  /* 0x0000000e10107c10 */ /* 0x008fe4000a7fe4ff */
        /* <DEDUP_REMOVED lines=57> */
[----:B------:R2:W-:Y:S01]  /*31540*/  STL [R1+0x3e0], R238 ;  /* 0x0003e0ee01007387 */ /* 0x0005e20000100800 */
        /* <DEDUP_REMOVED lines=67> */
[----:B------:R1:W-:Y:S01]  /*31980*/  STL [R1+0x49c], R238 ;  /* 0x00049cee01007387 */ /* 0x0003e20000100800 */
[----:B------:R-:W-:-:S03]  /*31990*/  IADD3 R0, P5, PT, R0, UR13, RZ ;  /* 0x0000000d00007c10 */ /* 0x000fc6000ffbe0ff */
[----:B------:R2:W-:Y:S01]  /*319a0*/  LDGSTS.E [R124+0x16e00], desc[UR22][R126.64], P3 ;  /* 0x16e000007e7c7fae */ /* 0x0005e200099a1016 */
[----:B------:R-:W-:-:S03]  /*319b0*/  IADD3.X R15, PT, PT, R15, UR14, RZ, P4, !PT ;  /* 0x0000000e0f0f7c10 */ /* 0x000fc6000a7fe4ff */
[----:B-1----:R-:W3:Y:S01]  /*319c0*/  LDL.LU R238, [R1+0xe88] ;  /* 0x000e880001ee7983 */ /* 0x002ee20000300800 */
[----:B------:R-:W-:-:S03]  /*319d0*/  IADD3.X R12, PT, PT, R12, UR14, RZ, P5, !PT ;  /* 0x0000000e0c0c7c10 */ /* 0x000fc6000affe4ff */
[----:B------:R-:W4:Y:S01]  /*319e0*/  LDL.LU R246, [R1+0xe84] ;  /* 0x000e840001f67983 */ /* 0x000f220000300800 */
[----:B--2---:R-:W-:Y:S02]  /*319f0*/  IMAD.MOV.U32 R126, RZ, RZ, R18 ;  /* 0x000000ffff7e7224 */ /* 0x004fe400078e0012 */
[----:B------:R-:W-:Y:S01]  /*31a00*/  IMAD.MOV.U32 R127, RZ, RZ, R48 ;  /* 0x000000ffff7f7224 */ /* 0x000fe200078e0030 */
[----:B------:R1:W-:Y:S04]  /*31a10*/  STL [R1+0x4c0], R18 ;  /* 0x0004c01201007387 */ /* 0x0003e80000100800 */
[----:B------:R-:W-:Y:S04]  /*31a20*/  STL [R1+0x4bc], R48 ;  /* 0x0004bc3001007387 */ /* 0x000fe80000100800 */
[----:B------:R2:W-:Y:S04]  /*31a30*/  LDGSTS.E [R124+0x17200], desc[UR22][R126.64], P3 ;  /* 0x172000007e7c7fae */ /* 0x0005e800099a1016 */
[----:B------:R-:W-:Y:S04]  /*31a40*/  STL [R1+0x4e0], R16 ;  /* 0x0004e01001007387 */ /* 0x000fe80000100800 */
[----:B------:R-:W-:Y:S01]  /*31a50*/  STL [R1+0x4dc], R17 ;  /* 0x0004dc1101007387 */ /* 0x000fe20000100800 */
[----:B--2---:R-:W-:-:S02]  /*31a60*/  IMAD.MOV.U32 R126, RZ, RZ, R16 ;  /* 0x000000ffff7e7224 */ /* 0x004fc400078e0010 */
[----:B------:R-:W-:Y:S01]  /*31a70*/  IMAD.MOV.U32 R127, RZ, RZ, R17 ;  /* 0x000000ffff7f7224 */ /* 0x000fe200078e0011 */
[----:B------:R2:W-:Y:S04]  /*31a80*/  STL [R1+0x500], R13 ;  /* 0x0005000d01007387 */ /* 0x0005e80000100800 */
[----:B------:R1:W-:Y:S04]  /*31a90*/  STL [R1+0x4fc], R15 ;  /* 0x0004fc0f01007387 */ /* 0x0003e80000100800 */
[----:B------:R1:W-:Y:S04]  /*31aa0*/  STL [R1+0x520], R0 ;  /* 0x0005200001007387 */ /* 0x0003e80000100800 */
[----:B------:R2:W-:Y:S04]  /*31ab0*/  LDGSTS.E [R124+0x17600], desc[UR22][R126.64], P3 ;  /* 0x176000007e7c7fae */ /* 0x0005e800099a1016 */
[----:B------:R2:W-:Y:S04]  /*31ac0*/  STL [R1+0x51c], R12 ;  /* 0x00051c0c01007387 */ /* 0x0005e80000100800 */
[----:B-1----:R-:W3:Y:S01]  /*31ad0*/  LDL.LU R18, [R1+0x4] ;  /* 0x0000040001127983 */ /* 0x002ee20000300800 */
[----:B--2---:R-:W-:-:S02]  /*31ae0*/  IMAD.MOV.U32 R126, RZ, RZ, R13 ;  /* 0x000000ffff7e7224 */ /* 0x004fc400078e000d */
[----:B------:R-:W-:Y:S01]  /*31af0*/  IMAD.MOV.U32 R127, RZ, RZ, R15 ;  /* 0x000000ffff7f7224 */ /* 0x000fe200078e000f */
[----:B------:R-:W2:Y:S04]  /*31b00*/  LDL.LU R13, [R1+0x8] ;  /* 0x00000800010d7983 */ /* 0x000ea80000300800 */
[----:B------:R1:W-:Y:S04]  /*31b10*/  LDGSTS.E [R124+0x17a00], desc[UR22][R126.64], P3 ;  /* 0x17a000007e7c7fae */ /* 0x0003e800099a1016 */
[----:B------:R-:W2:Y:S04]  /*31b20*/  LDL.LU R48, [R1+0x24] ;  /* 0x0000240001307983 */ /* 0x000ea80000300800 */
[----:B------:R-:W2:Y:S01]  /*31b30*/  LDL.LU R15, [R1+0x28] ;  /* 0x00002800010f7983 */ /* 0x000ea20000300800 */
[----:B-1----:R-:W-:Y:S01]  /*31b40*/  IMAD.MOV.U32 R126, RZ, RZ, R0 ;  /* 0x000000ffff7e7224 */ /* 0x002fe200078e0000 */
[----:B------:R-:W-:Y:S01]  /*31b50*/  LOP3.LUT R0, R14, 0x60, RZ, 0x3c, !PT ;  /* 0x000000600e007812 */ /* 0x000fe200078e3cff */
[----:B------:R-:W-:-:S02]  /*31b60*/  IMAD.MOV.U32 R127, RZ, RZ, R12 ;  /* 0x000000ffff7f7224 */ /* 0x000fc400078e000c */
[----:B------:R-:W2:Y:S04]  /*31b70*/  LDL.LU R12, [R1+0x44] ;  /* 0x00004400010c7983 */ /* 0x000ea80000300800 */
[----:B------:R1:W-:Y:S02]  /*31b80*/  LDGSTS.E [R124+0x17e00], desc[UR22][R126.64], P3 ;  /* 0x17e000007e7c7fae */ /* 0x0003e400099a1016 */
[----:B-1----:R-:W-:Y:S02]  /*31b90*/  VIADD R124, R0, UR5 ;  /* 0x00000005007c7c36 */ /* 0x002fe40008000000 */
[----:B------:R-:W2:Y:S04]  /*31ba0*/  LDL.LU R0, [R1+0x48] ;  /* 0x0000480001007983 */ /* 0x000ea80000300800 */
[----:B------:R-:W2:Y:S04]  /*31bb0*/  LDL.LU R17, [R1+0x64] ;  /* 0x0000640001117983 */ /* 0x000ea80000300800 */
[----:B------:R-:W2:Y:S01]  /*31bc0*/  LDL.LU R16, [R1+0x68] ;  /* 0x0000680001107983 */ /* 0x000ea20000300800 */
[----:B------:R-:W-:-:S02]  /*31bd0*/  IADD3 R85, P5, PT, R85, UR13, RZ ;  /* 0x0000000d55557c10 */ /* 0x000fc4000ffbe0ff */
[----:B------:R-:W-:Y:S02]  /*31be0*/  IADD3 R92, P4, PT, R92, UR13, RZ ;  /* 0x0000000d5c5c7c10 */ /* 0x000fe4000ff9e0ff */
[----:B------:R-:W-:Y:S02]  /*31bf0*/  IADD3.X R86, PT, PT, R86, UR14, RZ, P5, !PT ;  /* 0x0000000e56567c10 */ /* 0x000fe4000affe4ff */
[----:B------:R-:W-:Y:S02]  /*31c00*/  IADD3.X R93, PT, PT, R93, UR14, RZ, P4, !PT ;  /* 0x0000000e5d5d7c10 */ /* 0x000fe4000a7fe4ff */
[----:B------:R-:W-:Y:S01]  /*31c10*/  IADD3 R122, P4, PT, R122, UR13, RZ ;  /* 0x0000000d7a7a7c10 */ /* 0x000fe2000ff9e0ff */
[----:B------:R-:W-:Y:S02]  /*31c20*/  IMAD.MOV.U32 R126, RZ, RZ, R85 ;  /* 0x000000ffff7e7224 */ /* 0x000fe400078e0055 */
[----:B------:R-:W-:Y:S01]  /*31c30*/  IMAD.MOV.U32 R127, RZ, RZ, R86 ;  /* 0x000000ffff7f7224 */ /* 0x000fe200078e0056 */
[----:B------:R-:W-:Y:S01]  /*31c40*/  IADD3.X R104, PT, PT, R104, UR14, RZ, P4, !PT ;  /* 0x0000000e68687c10 */ /* 0x000fe2000a7fe4ff */
[----:B------:R-:W-:Y:S01]  /*31c50*/  LDGSTS.E [R124+0x300], desc[UR22][R92.64], P3 ;  /* 0x003000005c7c7fae */ /* 0x000fe200099a1016 */
[----:B------:R-:W-:-:S02]  /*31c60*/  IADD3 R105, P4, PT, R105, UR13, RZ ;  /* 0x0000000d69697c10 */ /* 0x000fc4000ff9e0ff */
[----:B------:R-:W-:Y:S01]  /*31c70*/  IADD3 R98, P5, PT, R98, UR13, RZ ;  /* 0x0000000d62627c10 */ /* 0x000fe2000ffbe0ff */
[----:B------:R1:W-:Y:S01]  /*31c80*/  LDGSTS.E [R124+0x700], desc[UR22][R126.64], P3 ;  /* 0x007000007e7c7fae */ /* 0x0003e200099a1016 */
[----:B------:R-:W-:Y:S02]  /*31c90*/  IADD3.X R116, PT, PT, R116, UR14, RZ, P4, !PT ;  /* 0x0000000e74747c10 */ /* 0x000fe4000a7fe4ff */
        /* <DEDUP_REMOVED lines=76> */
[----:B---3--:R-:W-:Y:S02]  /*32160*/  IADD3.X R238, PT, PT, R238, UR14, RZ, P4, !PT ;  /* 0x0000000eeeee7c10 */ /* 0x008fe4000a7fe4ff */
[----:B------:R-:W-:Y:S01]  /*32170*/  IADD3 R247, P5, PT, R247, UR13, RZ ;  /* 0x0000000df7f77c10 */ /* 0x000fe2000ffbe0ff */
[----:B-1----:R-:W-:Y:S02]  /*32180*/  IMAD.MOV.U32 R126, RZ, RZ, R223 ;  /* 0x000000ffff7e7224 */ /* 0x002fe400078e00df */
[----:B------:R-:W-:-:S05]  /*32190*/  IMAD.MOV.U32 R127, RZ, RZ, R222 ;  /* 0x000000ffff7f7224 */ /* 0x000fca00078e00de */
[----:B------:R1:W-:Y:S01]  /*321a0*/  LDGSTS.E [R124+0x4b00], desc[UR22][R126.64], P3 ;  /* 0x04b000007e7c7fae */ /* 0x0003e200099a1016 */
[----:B----4-:R-:W-:Y:S02]  /*321b0*/  IADD3.X R246, PT, PT, R246, UR14, RZ, P5, !PT ;  /* 0x0000000ef6f67c10 */ /* 0x010fe4000affe4ff */
[----:B--2---:R-:W-:Y:S01]  /*321c0*/  IADD3 R13, P4, PT, R13, UR13, RZ ;  /* 0x0000000d0d0d7c10 */ /* 0x004fe2000ff9e0ff */
        /* <DEDUP_REMOVED lines=9> */
[----:B------:R2:W-:Y:S01]  /*32260*/  STL [R1+0x8], R13 ;  /* 0x0000080d01007387 */ /* 0x0005e20000100800 */
[----:B-1----:R-:W-:Y:S02]  /*32270*/  IMAD.MOV.U32 R126, RZ, RZ, R247 ;  /* 0x000000ffff7e7224 */ /* 0x002fe400078e00f7 */
[----:B------:R-:W-:Y:S01]  /*32280*/  IMAD.MOV.U32 R127, RZ, RZ, R246 ;  /* 0x000000ffff7f7224 */ /* 0x000fe200078e00f6 */
[----:B------:R1:W-:Y:S04]  /*32290*/  STL [R1+0x4], R18 ;  /* 0x0000041201007387 */ /* 0x0003e80000100800 */
[----:B------:R3:W-:Y:S01]  /*322a0*/  LDGSTS.E [R124+0x5700], desc[UR22][R126.64], P3 ;  /* 0x057000007e7c7fae */ /* 0x0007e200099a1016 */
[----:B------:R-:W-:-:S03]  /*322b0*/  IADD3 R0, P4, PT, R0, UR13, RZ ;  /* 0x0000000d00007c10 */ /* 0x000fc6000ff9e0ff */
[----:B------:R4:W-:Y:S01]  /*322c0*/  STL [R1+0x28], R15 ;  /* 0x0000280f01007387 */ /* 0x0009e20000100800 */
[----:B------:R-:W-:Y:S01]  /*322d0*/  IADD3.X R12, PT, PT, R12, UR14, RZ, P4, !PT ;  /* 0x0000000e0c0c7c10 */ /* 0x000fe2000a7fe4ff */
[----:B---3--:R-:W-:Y:S02]  /*322e0*/  IMAD.MOV.U32 R126, RZ, RZ, R13 ;  /* 0x000000ffff7e7224 */ /* 0x008fe400078e000d */
[----:B------:R-:W-:Y:S01]  /*322f0*/  IMAD.MOV.U32 R127, RZ, RZ, R18 ;  /* 0x000000ffff7f7224 */ /* 0x000fe200078e0012 */
[----:B--2---:R-:W2:Y:S01]  /*32300*/  LDL.LU R13, [R1+0x88] ;  /* 0x00008800010d7983 */ /* 0x004ea20000300800 */
[----:B------:R-:W-:-:S03]  /*32310*/  IADD3 R16, P5, PT, R16, UR13, RZ ;  /* 0x0000000d10107c10 */ /* 0x000fc6000ffbe0ff */
[----:B------:R3:W-:Y:S04]  /*32320*/  STL [R1+0x24], R48 ;  /* 0x0000243001007387 */ /* 0x0007e80000100800 */
[----:B------:R3:W-:Y:S04]  /*32330*/  LDGSTS.E [R124+0x5b00], desc[UR22][R126.64], P3 ;  /* 0x05b000007e7c7fae */ /* 0x0007e800099a1016 */
[----:B-1----:R-:W2:Y:S01]  /*32340*/  LDL.LU R18, [R1+0xa8] ;  /* 0x0000a80001127983 */ /* 0x002ea20000300800 */
[----:B------:R-:W-:Y:S01]  /*32350*/  IADD3.X R17, PT, PT, R17, UR14, RZ, P5, !PT ;  /* 0x0000000e11117c10 */ /* 0x000fe2000affe4ff */
[----:B---3--:R-:W-:-:S02]  /*32360*/  IMAD.MOV.U32 R126, RZ, RZ, R15 ;  /* 0x000000ffff7e7224 */ /* 0x008fc400078e000f */
[----:B------:R-:W-:Y:S01]  /*32370*/  IMAD.MOV.U32 R127, RZ, RZ, R48 ;  /* 0x000000ffff7f7224 */ /* 0x000fe200078e0030 */
[----:B----4-:R-:W3:Y:S04]  /*32380*/  LDL.LU R15, [R1+0x84] ;  /* 0x00008400010f7983 */ /* 0x010ee80000300800 */
[----:B------:R-:W4:Y:S04]  /*32390*/  LDL.LU R48, [R1+0xa4] ;  /* 0x0000a40001307983 */ /* 0x000f280000300800 */
[----:B------:R1:W-:Y:S04]  /*323a0*/  LDGSTS.E [R124+0x5f00], desc[UR22][R126.64], P3 ;  /* 0x05f000007e7c7fae */ /* 0x0003e800099a1016 */
[----:B------:R1:W-:Y:S04]  /*323b0*/  STL [R1+0x48], R0 ;  /* 0x0000480001007387 */ /* 0x0003e80000100800 */
[----:B------:R1:W-:Y:S02]  /*323c0*/  STL [R1+0x44], R12 ;  /* 0x0000440c01007387 */ /* 0x0003e40000100800 */
[----:B-1----:R-:W-:-:S02]  /*323d0*/  IMAD.MOV.U32 R126, RZ, RZ, R0 ;  /* 0x000000ffff7e7224 */ /* 0x002fc400078e0000 */
        /* <DEDUP_REMOVED lines=229> */
[----:B------:R-:W-:Y:S02]  /*33230*/  IADD3 R18, P5, PT, R18, UR13, RZ ;  /* 0x0000000d12127c10 */ /* 0x000fe4000ffbe0ff */
[----:B---3--:R-:W-:Y:S02]  /*33240*/  IADD3.X R15, PT, PT, R15, UR14, RZ, P4, !PT ;  /* 0x0000000e0f0f7c10 */ /* 0x008fe4000a7fe4ff */
[----:B----4-:R-:W-:-:S03]  /*33250*/  IADD3.X R48, PT, PT, R48, UR14, RZ, P5, !PT ;  /* 0x0000000e30307c10 */ /* 0x010fc6000affe4ff */
[----:B------:R-:W-:Y:S01]  /*33260*/  IMAD.MOV.U32 R127, RZ, RZ, R15 ;  /* 0x000000ffff7f7224 */ /* 0x000fe200078e000f */
[----:B------:R-:W-:Y:S04]  /*33270*/  STL [R1+0x388], R13 ;  /* 0x0003880d01007387 */ /* 0x000fe80000100800 */
[----:B------:R1:W-:Y:S04]  /*33280*/  LDGSTS.E [R124+0x14b00], desc[UR22][R126.64], P3 ;  /* 0x14b000007e7c7fae */ /* 0x0003e800099a1016 */
[----:B------:R2:W-:Y:S04]  /*33290*/  STL [R1+0x384], R15 ;  /* 0x0003840f01007387 */ /* 0x0005e80000100800 */
[----:B------:R-:W-:Y:S01]  /*332a0*/  STL [R1+0x3a8], R18 ;  /* 0x0003a81201007387 */ /* 0x000fe20000100800 */
[----:B-1----:R-:W-:-:S02]  /*332b0*/  IMAD.MOV.U32 R126, RZ, RZ, R18 ;  /* 0x000000ffff7e7224 */ /* 0x002fc400078e0012 */
[----:B------:R-:W-:Y:S01]  /*332c0*/  IMAD.MOV.U32 R127, RZ, RZ, R48 ;  /* 0x000000ffff7f7224 */ /* 0x000fe200078e0030 */
[----:B--2---:R-:W2:Y:S01]  /*332d0*/  LDL.LU R15, [R1+0x408] ;  /* 0x00040800010f7983 */ /* 0x004ea20000300800 */
[----:B------:R-:W-:-:S03]  /*332e0*/  IADD3 R0, P4, PT, R0, UR13, RZ ;  /* 0x0000000d00007c10 */ /* 0x000fc6000ff9e0ff */
[----:B------:R1:W-:Y:S04]  /*332f0*/  LDGSTS.E [R124+0x14f00], desc[UR22][R126.64], P3 ;  /* 0x14f000007e7c7fae */ /* 0x0003e800099a1016 */
[----:B------:R3:W-:Y:S04]  /*33300*/  STL [R1+0x3a4], R48 ;  /* 0x0003a43001007387 */ /* 0x0007e80000100800 */
[----:B------:R-:W4:Y:S01]  /*33310*/  LDL.LU R13, [R1+0x428] ;  /* 0x00042800010d7983 */ /* 0x000f220000300800 */
[----:B------:R-:W-:Y:S01]  /*33320*/  IADD3 R12, P5, PT, R12, UR13, RZ ;  /* 0x0000000d0c0c7c10 */ /* 0x000fe2000ffbe0ff */
[----:B-1----:R-:W-:-:S02]  /*33330*/  IMAD.MOV.U32 R126, RZ, RZ, R0 ;  /* 0x000000ffff7e7224 */ /* 0x002fc400078e0000 */
[----:B---3--:R-:W5:Y:S04]  /*33340*/  LDL.LU R48, [R1+0xe80] ;  /* 0x000e800001307983 */ /* 0x008f680000300800 */
[----:B------:R-:W3:Y:S01]  /*33350*/  LDL.LU R18, [R1+0x424] ;  /* 0x0004240001127983 */ /* 0x000ee20000300800 */
[----:B------:R-:W-:Y:S02]  /*33360*/  IADD3.X R16, PT, PT, R16, UR14, RZ, P4, !PT ;  /* 0x0000000e10107c10 */ /* 0x000fe4000a7fe4ff */
[----:B------:R-:W-:-:S03]  /*33370*/  IADD3.X R17, PT, PT, R17, UR14, RZ, P5, !PT ;  /* 0x0000000e11117c10 */ /* 0x000fc6000affe4ff */
[----:B------:R-:W-:Y:S01]  /*33380*/  IMAD.MOV.U32 R127, RZ, RZ, R16 ;  /* 0x000000ffff7f7224 */ /* 0x000fe200078e0010 */
[----:B------:R-:W-:Y:S04]  /*33390*/  STL [R1+0x3c8], R0 ;  /* 0x0003c80001007387 */ /* 0x000fe80000100800 */
[----:B------:R1:W-:Y:S04]  /*333a0*/  STL [R1+0x3c4], R16 ;  /* 0x0003c41001007387 */ /* 0x0003e80000100800 */
[----:B------:R1:W-:Y:S04]  /*333b0*/  LDGSTS.E [R124+0x15300], desc[UR22][R126.64], P3 ;  /* 0x153000007e7c7fae */ /* 0x0003e800099a1016 */
[----:B------:R-:W-:Y:S04]  /*333c0*/  STL [R1+0x3e8], R12 ;  /* 0x0003e80c01007387 */ /* 0x000fe80000100800 */
[----:B-1----:R-:W3:Y:S01]  /*333d0*/  LDL.LU R16, [R1+0x448] ;  /* 0x0004480001107983 */ /* 0x002ee20000300800 */
[----:B------:R-:W-:-:S02]  /*333e0*/  IMAD.MOV.U32 R126, RZ, RZ, R12 ;  /* 0x000000ffff7e7224 */ /* 0x000fc400078e000c */
[----:B------:R-:W-:Y:S01]  /*333f0*/  IMAD.MOV.U32 R127, RZ, RZ, R17 ;  /* 0x000000ffff7f7224 */ /* 0x000fe200078e0011 */
[----:B------:R1:W-:Y:S04]  /*33400*/  STL [R1+0x3e4], R17 ;  /* 0x0003e41101007387 */ /* 0x0003e80000100800 */
[----:B------:R-:W3:Y:S04]  /*33410*/  LDL.LU R0, [R1+0x468] ;  /* 0x0004680001007983 */ /* 0x000ee80000300800 */
[----:B------:R2:W-:Y:S04]  /*33420*/  LDGSTS.E [R124+0x15700], desc[UR22][R126.64], P3 ;  /* 0x157000007e7c7fae */ /* 0x0005e800099a1016 */
[----:B-1----:R-:W5:Y:S04]  /*33430*/  LDL.LU R17, [R1+0xe7c] ;  /* 0x000e7c0001117983 */ /* 0x002f680000300800 */
[----:B------:R-:W3:Y:S04]  /*33440*/  LDL.LU R12, [R1+0x464] ;  /* 0x00046400010c7983 */ /* 0x000ee80000300800 */
[----:B------:R-:W3:Y:S01]  /*33450*/  LDL.LU R127, [R1+0x404] ;  /* 0x00040400017f7983 */ /* 0x000ee20000300800 */
[----:B--2---:R-:W-:-:S05]  /*33460*/  IADD3 R15, P4, PT, R15, UR13, RZ ;  /* 0x0000000d0f0f7c10 */ /* 0x004fca000ff9e0ff */
[----:B------:R-:W-:Y:S01]  /*33470*/  IMAD.MOV.U32 R126, RZ, RZ, R15 ;  /* 0x000000ffff7e7224 */ /* 0x000fe200078e000f */
[----:B----4-:R-:W-:Y:S01]  /*33480*/  IADD3 R13, P5, PT, R13, UR13, RZ ;  /* 0x0000000d0d0d7c10 */ /* 0x010fe2000ffbe0ff */
[----:B------:R1:W-:Y:S03]  /*33490*/  STL [R1+0x408], R15 ;  /* 0x0004080f01007387 */ /* 0x0003e60000100800 */
[----:B---3--:R-:W-:Y:S02]  /*334a0*/  IADD3.X R18, PT, PT, R18, UR14, RZ, P5, !PT ;  /* 0x0000000e12127c10 */ /* 0x008fe4000affe4ff */
[----:B------:R-:W-:-:S05]  /*334b0*/  IADD3.X R127, PT, PT, R127, UR14, RZ, P4, !PT ;  /* 0x0000000e7f7f7c10 */ /* 0x000fca000a7fe4ff */
[----:B------:R2:W-:Y:S04]  /*334c0*/  STL [R1+0x404], R127 ;  /* 0x0004047f01007387 */ /* 0x0005e80000100800 */
[----:B------:R3:W-:Y:S04]  /*334d0*/  LDGSTS.E [R124+0x15b00], desc[UR22][R126.64], P3 ;  /* 0x15b000007e7c7fae */ /* 0x0007e800099a1016 */
[----:B------:R-:W-:Y:S04]  /*334e0*/  STL [R1+0x428], R13 ;  /* 0x0004280d01007387 */ /* 0x000fe80000100800 */
[----:B-1----:R-:W4:Y:S01]  /*334f0*/  LDL.LU R15, [R1+0x4a8] ;  /* 0x0004a800010f7983 */ /* 0x002f220000300800 */
[----:B---3--:R-:W-:-:S02]  /*33500*/  IMAD.MOV.U32 R126, RZ, RZ, R13 ;  /* 0x000000ffff7e7224 */ /* 0x008fc400078e000d */
[----:B--2---:R-:W-:Y:S01]  /*33510*/  IMAD.MOV.U32 R127, RZ, RZ, R18 ;  /* 0x000000ffff7f7224 */ /* 0x004fe200078e0012 */
[----:B------:R1:W-:Y:S04]  /*33520*/  STL [R1+0x424], R18 ;  /* 0x0004241201007387 */ /* 0x0003e80000100800 */
[----:B------:R2:W-:Y:S04]  /*33530*/  LDGSTS.E [R124+0x15f00], desc[UR22][R126.64], P3 ;  /* 0x15f000007e7c7fae */ /* 0x0005e800099a1016 */
[----:B-1----:R-:W3:Y:S04]  /*33540*/  LDL.LU R18, [R1+0x4a4] ;  /* 0x0004a40001127983 */ /* 0x002ee80000300800 */
[----:B------:R-:W3:Y:S04]  /*33550*/  LDL.LU R13, [R1+0x4e8] ;  /* 0x0004e800010d7983 */ /* 0x000ee80000300800 */
[----:B------:R-:W3:Y:S01]  /*33560*/  LDL.LU R127, [R1+0x444] ;  /* 0x00044400017f7983 */ /* 0x000ee20000300800 */
[----:B------:R-:W-:-:S02]  /*33570*/  IADD3 R16, P4, PT, R16, UR13, RZ ;  /* 0x0000000d10107c10 */ /* 0x000fc4000ff9e0ff */
[----:B------:R-:W-:-:S03]  /*33580*/  IADD3 R0, P5, PT, R0, UR13, RZ ;  /* 0x0000000d00007c10 */ /* 0x000fc6000ffbe0ff */
[----:B--2---:R-:W-:Y:S01]  /*33590*/  IMAD.MOV.U32 R126, RZ, RZ, R16 ;  /* 0x000000ffff7e7224 */ /* 0x004fe200078e0010 */
[----:B------:R-:W-:Y:S01]  /*335a0*/  IADD3.X R12, PT, PT, R12, UR14, RZ, P5, !PT ;  /* 0x0000000e0c0c7c10 */ /* 0x000fe2000affe4ff */
[----:B------:R1:W-:Y:S01]  /*335b0*/  STL [R1+0x448], R16 ;  /* 0x0004481001007387 */ /* 0x0003e20000100800 */
[----:B---3--:R-:W-:-:S05]  /*335c0*/  IADD3.X R127, PT, PT, R127, UR14, RZ, P4, !PT ;  /* 0x0000000e7f7f7c10 */ /* 0x008fca000a7fe4ff */
[----:B------:R2:W-:Y:S04]  /*335d0*/  STL [R1+0x444], R127 ;  /* 0x0004447f01007387 */ /* 0x0005e80000100800 */
[----:B------:R3:W-:Y:S04]  /*335e0*/  LDGSTS.E [R124+0x16300], desc[UR22][R126.64], P3 ;  /* 0x163000007e7c7fae */ /* 0x0007e800099a1016 */
[----:B------:R2:W-:Y:S04]  /*335f0*/  STL [R1+0x468], R0 ;  /* 0x0004680001007387 */ /* 0x0005e80000100800 */
[----:B-1----:R-:W4:Y:S01]  /*33600*/  LDL.LU R16, [R1+0x4e4] ;  /* 0x0004e40001107983 */ /* 0x002f220000300800 */
[----:B---3--:R-:W-:-:S02]  /*33610*/  IMAD.MOV.U32 R126, RZ, RZ, R0 ;  /* 0x000000ffff7e7224 */ /* 0x008fc400078e0000 */
[----:B--2---:R-:W-:Y:S01]  /*33620*/  IMAD.MOV.U32 R127, RZ, RZ, R12 ;  /* 0x000000ffff7f7224 */ /* 0x004fe200078e000c */
[----:B------:R1:W-:Y:S04]  /*33630*/  STL [R1+0x464], R12 ;  /* 0x0004640c01007387 */ /* 0x0003e80000100800 */
[----:B------:R-:W2:Y:S04]  /*33640*/  LDL.LU R0, [R1+0x524] ;  /* 0x0005240001007983 */ /* 0x000ea80000300800 */
[----:B------:R3:W-:Y:S04]  /*33650*/  LDGSTS.E [R124+0x16700], desc[UR22][R126.64], P3 ;  /* 0x167000007e7c7fae */ /* 0x0007e800099a1016 */
[----:B-1----:R-:W2:Y:S04]  /*33660*/  LDL.LU R12, [R1+0x528] ;  /* 0x00052800010c7983 */ /* 0x002ea80000300800 */
[----:B------:R-:W2:Y:S04]  /*33670*/  LDL.LU R126, [R1+0x484] ;  /* 0x00048400017e7983 */ /* 0x000ea80000300800 */
[----:B------:R-:W3:Y:S01]  /*33680*/  LDL.LU R127, [R1+0x488] ;  /* 0x00048800017f7983 */ /* 0x000ee20000300800 */
[----:B----4-:R-:W-:-:S04]  /*33690*/  IADD3 R15, P5, PT, R15, UR13, RZ ;  /* 0x0000000d0f0f7c10 */ /* 0x010fc8000ffbe0ff */
[----:B------:R-:W-:Y:S02]  /*336a0*/  IADD3.X R18, PT, PT, R18, UR14, RZ, P5, !PT ;  /* 0x0000000e12127c10 */ /* 0x000fe4000affe4ff */
[----:B---3--:R-:W-:-:S04]  /*336b0*/  IADD3 R127, P4, PT, R127, UR13, RZ ;  /* 0x0000000d7f7f7c10 */ /* 0x008fc8000ff9e0ff */
[----:B--2---:R-:W-:Y:S01]  /*336c0*/  IADD3.X R126, PT, PT, R126, UR14, RZ, P4, !PT ;  /* 0x0000000e7e7e7c10 */ /* 0x004fe2000a7fe4ff */
[----:B------:R1:W-:Y:S04]  /*336d0*/  STL [R1+0x488], R127 ;  /* 0x0004887f01007387 */ /* 0x0003e80000100800 */
[----:B------:R2:W-:Y:S01]  /*336e0*/  STL [R1+0x484], R126 ;  /* 0x0004847e01007387 */ /* 0x0005e20000100800 */
[----:B-1----:R-:W-:-:S04]  /*336f0*/  LOP3.LUT R127, R127, R126, RZ, 0x3c, !PT ;  /* 0x0000007e7f7f7212 */ /* 0x002fc800078e3cff */
[----:B--2---:R-:W-:-:S04]  /*33700*/  LOP3.LUT R126, R127, R126, RZ, 0x3c, !PT ;  /* 0x0000007e7f7e7212 */ /* 0x004fc800078e3cff */
[----:B------:R-:W-:Y:S01]  /*33710*/  LOP3.LUT R127, R127, R126, RZ, 0x3c, !PT ;  /* 0x0000007e7f7f7212 */ /* 0x000fe200078e3cff */
[----:B------:R-:W-:Y:S04]  /*33720*/  STL [R1+0x4a8], R15 ;  /* 0x0004a80f01007387 */ /* 0x000fe80000100800 */
[----:B------:R1:W-:Y:S04]  /*33730*/  LDGSTS.E [R124+0x16b00], desc[UR22][R126.64], P3 ;  /* 0x16b000007e7c7fae */ /* 0x0003e800099a1016 */
[----:B------:R2:W-:Y:S01]  /*33740*/  STL [R1+0x4a4], R18 ;  /* 0x0004a41201007387 */ /* 0x0005e20000100800 */
[----:B-1----:R-:W-:-:S02]  /*33750*/  IMAD.MOV.U32 R126, RZ, RZ, R15 ;  /* 0x000000ffff7e7224 */ /* 0x002fc400078e000f */
[----:B------:R-:W-:Y:S02]  /*33760*/  IMAD.MOV.U32 R127, RZ, RZ, R18 ;  /* 0x000000ffff7f7224 */ /* 0x000fe400078e0012 */
[----:B--2---:R-:W5:Y:S04]  /*33770*/  LDL.LU R18, [R1+0xe78] ;  /* 0x000e780001127983 */ /* 0x004f680000300800 */
[----:B------:R-:W5:Y:S04]  /*33780*/  LDL.LU R15, [R1+0xe74] ;  /* 0x000e7400010f7983 */ /* 0x000f680000300800 */
[----:B------:R1:W-:Y:S04]  /*33790*/  LDGSTS.E [R124+0x16f00], desc[UR22][R126.64], P3 ;  /* 0x16f000007e7c7fae */ /* 0x0003e800099a1016 */
[----:B------:R-:W2:Y:S04]  /*337a0*/  LDL.LU R126, [R1+0x4c4] ;  /* 0x0004c400017e7983 */ /* 0x000ea80000300800 */
[----:B------:R-:W1:Y:S01]  /*337b0*/  LDL.LU R127, [R1+0x4c8] ;  /* 0x0004c800017f7983 */ /* 0x000e620000300800 */
[----:B------:R-:W-:-:S04]  /*337c0*/  IADD3 R13, P5, PT, R13, UR13, RZ ;  /* 0x0000000d0d0d7c10 */ /* 0x000fc8000ffbe0ff */
[----:B------:R-:W-:Y:S02]  /*337d0*/  IADD3.X R16, PT, PT, R16, UR14, RZ, P5, !PT ;  /* 0x0000000e10107c10 */ /* 0x000fe4000affe4ff */
[----:B-1----:R-:W-:-:S04]  /*337e0*/  IADD3 R127, P4, PT, R127, UR13, RZ ;  /* 0x0000000d7f7f7c10 */ /* 0x002fc8000ff9e0ff */
        /* <DEDUP_REMOVED lines=31> */
[----:B------:R1:W-:Y:S01]  /*339e0*/  LDGSTS.E [R124+0x17f00], desc[UR22][R126.64], P3 ;  /* 0x17f000007e7c7fae */ /* 0x0003e200099a1016 */
[----:B------:R-:W2:Y:S01]  /*339f0*/  S2R R12, SR_TID.X ;  /* 0x00000000000c7919 */ /* 0x000ea20000002100 */
[----:B------:R-:W-:Y:S02]  /*33a00*/  UIADD3 UR17, UPT, UPT, UR17, 0x1, URZ ;  /* 0x0000000111117890 */ /* 0x000fe4000fffe0ff */
[----:B------:R-:W-:Y:S01]  /*33a10*/  UIADD3 UR20, UPT, UPT, UR6, 0x1, URZ ;  /* 0x0000000106147890 */ /* 0x000fe2000fffe0ff */
[----:B------:R-:W0:Y:S04]  /*33a20*/  LDGDEPBAR ;  /* 0x00000000000079af */ /* 0x000e280000000000 */
[----:B------:R-:W3:Y:S01]  /*33a30*/  LDL R127, [R1+0x52c] ;  /* 0x00052c00017f7983 */ /* 0x000ee20000100800 */
[----:B------:R-:W-:-:S04]  /*33a40*/  UISETP.GT.AND UP1, UPT, UR17, 0x1, UPT ;  /* 0x000000011100788c */ /* 0x000fc8000bf24270 */
[----:B------:R-:W-:Y:S01]  /*33a50*/  USEL UR5, URZ, 0x1, !UP1 ;  /* 0x00000001ff057887 */ /* 0x000fe2000c800000 */
[----:B-1----:R-:W-:Y:S01]  /*33a60*/  IMAD.U32 R124, RZ, RZ, UR19 ;  /* 0x00000013ff7c7e24 */ /* 0x002fe2000f8e00ff */
[----:B------:R-:W-:Y:S02]  /*33a70*/  USEL UR17, UR17, URZ, !UP1 ;  /* 0x000000ff11117287 */ /* 0x000fe4000c800000 */
[----:B------:R-:W-:Y:S01]  /*33a80*/  ULOP3.LUT UR5, UR19, UR5, URZ, 0x3c, !UPT ;  /* 0x0000000513057292 */ /* 0x000fe2000f8e3cff */
[----:B------:R-:W-:Y:S01]  /*33a90*/  UMOV UR16, UR10 ;  /* 0x0000000a00107c82 */ /* 0x000fe20008000000 */
[----:B--2---:R-:W-:-:S04]  /*33aa0*/  SHF.R.U32.HI R12, RZ, 0x6, R12 ;  /* 0x00000006ff0c7819 */ /* 0x004fc8000001160c */
[----:B------:R-:W-:Y:S02]  /*33ab0*/  SGXT.U32 R12, R12, 0x1 ;  /* 0x000000010c0c781a */ /* 0x000fe40000000000 */
[----:B---3--:R-:W-:Y:S01]  /*33ac0*/  ISETP.NE.U32.AND P3, PT, R127, UR6, PT ;  /* 0x000000067f007c0c */ /* 0x008fe2000bf65070 */
[----:B------:R-:W-:-:S12]  /*33ad0*/  UMOV UR6, UR20 ;  /* 0x0000001400067c82 */ /* 0x000fd80008000000 */
[----:B------:R-:W-:Y:S05]  /*33ae0*/  @P3 BRA `(.L_x_10) ;  /* 0xffffff60005c3947 */ /* 0x000fea000383ffff */
.L_x_7:
[----:B------:R-:W-:Y:S05]  /*33af0*/  @!P2 BRA `(.L_x_11) ;  /* 0x000000000010a947 */ /* 0x000fea0003800000 */
[----:B------:R-:W-:-:S06]  /*33b00*/  USHF.L.U32 UR19, UR19, 0x1f, URZ ;  /* 0x0000001f13137899 */ /* 0x000fcc00080006ff */
[----:B------:R-:W-:-:S04]  /*33b10*/  IMAD.U32 R2, RZ, RZ, UR19 ;  /* 0x00000013ff027e24 */ /* 0x000fc8000f8e00ff */
[----:B------:R-:W2:Y:S02]  /*33b20*/  SYNCS.PHASECHK.TRANS64.TRYWAIT P1, [UR10], R2 ;  /* 0x00000002ff0075a7 */ /* 0x000ea4000802110a */
[----:B--2---:R-:W-:Y:S05]  /*33b30*/  @!P1 BRA `(.L_x_12) ;  /* 0x0000009000e49947 */ /* 0x004fea0003800000 */
.L_x_11:
[----:B------:R-:W-:-:S04]  /*33b40*/  DEPBAR.LE SB0, 0x0 ;  /* 0x000080000000791a */ /* 0x000fc80000000000 */
[----:B------:R-:W-:Y:S06]  /*33b50*/  BAR.SYNC.DEFER_BLOCKING 0x0 ;  /* 0x0000000000007b1d */ /* 0x000fec0000010000 */
[----:B------:R-:W2:Y:S01]  /*33b60*/  LDCU.128 UR12, c[0x0][0x390] ;  /* 0x00007200ff0c77ac */ /* 0x000ea20008000c00 */
[----:B------:R-:W3:Y:S01]  /*33b70*/  S2R R3, SR_TID.X ;  /* 0x0000000000037919 */ /* 0x000ee20000002100 */
[----:B------:R-:W4:Y:S01]  /*33b80*/  LDCU UR4, c[0x0][0x3b4] ;  /* 0x00007680ff0477ac */ /* 0x000f220008000800 */
[----:B------:R-:W1:Y:S01]  /*33b90*/  LDCU UR5, c[0x0][0x39c] ;  /* 0x00007380ff0577ac */ /* 0x000e620008000800 */
[----:B------:R-:W1:Y:S01]  /*33ba0*/  LDCU UR6, c[0x0][0x39c] ;  /* 0x00007380ff0677ac */ /* 0x000e620008000800 */
[----:B------:R-:W1:Y:S01]  /*33bb0*/  LDCU UR10, c[0x0][0x39c] ;  /* 0x00007380ff0a77ac */ /* 0x000e620008000800 */
[----:B------:R-:W1:Y:S02]  /*33bc0*/  @!P0 SYNCS.CCTL.IV [UR7+0x6c000] ;  /* 0x06c00000ff0089b1 */ /* 0x000e640008000007 */
[----:B-1----:R-:W-:Y:S06]  /*33bd0*/  BAR.SYNC.DEFER_BLOCKING 0x0 ;  /* 0x0000000000007b1d */ /* 0x002fec0000010000 */
[----:B-----5:R-:W1:Y:S01]  /*33be0*/  LDTM.x64 R12, tmem[UR9] ;  /* 0x00000009000c79ee */ /* 0x020e620008340000 */
[----:B------:R-:W-:Y:S01]  /*33bf0*/  LDTM.x64 R132, tmem[UR9+0x40] ;  /* 0x00004009008479ee */ /* 0x000fe20008340000 */
[----:B---3--:R-:W-:-:S02]  /*33c00*/  IMAD.SHL.U32 R2, R3, 0x80, RZ ;  /* 0x0000008003027824 */ /* 0x008fc400078e00ff */
[C---:B------:R-:W-:Y:S02]  /*33c10*/  IMAD.SHL.U32 R252, R3.reuse, 0x10, RZ ;  /* 0x0000001003fc7824 */ /* 0x040fe400078e00ff */
[----:B------:R-:W-:Y:S01]  /*33c20*/  IMAD.SHL.U32 R4, R3, 0x8, RZ ;  /* 0x0000000803047824 */ /* 0x000fe200078e00ff */
[----:B------:R-:W-:Y:S02]  /*33c30*/  LOP3.LUT R2, R2, 0x800, RZ, 0xc0, !PT ;  /* 0x0000080002027812 */ /* 0x000fe400078ec0ff */
[----:B------:R-:W-:Y:S02]  /*33c40*/  LOP3.LUT R3, R252, 0xf0, RZ, 0xc0, !PT ;  /* 0x000000f0fc037812 */ /* 0x000fe400078ec0ff */
[----:B------:R-:W-:Y:S01]  /*33c50*/  LOP3.LUT R4, R4, 0x300, RZ, 0xc0, !PT ;  /* 0x0000030004047812 */ /* 0x000fe200078ec0ff */
[----:B------:R-:W3:Y:S01]  /*33c60*/  @!P0 SYNCS.CCTL.IV [UR7+0x6c008] ;  /* 0x06c00800ff0089b1 */ /* 0x000ee20008000007 */
[----:B------:R-:W-:-:S05]  /*33c70*/  IADD3 R2, PT, PT, R3, UR7, R2 ;  /* 0x0000000703027c10 */ /* 0x000fca000fffe002 */
[----:B------:R-:W-:Y:S01]  /*33c80*/  IMAD.IADD R2, R4, 0x1, R2 ;  /* 0x0000000104027824 */ /* 0x000fe200078e0202 */
[----:B-1----:R-:W-:Y:S01]  /*33c90*/  STL [R1+0xc], R15 ;  /* 0x00000c0f01007387 */ /* 0x002fe20000100800 */
[----:B------:R-:W-:Y:S02]  /*33ca0*/  IMAD.MOV.U32 R8, RZ, RZ, R12 ;  /* 0x000000ffff087224 */ /* 0x000fe400078e000c */
[----:B------:R-:W-:Y:S01]  /*33cb0*/  IMAD.MOV.U32 R7, RZ, RZ, R14 ;  /* 0x000000ffff077224 */ /* 0x000fe200078e000e */
[----:B------:R-:W-:Y:S01]  /*33cc0*/  STL [R1+0x14], R17 ;  /* 0x0000141101007387 */ /* 0x000fe20000100800 */
[----:B------:R-:W-:Y:S02]  /*33cd0*/  IMAD.MOV.U32 R6, RZ, RZ, R16 ;  /* 0x000000ffff067224 */ /* 0x000fe400078e0010 */
[----:B------:R-:W-:Y:S01]  /*33ce0*/  IMAD.MOV.U32 R5, RZ, RZ, R18 ;  /* 0x000000ffff057224 */ /* 0x000fe200078e0012 */
[----:B------:R-:W-:Y:S01]  /*33cf0*/  STL [R1+0x1c], R19 ;  /* 0x00001c1301007387 */ /* 0x000fe20000100800 */
[----:B------:R-:W-:-:S02]  /*33d00*/  IMAD.MOV.U32 R9, RZ, RZ, R13 ;  /* 0x000000ffff097224 */ /* 0x000fc400078e000d */
[----:B------:R-:W-:Y:S01]  /*33d10*/  IMAD.MOV.U32 R196, RZ, RZ, R8 ;  /* 0x000000ffffc47224 */ /* 0x000fe200078e0008 */
[----:B------:R-:W-:Y:S01]  /*33d20*/  STL [R1+0x24], R21 ;  /* 0x0000241501007387 */ /* 0x000fe20000100800 */
        /* <DEDUP_REMOVED lines=8> */
[----:B------:R1:W-:Y:S01]  /*33db0*/  STL [R1+0x3c], R27 ;  /* 0x00003c1b01007387 */ /* 0x0003e20000100800 */
[----:B------:R-:W-:Y:S02]  /*33dc0*/  IMAD.MOV.U32 R235, RZ, RZ, R74 ;  /* 0x000000ffffeb7224 */ /* 0x000fe400078e004a */
[----:B------:R-:W-:Y:S02]  /*33dd0*/  IMAD.MOV.U32 R243, RZ, RZ, R69 ;  /* 0x000000fffff37224 */ /* 0x000fe400078e0045 */
[----:B------:R-:W-:Y:S02]  /*33de0*/  IMAD.MOV.U32 R242, RZ, RZ, R71 ;  /* 0x000000fffff27224 */ /* 0x000fe400078e0047 */
[----:B------:R-:W-:Y:S02]  /*33df0*/  IMAD.MOV.U32 R241, RZ, RZ, R73 ;  /* 0x000000fffff17224 */ /* 0x000fe400078e0049 */
[----:B------:R-:W-:-:S02]  /*33e00*/  IMAD.MOV.U32 R240, RZ, RZ, R75 ;  /* 0x000000fffff07224 */ /* 0x000fc400078e004b */
[----:B------:R-:W-:Y:S01]  /*33e10*/  IMAD.MOV.U32 R200, RZ, RZ, R20 ;  /* 0x000000ffffc87224 */ /* 0x000fe200078e0014 */
[----:B------:R-:W-:Y:S01]  /*33e20*/  LDTM.x64 R68, tmem[UR9+0x80] ;  /* 0x00008009004479ee */ /* 0x000fe20008340000 */
        /* <DEDUP_REMOVED lines=44> */
[----:B-1----:R-:W1:Y:S01]  /*340f0*/  LDTM.x64 R4, tmem[UR9+0xc0] ;  /* 0x0000c009000479ee */ /* 0x002e620008340000 */
[----:B------:R-:W-:Y:S01]  /*34100*/  NOP ;  /* 0x0000000000007918 */ /* 0x000fe20000000000 */
[----:B---3--:R3:W-:Y:S01]  /*34110*/  STS.128 [R2], R196 ;  /* 0x000000c402007388 */ /* 0x0087e20000000c00 */
[----:B------:R-:W-:Y:S01]  /*34120*/  LOP3.LUT R252, R252, 0x7f0, RZ, 0xc0, !PT ;  /* 0x000007f0fcfc7812 */ /* 0x000fe200078ec0ff */
[----:B------:R-:W1:Y:S02]  /*34130*/  LDCU UR9, c[0x0][0x39c] ;  /* 0x00007380ff0977ac */ /* 0x000e640008000800 */
[----:B---3--:R-:W3:Y:S01]  /*34140*/  LDL.LU R197, [R1+0xc] ;  /* 0x00000c0001c57983 */ /* 0x008ee20000300800 */
[----:B------:R-:W-:-:S02]  /*34150*/  IMAD.MOV.U32 R196, RZ, RZ, R3 ;  /* 0x000000ffffc47224 */ /* 0x000fc400078e0003 */
[----:B------:R-:W1:Y:S01]  /*34160*/  LDC R3, c[0x0][0x3b8] ;  /* 0x0000ee00ff037b82 */ /* 0x000e620000000800 */
[----:B------:R-:W3:Y:S04]  /*34170*/  LDL.LU R198, [R1+0x14] ;  /* 0x0000140001c67983 */ /* 0x000ee80000300800 */
[----:B------:R-:W3:Y:S04]  /*34180*/  LDL.LU R199, [R1+0x1c] ;  /* 0x00001c0001c77983 */ /* 0x000ee80000300800 */
[----:B---3--:R-:W-:Y:S01]  /*34190*/  STS.128 [R2+0x400], R196 ;  /* 0x000400c402007388 */ /* 0x008fe20000000c00 */
[----:B-1----:R-:W-:Y:S06]  /*341a0*/  BAR.SYNC.DEFER_BLOCKING 0x0 ;  /* 0x0000000000007b1d */ /* 0x002fec0000010000 */
[----:B------:R-:W1:Y:S04]  /*341b0*/  LDS.128 R196, [R252+UR7] ;  /* 0x00000007fcc47984 */ /* 0x000e680008000c00 */
[----:B-1----:R-:W-:Y:S04]  /*341c0*/  STL.64 [R1+0x100], R196 ;  /* 0x000100c401007387 */ /* 0x002fe80000100a00 */
[----:B------:R-:W-:Y:S04]  /*341d0*/  STL.64 [R1+0x108], R198 ;  /* 0x000108c601007387 */ /* 0x000fe80000100a00 */
[----:B------:R-:W1:Y:S01]  /*341e0*/  LDS.128 R196, [R252+UR7+0x800] ;  /* 0x00080007fcc47984 */ /* 0x000e620008000c00 */
[----:B------:R-:W-:Y:S06]  /*341f0*/  BAR.SYNC.DEFER_BLOCKING 0x0 ;  /* 0x0000000000007b1d */ /* 0x000fec0000010000 */
[----:B-1----:R1:W-:Y:S04]  /*34200*/  STL.64 [R1+0x110], R196 ;  /* 0x000110c401007387 */ /* 0x0023e80000100a00 */
[----:B------:R3:W-:Y:S04]  /*34210*/  STL.64 [R1+0x118], R198 ;  /* 0x000118c601007387 */ /* 0x0007e80000100a00 */
[----:B-1----:R-:W2:Y:S04]  /*34220*/  LDL.LU R196, [R1+0x24] ;  /* 0x0000240001c47983 */ /* 0x002ea80000300800 */
[----:B------:R-:W2:Y:S04]  /*34230*/  LDL.LU R197, [R1+0x2c] ;  /* 0x00002c0001c57983 */ /* 0x000ea80000300800 */
[----:B---3--:R-:W2:Y:S04]  /*34240*/  LDL.LU R198, [R1+0x34] ;  /* 0x0000340001c67983 */ /* 0x008ea80000300800 */
[----:B------:R-:W2:Y:S04]  /*34250*/  LDL.LU R199, [R1+0x3c] ;  /* 0x00003c0001c77983 */ /* 0x000ea80000300800 */
[----:B------:R-:W-:Y:S04]  /*34260*/  STS.128 [R2], R200 ;  /* 0x000000c802007388 */ /* 0x000fe80000000c00 */
[----:B--2---:R1:W-:Y:S01]  /*34270*/  STS.128 [R2+0x400], R196 ;  /* 0x000400c402007388 */ /* 0x0043e20000000c00 */
[----:B------:R-:W-:Y:S01]  /*34280*/  BAR.SYNC.DEFER_BLOCKING 0x0 ;  /* 0x0000000000007b1d */ /* 0x000fe20000010000 */
[----:B-1----:R-:W-:-:S02]  /*34290*/  IMAD.MOV.U32 R196, RZ, RZ, R251 ;  /* 0x000000ffffc47224 */ /* 0x002fc400078e00fb */
[----:B------:R-:W-:Y:S02]  /*342a0*/  IMAD.MOV.U32 R197, RZ, RZ, R250 ;  /* 0x000000ffffc57224 */ /* 0x000fe400078e00fa */
[----:B------:R-:W-:Y:S02]  /*342b0*/  IMAD.MOV.U32 R198, RZ, RZ, R249 ;  /* 0x000000ffffc67224 */ /* 0x000fe400078e00f9 */
[----:B------:R-:W-:Y:S02]  /*342c0*/  IMAD.MOV.U32 R199, RZ, RZ, R248 ;  /* 0x000000ffffc77224 */ /* 0x000fe400078e00f8 */
[----:B------:R-:W1:Y:S04]  /*342d0*/  LDS.128 R248, [R252+UR7] ;  /* 0x00000007fcf87984 */ /* 0x000e680008000c00 */
[----:B------:R-:W2:Y:S01]  /*342e0*/  LDS.128 R200, [R252+UR7+0x800] ;  /* 0x00080007fcc87984 */ /* 0x000ea20008000c00 */
[----:B------:R-:W-:Y:S06]  /*342f0*/  BAR.SYNC.DEFER_BLOCKING 0x0 ;  /* 0x0000000000007b1d */ /* 0x000fec0000010000 */
[----:B------:R-:W-:Y:S04]  /*34300*/  STS.128 [R2], R196 ;  /* 0x000000c402007388 */ /* 0x000fe80000000c00 */
[----:B------:R-:W-:Y:S01]  /*34310*/  STS.128 [R2+0x400], R204 ;  /* 0x000400cc02007388 */ /* 0x000fe20000000c00 */
[----:B------:R-:W-:Y:S06]  /*34320*/  BAR.SYNC.DEFER_BLOCKING 0x0 ;  /* 0x0000000000007b1d */ /* 0x000fec0000010000 */
[----:B-1----:R-:W-:Y:S04]  /*34330*/  STL.64 [R1+0x10], R248 ;  /* 0x000010f801007387 */ /* 0x002fe80000100a00 */
[----:B------:R-:W-:Y:S04]  /*34340*/  STL.64 [R1+0x18], R250 ;  /* 0x000018fa01007387 */ /* 0x000fe80000100a00 */
[----:B------:R-:W1:Y:S04]  /*34350*/  LDS.128 R248, [R252+UR7] ;  /* 0x00000007fcf87984 */ /* 0x000e680008000c00 */
[----:B------:R-:W-:Y:S01]  /*34360*/  LDS.128 R196, [R252+UR7+0x800] ;  /* 0x00080007fcc47984 */ /* 0x000fe20008000c00 */
[----:B------:R-:W-:Y:S06]  /*34370*/  BAR.SYNC.DEFER_BLOCKING 0x0 ;  /* 0x0000000000007b1d */ /* 0x000fec0000010000 */
[----:B--2---:R2:W-:Y:S04]  /*34380*/  STL.64 [R1], R200 ;  /* 0x000000c801007387 */ /* 0x0045e80000100a00 */
[----:B------:R3:W-:Y:S01]  /*34390*/  STL.64 [R1+0x8], R202 ;  /* 0x000008ca01007387 */ /* 0x0007e20000100a00 */
[----:B--2---:R-:W-:-:S02]  /*343a0*/  IMAD.MOV.U32 R200, RZ, RZ, R247 ;  /* 0x000000ffffc87224 */ /* 0x004fc400078e00f7 */
[----:B------:R-:W-:Y:S02]  /*343b0*/  IMAD.MOV.U32 R201, RZ, RZ, R246 ;  /* 0x000000ffffc97224 */ /* 0x000fe400078e00f6 */
[----:B---3--:R-:W-:Y:S02]  /*343c0*/  IMAD.MOV.U32 R202, RZ, RZ, R245 ;  /* 0x000000ffffca7224 */ /* 0x008fe400078e00f5 */
[----:B------:R-:W-:Y:S01]  /*343d0*/  IMAD.MOV.U32 R203, RZ, RZ, R244 ;  /* 0x000000ffffcb7224 */ /* 0x000fe200078e00f4 */
[----:B------:R-:W-:Y:S04]  /*343e0*/  STS.128 [R2+0x400], R212 ;  /* 0x000400d402007388 */ /* 0x000fe80000000c00 */
[----:B------:R-:W-:Y:S01]  /*343f0*/  STS.128 [R2], R200 ;  /* 0x000000c802007388 */ /* 0x000fe20000000c00 */
[----:B------:R-:W-:Y:S06]  /*34400*/  BAR.SYNC.DEFER_BLOCKING 0x0 ;  /* 0x0000000000007b1d */ /* 0x000fec0000010000 */
[----:B------:R-:W2:Y:S04]  /*34410*/  LDS.128 R204, [R252+UR7] ;  /* 0x00000007fccc7984 */ /* 0x000ea80008000c00 */
[----:B------:R-:W-:Y:S01]  /*34420*/  LDS.128 R200, [R252+UR7+0x800] ;  /* 0x00080007fcc87984 */ /* 0x000fe20008000c00 */
[----:B------:R-:W-:Y:S06]  /*34430*/  BAR.SYNC.DEFER_BLOCKING 0x0 ;  /* 0x0000000000007b1d */ /* 0x000fec0000010000 */
[----:B------:R-:W-:Y:S04]  /*34440*/  STS.128 [R2], R208 ;  /* 0x000000d002007388 */ /* 0x000fe80000000c00 */
[----:B------:R-:W-:Y:S01]  /*34450*/  STS.128 [R2+0x400], R220 ;  /* 0x000400dc02007388 */ /* 0x000fe20000000c00 */
[----:B------:R-:W-:Y:S06]  /*34460*/  BAR.SYNC.DEFER_BLOCKING 0x0 ;  /* 0x0000000000007b1d */ /* 0x000fec0000010000 */
[----:B------:R-:W3:Y:S04]  /*34470*/  LDS.128 R212, [R252+UR7] ;  /* 0x00000007fcd47984 */ /* 0x000ee80008000c00 */
[----:B------:R-:W-:Y:S01]  /*34480*/  LDS.128 R208, [R252+UR7+0x800] ;  /* 0x00080007fcd07984 */ /* 0x000fe20008000c00 */
[----:B------:R-:W-:Y:S06]  /*34490*/  BAR.SYNC.DEFER_BLOCKING 0x0 ;  /* 0x0000000000007b1d */ /* 0x000fec0000010000 */
[----:B------:R-:W-:Y:S04]  /*344a0*/  STS.128 [R2], R216 ;  /* 0x000000d802007388 */ /* 0x000fe80000000c00 */
[----:B------:R-:W-:Y:S01]  /*344b0*/  STS.128 [R2+0x400], R228 ;  /* 0x000400e402007388 */ /* 0x000fe20000000c00 */
[----:B------:R-:W-:Y:S06]  /*344c0*/  BAR.SYNC.DEFER_BLOCKING 0x0 ;  /* 0x0000000000007b1d */ /* 0x000fec0000010000 */
[----:B------:R-:W1:Y:S04]  /*344d0*/  LDS.128 R220, [R252+UR7] ;  /* 0x00000007fcdc7984 */ /* 0x000e680008000c00 */
[----:B------:R-:W-:Y:S01]  /*344e0*/  LDS.128 R216, [R252+UR7+0x800] ;  /* 0x00080007fcd87984 */ /* 0x000fe20008000c00 */
[----:B------:R-:W-:Y:S06]  /*344f0*/  BAR.SYNC.DEFER_BLOCKING 0x0 ;  /* 0x0000000000007b1d */ /* 0x000fec0000010000 */
[----:B------:R-:W-:Y:S04]  /*34500*/  STS.128 [R2], R224 ;  /* 0x000000e002007388 */ /* 0x000fe80000000c00 */
[----:B------:R-:W-:Y:S01]  /*34510*/  STS.128 [R2+0x400], R236 ;  /* 0x000400ec02007388 */ /* 0x000fe20000000c00 */
[----:B------:R-:W-:Y:S01]  /*34520*/  BAR.SYNC.DEFER_BLOCKING 0x0 ;  /* 0x0000000000007b1d */ /* 0x000fe20000010000 */
[----:B------:R-:W-:-:S02]  /*34530*/  IMAD.MOV.U32 R244, RZ, RZ, R243 ;  /* 0x000000fffff47224 */ /* 0x000fc400078e00f3 */
[----:B------:R-:W-:-:S03]  /*34540*/  IMAD.MOV.U32 R245, RZ, RZ, R242 ;  /* 0x000000fffff57224 */ /* 0x000fc600078e00f2 */
[----:B------:R-:W1:Y:S04]  /*34550*/  LDS.128 R228, [R252+UR7] ;  /* 0x00000007fce47984 */ /* 0x000e680008000c00 */
[----:B------:R-:W-:Y:S01]  /*34560*/  LDS.128 R224, [R252+UR7+0x800] ;  /* 0x00080007fce07984 */ /* 0x000fe20008000c00 */
[----:B------:R-:W-:Y:S01]  /*34570*/  BAR.SYNC.DEFER_BLOCKING 0x0 ;  /* 0x0000000000007b1d */ /* 0x000fe20000010000 */
[----:B------:R-:W-:Y:S02]  /*34580*/  IMAD.MOV.U32 R246, RZ, RZ, R241 ;  /* 0x000000fffff67224 */ /* 0x000fe400078e00f1 */
[----:B------:R-:W-:-:S03]  /*34590*/  IMAD.MOV.U32 R247, RZ, RZ, R240 ;  /* 0x000000fffff77224 */ /* 0x000fc600078e00f0 */
[----:B------:R-:W-:Y:S04]  /*345a0*/  STS.128 [R2], R232 ;  /* 0x000000e802007388 */ /* 0x000fe80000000c00 */
[----:B------:R1:W-:Y:S01]  /*345b0*/  STS.128 [R2+0x400], R244 ;  /* 0x000400f402007388 */ /* 0x0003e20000000c00 */
[----:B------:R-:W-:Y:S01]  /*345c0*/  BAR.SYNC.DEFER_BLOCKING 0x0 ;  /* 0x0000000000007b1d */ /* 0x000fe20000010000 */
[----:B------:R-:W-:Y:S02]  /*345d0*/  IMAD.MOV.U32 R240, RZ, RZ, R132 ;  /* 0x000000fffff07224 */ /* 0x000fe400078e0084 */
[----:B------:R-:W-:Y:S02]  /*345e0*/  IMAD.MOV.U32 R132, RZ, RZ, R133 ;  /* 0x000000ffff847224 */ /* 0x000fe400078e0085 */
[----:B------:R-:W-:Y:S01]  /*345f0*/  IMAD.MOV.U32 R241, RZ, RZ, R134 ;  /* 0x000000fffff17224 */ /* 0x000fe200078e0086 */
[----:B------:R-:W2:Y:S04]  /*34600*/  LDS.128 R236, [R252+UR7] ;  /* 0x00000007fcec7984 */ /* 0x000ea80008000c00 */
[----:B------:R-:W-:Y:S01]  /*34610*/  LDS.128 R232, [R252+UR7+0x800] ;  /* 0x00080007fce87984 */ /* 0x000fe20008000c00 */
[----:B------:R-:W-:-:S02]  /*34620*/  IMAD.MOV.U32 R133, RZ, RZ, R135 ;  /* 0x000000ffff857224 */ /* 0x000fc400078e0087 */
[----:B------:R-:W-:Y:S02]  /*34630*/  IMAD.MOV.U32 R242, RZ, RZ, R136 ;  /* 0x000000fffff27224 */ /* 0x000fe400078e0088 */
[----:B------:R-:W-:Y:S01]  /*34640*/  IMAD.MOV.U32 R243, RZ, RZ, R138 ;  /* 0x000000fffff37224 */ /* 0x000fe200078e008a */
[----:B------:R-:W-:Y:S01]  /*34650*/  BAR.SYNC.DEFER_BLOCKING 0x0 ;  /* 0x0000000000007b1d */ /* 0x000fe20000010000 */
[----:B------:R-:W-:Y:S02]  /*34660*/  IMAD.MOV.U32 R134, RZ, RZ, R137 ;  /* 0x000000ffff867224 */ /* 0x000fe400078e0089 */
[----:B------:R-:W-:-:S03]  /*34670*/  IMAD.MOV.U32 R135, RZ, RZ, R139 ;  /* 0x000000ffff877224 */ /* 0x000fc600078e008b */
[----:B------:R2:W-:Y:S04]  /*34680*/  STS.128 [R2], R240 ;  /* 0x000000f002007388 */ /* 0x0005e80000000c00 */
[----:B------:R-:W-:Y:S01]  /*34690*/  STS.128 [R2+0x400], R132 ;  /* 0x0004008402007388 */ /* 0x000fe20000000c00 */
[----:B------:R-:W-:Y:S01]  /*346a0*/  BAR.SYNC.DEFER_BLOCKING 0x0 ;  /* 0x0000000000007b1d */ /* 0x000fe20000010000 */
[----:B-1----:R-:W-:Y:S02]  /*346b0*/  IMAD.MOV.U32 R244, RZ, RZ, R140 ;  /* 0x000000fffff47224 */ /* 0x002fe400078e008c */
[----:B------:R-:W-:Y:S02]  /*346c0*/  IMAD.MOV.U32 R140, RZ, RZ, R141 ;  /* 0x000000ffff8c7224 */ /* 0x000fe400078e008d */
[----:B------:R-:W-:Y:S01]  /*346d0*/  IMAD.MOV.U32 R245, RZ, RZ, R142 ;  /* 0x000000fffff57224 */ /* 0x000fe200078e008e */
[----:B------:R-:W1:Y:S04]  /*346e0*/  LDS.128 R136, [R252+UR7] ;  /* 0x00000007fc887984 */ /* 0x000e680008000c00 */
        /* <DEDUP_REMOVED lines=10> */
[----:B--2---:R-:W-:Y:S02]  /*34790*/  IMAD.MOV.U32 R240, RZ, RZ, R148 ;  /* 0x000000fffff07224 */ /* 0x004fe400078e0094 */
        /* <DEDUP_REMOVED lines=262> */
[----:B------:R-:W-:Y:S04]  /*35800*/  STS.128 [R2], R240 ;  /* 0x000000f002007388 */ /* 0x000fe80000000c00 */
        /* <DEDUP_REMOVED lines=15> */
[----:B------:R-:W-:Y:S06]  /*35900*/  BAR.SYNC.DEFER_BLOCKING 0x0 ;  /* 0x0000000000007b1d */ /* 0x000fec0000010000 */
[----:B------:R-:W1:Y:S04]  /*35910*/  LDS.128 R48, [R252+UR7] ;  /* 0x00000007fc307984 */ /* 0x000e680008000c00 */
[----:B------:R-:W-:Y:S01]  /*35920*/  LDS.128 R44, [R252+UR7+0x800] ;  /* 0x00080007fc2c7984 */ /* 0x000fe20008000c00 */
[----:B--2---:R-:W-:-:S02]  /*35930*/  IMAD.MOV.U32 R244, RZ, RZ, R53 ;  /* 0x000000fffff47224 */ /* 0x004fc400078e0035 */
[----:B------:R-:W-:Y:S02]  /*35940*/  IMAD.MOV.U32 R245, RZ, RZ, R55 ;  /* 0x000000fffff57224 */ /* 0x000fe400078e0037 */
[----:B------:R-:W-:Y:S02]  /*35950*/  IMAD.MOV.U32 R246, RZ, RZ, R57 ;  /* 0x000000fffff67224 */ /* 0x000fe400078e0039 */
[----:B------:R-:W-:Y:S01]  /*35960*/  IMAD.MOV.U32 R247, RZ, RZ, R59 ;  /* 0x000000fffff77224 */ /* 0x000fe200078e003b */
[----:B------:R-:W-:Y:S06]  /*35970*/  BAR.SYNC.DEFER_BLOCKING 0x0 ;  /* 0x0000000000007b1d */ /* 0x000fec0000010000 */
[----:B------:R2:W-:Y:S04]  /*35980*/  STS.128 [R2+0x400], R244 ;  /* 0x000400f402007388 */ /* 0x0005e80000000c00 */
[----:B--2---:R-:W2:Y:S01]  /*35990*/  LDL.LU R247, [R1+0x9fc] ;  /* 0x0009fc0001f77983 */ /* 0x004ea20000300800 */
[----:B------:R-:W-:-:S02]  /*359a0*/  IMAD.MOV.U32 R240, RZ, RZ, R52 ;  /* 0x000000fffff07224 */ /* 0x000fc400078e0034 */
[----:B------:R-:W-:Y:S01]  /*359b0*/  IMAD.MOV.U32 R241, RZ, RZ, R54 ;  /* 0x000000fffff17224 */ /* 0x000fe200078e0036 */
[----:B------:R-:W3:Y:S01]  /*359c0*/  LDL.LU R245, [R1+0xa00] ;  /* 0x000a000001f57983 */ /* 0x000ee20000300800 */
[----:B------:R-:W-:Y:S02]  /*359d0*/  IMAD.MOV.U32 R242, RZ, RZ, R56 ;  /* 0x000000fffff27224 */ /* 0x000fe400078e0038 */
[----:B------:R-:W-:Y:S01]  /*359e0*/  IMAD.MOV.U32 R243, RZ, RZ, R58 ;  /* 0x000000fffff37224 */ /* 0x000fe200078e003a */
[----:B------:R-:W3:Y:S04]  /*359f0*/  LDL.LU R246, [R1+0xa04] ;  /* 0x000a040001f67983 */ /* 0x000ee80000300800 */
[----:B------:R-:W-:Y:S01]  /*35a00*/  STS.128 [R2], R240 ;  /* 0x000000f002007388 */ /* 0x000fe20000000c00 */
[----:B------:R-:W-:Y:S01]  /*35a10*/  BAR.SYNC.DEFER_BLOCKING 0x0 ;  /* 0x0000000000007b1d */ /* 0x000fe20000010000 */
[----:B------:R-:W-:-:S02]  /*35a20*/  IMAD.MOV.U32 R54, RZ, RZ, R64 ;  /* 0x000000ffff367224 */ /* 0x000fc400078e0040 */
[----:B------:R-:W-:Y:S02]  /*35a30*/  IMAD.MOV.U32 R53, RZ, RZ, R62 ;  /* 0x000000ffff357224 */ /* 0x000fe400078e003e */
[----:B------:R-:W-:Y:S02]  /*35a40*/  IMAD.MOV.U32 R55, RZ, RZ, R66 ;  /* 0x000000ffff377224 */ /* 0x000fe400078e0042 */
[----:B------:R-:W-:Y:S01]  /*35a50*/  IMAD.MOV.U32 R62, RZ, RZ, R65 ;  /* 0x000000ffff3e7224 */ /* 0x000fe200078e0041 */
[----:B------:R-:W3:Y:S04]  /*35a60*/  LDL.LU R64, [R1+0x108] ;  /* 0x0001080001407983 */ /* 0x000ee80000300800 */
[----:B------:R-:W3:Y:S04]  /*35a70*/  LDL.LU R66, [R1+0x104] ;  /* 0x0001040001427983 */ /* 0x000ee80000300800 */
[----:B------:R-:W3:Y:S04]  /*35a80*/  LDL.LU R65, [R1+0x100] ;  /* 0x0001000001417983 */ /* 0x000ee80000300800 */
[----:B------:R-:W1:Y:S04]  /*35a90*/  LDS.128 R56, [R252+UR7] ;  /* 0x00000007fc387984 */ /* 0x000e680008000c00 */
[----:B------:R-:W-:Y:S01]  /*35aa0*/  LDS.128 R240, [R252+UR7+0x800] ;  /* 0x00080007fcf07984 */ /* 0x000fe20008000c00 */
[----:B------:R-:W-:Y:S01]  /*35ab0*/  IMAD.MOV.U32 R52, RZ, RZ, R60 ;  /* 0x000000ffff347224 */ /* 0x000fe200078e003c */
[----:B------:R-:W-:Y:S01]  /*35ac0*/  BAR.SYNC.DEFER_BLOCKING 0x0 ;  /* 0x0000000000007b1d */ /* 0x000fe20000010000 */
[----:B------:R-:W-:-:S05]  /*35ad0*/  IMAD.MOV.U32 R60, RZ, RZ, R61 ;  /* 0x000000ffff3c7224 */ /* 0x000fca00078e003d */
[----:B------:R4:W-:Y:S04]  /*35ae0*/  STS.128 [R2], R52 ;  /* 0x0000003402007388 */ /* 0x0009e80000000c00 */
[----:B----4-:R-:W4:Y:S01]  /*35af0*/  LDL.LU R55, [R1+0xa08] ;  /* 0x000a080001377983 */ /* 0x010f220000300800 */
[----:B------:R-:W-:Y:S02]  /*35b00*/  IMAD.MOV.U32 R61, RZ, RZ, R63 ;  /* 0x000000ffff3d7224 */ /* 0x000fe400078e003f */
[----:B------:R-:W-:-:S05]  /*35b10*/  IMAD.MOV.U32 R63, RZ, RZ, R67 ;  /* 0x000000ffff3f7224 */ /* 0x000fca00078e0043 */
[----:B------:R1:W-:Y:S01]  /*35b20*/  STS.128 [R2+0x400], R60 ;  /* 0x0004003c02007388 */ /* 0x0003e20000000c00 */
[----:B------:R-:W-:Y:S01]  /*35b30*/  BAR.SYNC.DEFER_BLOCKING 0x0 ;  /* 0x0000000000007b1d */ /* 0x000fe20000010000 */
[C---:B--2---:R-:W-:Y:S01]  /*35b40*/  ISETP.GE.AND P0, PT, R247.reuse, UR14, PT ;  /* 0x0000000ef7007c0c */ /* 0x044fe2000bf06270 */
[----:B------:R-:W-:-:S04]  /*35b50*/  IMAD R52, R247, UR4, RZ ;  /* 0x00000004f7347c24 */ /* 0x000fc8000f8e02ff */
[----:B------:R-:W3:Y:S01]  /*35b60*/  LDCU UR4, c[0x0][0x39c] ;  /* 0x00007380ff0477ac */ /* 0x000ee20008000800 */
[----:B------:R-:W2:Y:S04]  /*35b70*/  LDL.LU R247, [R1+0x10c] ;  /* 0x00010c0001f77983 */ /* 0x000ea80000300800 */
[----:B------:R-:W2:Y:S04]  /*35b80*/  LDL.LU R54, [R1+0xa0c] ;  /* 0x000a0c0001367983 */ /* 0x000ea80000300800 */
[----:B------:R-:W2:Y:S04]  /*35b90*/  LDL.LU R244, [R1+0x10] ;  /* 0x0000100001f47983 */ /* 0x000ea80000300800 */
[----:B-1----:R-:W2:Y:S01]  /*35ba0*/  LDL.LU R61, [R1+0xa10] ;  /* 0x000a1000013d7983 */ /* 0x002ea20000300800 */
[----:B------:R-:W-:Y:S01]  /*35bb0*/  IMAD R53, R0, R3, RZ ;  /* 0x0000000300357224 */ /* 0x000fe200078e02ff */
[----:B------:R-:W-:-:S02]  /*35bc0*/  LEA R2, P2, R52, UR12, 0x2 ;  /* 0x0000000c34027c11 */ /* 0x000fc4000f8410ff */
[----:B------:R-:W-:Y:S02]  /*35bd0*/  ISETP.LT.AND P1, PT, R0, UR15, !P0 ;  /* 0x0000000f00007c0c */ /* 0x000fe4000c721270 */
[----:B------:R-:W-:Y:S02]  /*35be0*/  LEA.HI.X.SX32 R0, R52, UR13, 0x2, P2 ;  /* 0x0000000d34007c11 */ /* 0x000fe400090f16ff */
[----:B------:R-:W-:-:S04]  /*35bf0*/  LEA R52, P2, R53, R2, 0x2 ;  /* 0x0000000235347211 */ /* 0x000fc800078410ff */
[----:B------:R-:W-:Y:S02]  /*35c00*/  LEA.HI.X.SX32 R53, R53, R0, 0x2, P2 ;  /* 0x0000000035357211 */ /* 0x000fe400010f16ff */
[C---:B---3--:R-:W-:Y:S01]  /*35c10*/  ISETP.LT.AND P2, PT, R245.reuse, UR4, !P0 ;  /* 0x00000004f5007c0c */ /* 0x048fe2000c741270 */
[----:B------:R-:W4:Y:S02]  /*35c20*/  LDCU UR4, c[0x0][0x39c] ;  /* 0x00007380ff0477ac */ /* 0x000f240008000800 */
[----:B------:R1:W-:Y:S02]  /*35c30*/  @P1 STG.E desc[UR22][R52.64], R65 ;  /* 0x0000004134001986 */ /* 0x0003e4000c101916 */
[----:B-1----:R-:W-:Y:S02]  /*35c40*/  IMAD R53, R245, R3, RZ ;  /* 0x00000003f5357224 */ /* 0x002fe400078e02ff */
[----:B------:R-:W3:Y:S03]  /*35c50*/  LDL.LU R245, [R1+0x14] ;  /* 0x0000140001f57983 */ /* 0x000ee60000300800 */
[C---:B------:R-:W-:Y:S01]  /*35c60*/  LEA R52, P1, R53.reuse, R2, 0x2 ;  /* 0x0000000235347211 */ /* 0x040fe200078210ff */
[----:B------:R-:W3:Y:S03]  /*35c70*/  LDL.LU R62, [R1+0xa14] ;  /* 0x000a1400013e7983 */ /* 0x000ee60000300800 */
[----:B------:R-:W-:-:S05]  /*35c80*/  LEA.HI.X.SX32 R53, R53, R0, 0x2, P1 ;  /* 0x0000000035357211 */ /* 0x000fca00008f16ff */
[----:B------:R1:W-:Y:S01]  /*35c90*/  @P2 STG.E desc[UR22][R52.64], R66 ;  /* 0x0000004234002986 */ /* 0x0003e2000c101916 */
[C---:B------:R-:W-:Y:S01]  /*35ca0*/  ISETP.LT.AND P2, PT, R246.reuse, UR5, !P0 ;  /* 0x00000005f6007c0c */ /* 0x040fe2000c741270 */
[----:B------:R-:W2:Y:S01]  /*35cb0*/  LDCU UR5, c[0x0][0x39c] ;  /* 0x00007380ff0577ac */ /* 0x000ea20008000800 */
[----:B-1----:R-:W-:Y:S02]  /*35cc0*/  IMAD R53, R246, R3, RZ ;  /* 0x00000003f6357224 */ /* 0x002fe400078e02ff */
[----:B------:R-:W3:Y:S03]  /*35cd0*/  LDL.LU R246, [R1+0x18] ;  /* 0x0000180001f67983 */ /* 0x000ee60000300800 */
[C---:B------:R-:W-:Y:S01]  /*35ce0*/  LEA R52, P1, R53.reuse, R2, 0x2 ;  /* 0x0000000235347211 */ /* 0x040fe200078210ff */
[----:B------:R-:W3:Y:S03]  /*35cf0*/  LDL.LU R60, [R1+0xa18] ;  /* 0x000a1800013c7983 */ /* 0x000ee60000300800 */
[----:B------:R-:W-:-:S05]  /*35d00*/  LEA.HI.X.SX32 R53, R53, R0, 0x2, P1 ;  /* 0x0000000035357211 */ /* 0x000fca00008f16ff */
[----:B------:R1:W-:Y:S01]  /*35d10*/  @P2 STG.E desc[UR22][R52.64], R64 ;  /* 0x0000004034002986 */ /* 0x0003e2000c101916 */
[C---:B----4-:R-:W-:Y:S01]  /*35d20*/  ISETP.LT.AND P2, PT, R55.reuse, UR4, !P0 ;  /* 0x0000000437007c0c */ /* 0x050fe2000c741270 */
[----:B------:R-:W4:Y:S01]  /*35d30*/  LDCU UR4, c[0x0][0x39c] ;  /* 0x00007380ff0477ac */ /* 0x000f220008000800 */
[----:B-1----:R-:W-:-:S05]  /*35d40*/  IMAD R53, R55, R3, RZ ;  /* 0x0000000337357224 */ /* 0x002fca00078e02ff */
[----:B------:R-:W-:-:S04]  /*35d50*/  LEA R52, P1, R53, R2, 0x2 ;  /* 0x0000000235347211 */ /* 0x000fc800078210ff */
[----:B------:R-:W-:-:S05]  /*35d60*/  LEA.HI.X.SX32 R53, R53, R0, 0x2, P1 ;  /* 0x0000000035357211 */ /* 0x000fca00008f16ff */
[----:B--2---:R1:W-:Y:S01]  /*35d70*/  @P2 STG.E desc[UR22][R52.64], R247 ;  /* 0x000000f734002986 */ /* 0x0043e2000c101916 */
[C---:B------:R-:W-:Y:S01]  /*35d80*/  ISETP.LT.AND P2, PT, R54.reuse, UR5, !P0 ;  /* 0x0000000536007c0c */ /* 0x040fe2000c741270 */
[----:B------:R-:W2:Y:S01]  /*35d90*/  LDCU UR5, c[0x0][0x39c] ;  /* 0x00007380ff0577ac */ /* 0x000ea20008000800 */
[-C--:B-1----:R-:W-:Y:S01]  /*35da0*/  IMAD R53, R54, R3.reuse, RZ ;  /* 0x0000000336357224 */ /* 0x082fe200078e02ff */
[----:B------:R-:W3:Y:S04]  /*35db0*/  LDL.LU R247, [R1+0x1c] ;  /* 0x00001c0001f77983 */ /* 0x000ee80000300800 */
[C---:B------:R-:W-:Y:S01]  /*35dc0*/  LEA R52, P1, R53.reuse, R2, 0x2 ;  /* 0x0000000235347211 */ /* 0x040fe200078210ff */
[----:B------:R-:W3:Y:S03]  /*35dd0*/  LDL.LU R55, [R1+0xa20] ;  /* 0x000a200001377983 */ /* 0x000ee60000300800 */
[----:B------:R-:W-:Y:S01]  /*35de0*/  LEA.HI.X.SX32 R53, R53, R0, 0x2, P1 ;  /* 0x0000000035357211 */ /* 0x000fe200008f16ff */
[----:B------:R-:W3:Y:S04]  /*35df0*/  LDL.LU R54, [R1+0xa1c] ;  /* 0x000a1c0001367983 */ /* 0x000ee80000300800 */
[----:B------:R1:W-:Y:S01]  /*35e00*/  @P2 STG.E desc[UR22][R52.64], R244 ;  /* 0x000000f434002986 */ /* 0x0003e2000c101916 */
[C---:B----4-:R-:W-:Y:S01]  /*35e10*/  ISETP.LT.AND P2, PT, R61.reuse, UR4, !P0 ;  /* 0x000000043d007c0c */ /* 0x050fe2000c741270 */
[----:B------:R-:W4:Y:S02]  /*35e20*/  LDCU UR4, c[0x0][0x39c] ;  /* 0x00007380ff0477ac */ /* 0x000f240008000800 */
[----:B------:R-:W3:Y:S01]  /*35e30*/  LDL.LU R66, [R1+0xadc] ;  /* 0x000adc0001427983 */ /* 0x000ee20000300800 */
[----:B-1----:R-:W-:-:S03]  /*35e40*/  IMAD R53, R61, R3, RZ ;  /* 0x000000033d357224 */ /* 0x002fc600078e02ff */
[----:B------:R-:W3:Y:S04]  /*35e50*/  LDL.LU R61, [R1+0xa24] ;  /* 0x000a2400013d7983 */ /* 0x000ee80000300800 */
[----:B------:R-:W3:Y:S04]  /*35e60*/  LDL.LU R65, [R1+0xa2c] ;  /* 0x000a2c0001417983 */ /* 0x000ee80000300800 */
[----:B------:R-:W3:Y:S04]  /*35e70*/  LDL.LU R64, [R1+0xa28] ;  /* 0x000a280001407983 */ /* 0x000ee80000300800 */
[----:B------:R-:W3:Y:S01]  /*35e80*/  LDL.LU R63, [R1+0xa34] ;  /* 0x000a3400013f7983 */ /* 0x000ee20000300800 */
[----:B------:R-:W-:-:S04]  /*35e90*/  LEA R52, P1, R53, R2, 0x2 ;  /* 0x0000000235347211 */ /* 0x000fc800078210ff */
[----:B------:R-:W-:-:S05]  /*35ea0*/  LEA.HI.X.SX32 R53, R53, R0, 0x2, P1 ;  /* 0x0000000035357211 */ /* 0x000fca00008f16ff */
[----:B---3--:R1:W-:Y:S01]  /*35eb0*/  @P2 STG.E desc[UR22][R52.64], R245 ;  /* 0x000000f534002986 */ /* 0x0083e2000c101916 */
[C---:B--2---:R-:W-:Y:S01]  /*35ec0*/  ISETP.LT.AND P2, PT, R62.reuse, UR5, !P0 ;  /* 0x000000053e007c0c */ /* 0x044fe2000c741270 */
[----:B------:R-:W2:Y:S01]  /*35ed0*/  LDCU UR5, c[0x0][0x39c] ;  /* 0x00007380ff0577ac */ /* 0x000ea20008000800 */
[----:B-1----:R-:W-:Y:S02]  /*35ee0*/  IMAD R53, R62, R3, RZ ;  /* 0x000000033e357224 */ /* 0x002fe400078e02ff */
[----:B------:R-:W3:Y:S03]  /*35ef0*/  LDL.LU R62, [R1+0xa30] ;  /* 0x000a3000013e7983 */ /* 0x000ee60000300800 */
[----:B------:R-:W-:-:S04]  /*35f00*/  LEA R52, P1, R53, R2, 0x2 ;  /* 0x0000000235347211 */ /* 0x000fc800078210ff */
[----:B------:R-:W-:-:S05]  /*35f10*/  LEA.HI.X.SX32 R53, R53, R0, 0x2, P1 ;  /* 0x0000000035357211 */ /* 0x000fca00008f16ff */
[----:B------:R1:W-:Y:S01]  /*35f20*/  @P2 STG.E desc[UR22][R52.64], R246 ;  /* 0x000000f634002986 */ /* 0x0003e2000c101916 */
[C---:B----4-:R-:W-:Y:S01]  /*35f30*/  ISETP.LT.AND P2, PT, R60.reuse, UR4, !P0 ;  /* 0x000000043c007c0c */ /* 0x050fe2000c741270 */
[----:B------:R-:W4:Y:S01]  /*35f40*/  LDCU UR4, c[0x0][0x39c] ;  /* 0x00007380ff0477ac */ /* 0x000f220008000800 */
[----:B-1----:R-:W-:-:S05]  /*35f50*/  IMAD R53, R60, R3, RZ ;  /* 0x000000033c357224 */ /* 0x002fca00078e02ff */
[----:B------:R-:W-:-:S04]  /*35f60*/  LEA R52, P1, R53, R2, 0x2 ;  /* 0x0000000235347211 */ /* 0x000fc800078210ff */
[----:B------:R-:W-:-:S05]  /*35f70*/  LEA.HI.X.SX32 R53, R53, R0, 0x2, P1 ;  /* 0x0000000035357211 */ /* 0x000fca00008f16ff */
[----:B------:R1:W-:Y:S01]  /*35f80*/  @P2 STG.E desc[UR22][R52.64], R247 ;  /* 0x000000f734002986 */ /* 0x0003e2000c101916 */
[C---:B--2---:R-:W-:Y:S01]  /*35f90*/  ISETP.LT.AND P6, PT, R55.reuse, UR5, !P0 ;  /* 0x0000000537007c0c */ /* 0x044fe2000c7c1270 */
[----:B------:R-:W2:Y:S01]  /*35fa0*/  LDCU UR5, c[0x0][0x39c] ;  /* 0x00007380ff0577ac */ /* 0x000ea20008000800 */
[-C--:B-1----:R-:W-:Y:S01]  /*35fb0*/  IMAD R53, R55, R3.reuse, RZ ;  /* 0x0000000337357224 */ /* 0x082fe200078e02ff */
[C---:B------:R-:W-:Y:S01]  /*35fc0*/  ISETP.LT.AND P2, PT, R54.reuse, UR6, !P0 ;  /* 0x0000000636007c0c */ /* 0x040fe2000c741270 */
[----:B------:R-:W-:Y:S01]  /*35fd0*/  IMAD R60, R54, R3, RZ ;  /* 0x00000003363c7224 */ /* 0x000fe200078e02ff */
[----:B------:R-:W1:Y:S02]  /*35fe0*/  LDCU UR6, c[0x0][0x39c] ;  /* 0x00007380ff0677ac */ /* 0x000e640008000800 */
[C---:B------:R-:W-:Y:S02]  /*35ff0*/  LEA R54, P3, R53.reuse, R2, 0x2 ;  /* 0x0000000235367211 */ /* 0x040fe400078610ff */
[----:B------:R-:W-:Y:S01]  /*36000*/  ISETP.LT.AND P1, PT, R66, UR9, !P0 ;  /* 0x0000000942007c0c */ /* 0x000fe2000c721270 */
[----:B------:R-:W1:Y:S01]  /*36010*/  LDCU UR9, c[0x0][0x39c] ;  /* 0x00007380ff0977ac */ /* 0x000e620008000800 */
[----:B------:R-:W-:Y:S01]  /*36020*/  LEA.HI.X.SX32 R55, R53, R0, 0x2, P3 ;  /* 0x0000000035377211 */ /* 0x000fe200018f16ff */
[----:B------:R-:W3:Y:S01]  /*36030*/  LDL.LU R66, [R1+0xa44] ;  /* 0x000a440001427983 */ /* 0x000ee20000300800 */
[----:B------:R-:W-:-:S02]  /*36040*/  LEA R52, P5, R60, R2, 0x2 ;  /* 0x000000023c347211 */ /* 0x000fc400078a10ff */
[C---:B----4-:R-:W-:Y:S01]  /*36050*/  ISETP.LT.AND P4, PT, R61.reuse, UR4, !P0 ;  /* 0x000000043d007c0c */ /* 0x050fe2000c781270 */
[----:B------:R-:W-:Y:S01]  /*36060*/  IMAD R61, R61, R3, RZ ;  /* 0x000000033d3d7224 */ /* 0x000fe200078e02ff */
[----:B------:R-:W-:Y:S01]  /*36070*/  LEA.HI.X.SX32 R53, R60, R0, 0x2, P5 ;  /* 0x000000003c357211 */ /* 0x000fe200028f16ff */
[----:B------:R4:W-:Y:S01]  /*36080*/  @P6 STG.E desc[UR22][R54.64], R248 ;  /* 0x000000f836006986 */ /* 0x0009e2000c101916 */
[----:B------:R-:W3:Y:S03]  /*36090*/  LDCU UR4, c[0x0][0x39c] ;  /* 0x00007380ff0477ac */ /* 0x000ee60008000800 */
[----:B------:R1:W-:Y:S01]  /*360a0*/  @P2 STG.E desc[UR22][R52.64], R249 ;  /* 0x000000f934002986 */ /* 0x0003e2000c101916 */
[----:B----4-:R-:W-:-:S04]  /*360b0*/  LEA R54, P3, R61, R2, 0x2 ;  /* 0x000000023d367211 */ /* 0x010fc800078610ff */
[----:B------:R-:W-:Y:S01]  /*360c0*/  LEA.HI.X.SX32 R55, R61, R0, 0x2, P3 ;  /* 0x000000003d377211 */ /* 0x000fe200018f16ff */
[CC--:B-1----:R-:W-:Y:S01]  /*360d0*/  IMAD R53, R65.reuse, R3.reuse, RZ ;  /* 0x0000000341357224 */ /* 0x0c2fe200078e02ff */
[----:B--2---:R-:W-:Y:S01]  /*360e0*/  ISETP.LT.AND P3, PT, R65, UR5, !P0 ;  /* 0x0000000541007c0c */ /* 0x004fe2000c761270 */
[CC--:B------:R-:W-:Y:S01]  /*360f0*/  IMAD R60, R64.reuse, R3.reuse, RZ ;  /* 0x00000003403c7224 */ /* 0x0c0fe200078e02ff */
[----:B------:R-:W2:Y:S01]  /*36100*/  LDL.LU R65, [R1+0xa48] ;  /* 0x000a480001417983 */ /* 0x000ea20000300800 */
[----:B------:R-:W-:Y:S01]  /*36110*/  ISETP.LT.AND P2, PT, R64, UR6, !P0 ;  /* 0x0000000640007c0c */ /* 0x000fe2000c741270 */
[C---:B------:R-:W-:Y:S01]  /*36120*/  IMAD R61, R63.reuse, R3, RZ ;  /* 0x000000033f3d7224 */ /* 0x040fe200078e02ff */
[----:B------:R-:W-:Y:S01]  /*36130*/  ISETP.LT.AND P5, PT, R63, UR9, !P0 ;  /* 0x000000093f007c0c */ /* 0x000fe2000c7a1270 */
[----:B------:R-:W4:Y:S01]  /*36140*/  LDL.LU R67, [R1+0xa40] ;  /* 0x000a400001437983 */ /* 0x000f220000300800 */
[----:B------:R-:W2:Y:S03]  /*36150*/  LDCU UR5, c[0x0][0x39c] ;  /* 0x00007380ff0577ac */ /* 0x000ea60008000800 */
[----:B------:R-:W4:Y:S01]  /*36160*/  LDL.LU R64, [R1+0xa50] ;  /* 0x000a500001407983 */ /* 0x000f220000300800 */
[----:B------:R-:W1:Y:S03]  /*36170*/  LDCU UR6, c[0x0][0x39c] ;  /* 0x00007380ff0677ac */ /* 0x000e660008000800 */
[----:B------:R-:W4:Y:S01]  /*36180*/  LDL.LU R63, [R1+0xa5c] ;  /* 0x000a5c00013f7983 */ /* 0x000f220000300800 */
[----:B------:R-:W1:Y:S03]  /*36190*/  LDCU UR9, c[0x0][0x39c] ;  /* 0x00007380ff0977ac */ /* 0x000e660008000800 */
[----:B------:R3:W-:Y:S01]  /*361a0*/  @P4 STG.E desc[UR22][R54.64], R250 ;  /* 0x000000fa36004986 */ /* 0x0007e2000c101916 */
[----:B------:R-:W-:-:S04]  /*361b0*/  LEA R52, P4, R53, R2, 0x2 ;  /* 0x0000000235347211 */ /* 0x000fc800078810ff */
[----:B------:R-:W-:Y:S02]  /*361c0*/  LEA.HI.X.SX32 R53, R53, R0, 0x2, P4 ;  /* 0x0000000035357211 */ /* 0x000fe400020f16ff */
[C---:B---3--:R-:W-:Y:S01]  /*361d0*/  ISETP.LT.AND P4, PT, R62.reuse, UR4, !P0 ;  /* 0x000000043e007c0c */ /* 0x048fe2000c781270 */
[----:B------:R-:W-:Y:S01]  /*361e0*/  IMAD R62, R62, R3, RZ ;  /* 0x000000033e3e7224 */ /* 0x000fe200078e02ff */
[----:B------:R-:W3:Y:S01]  /*361f0*/  LDCU UR4, c[0x0][0x39c] ;  /* 0x00007380ff0477ac */ /* 0x000ee20008000800 */
[C---:B------:R-:W-:Y:S01]  /*36200*/  LEA R54, P6, R60.reuse, R2, 0x2 ;  /* 0x000000023c367211 */ /* 0x040fe200078c10ff */
[----:B------:R1:W-:Y:S03]  /*36210*/  @P3 STG.E desc[UR22][R52.64], R251 ;  /* 0x000000fb34003986 */ /* 0x0003e6000c101916 */
[----:B------:R-:W-:Y:S02]  /*36220*/  LEA.HI.X.SX32 R55, R60, R0, 0x2, P6 ;  /* 0x000000003c377211 */ /* 0x000fe400030f16ff */
[----:B------:R-:W-:-:S03]  /*36230*/  LEA R60, P6, R62, R2, 0x2 ;  /* 0x000000023e3c7211 */ /* 0x000fc600078c10ff */
[----:B------:R3:W-:Y:S01]  /*36240*/  @P2 STG.E desc[UR22][R54.64], R204 ;  /* 0x000000cc36002986 */ /* 0x0007e2000c101916 */
[----:B-1----:R-:W-:-:S04]  /*36250*/  LEA R52, P3, R61, R2, 0x2 ;  /* 0x000000023d347211 */ /* 0x002fc800078610ff */
[-C--:B------:R-:W-:Y:S02]  /*36260*/  LEA.HI.X.SX32 R53, R61, R0.reuse, 0x2, P3 ;  /* 0x000000003d357211 */ /* 0x080fe400018f16ff */
[----:B------:R-:W-:-:S03]  /*36270*/  LEA.HI.X.SX32 R61, R62, R0, 0x2, P6 ;  /* 0x000000003e3d7211 */ /* 0x000fc600030f16ff */
[----:B------:R1:W-:Y:S04]  /*36280*/  @P5 STG.E desc[UR22][R52.64], R205 ;  /* 0x000000cd34005986 */ /* 0x0003e8000c101916 */
[----:B------:R4:W-:Y:S01]  /*36290*/  @P4 STG.E desc[UR22][R60.64], R206 ;  /* 0x000000ce3c004986 */ /* 0x0009e2000c101916 */
[C---:B------:R-:W-:Y:S01]  /*362a0*/  ISETP.LT.AND P2, PT, R66.reuse, UR10, !P0 ;  /* 0x0000000a42007c0c */ /* 0x040fe2000c741270 */
[----:B---3--:R-:W-:Y:S01]  /*362b0*/  IMAD R54, R66, R3, RZ ;  /* 0x0000000342367224 */ /* 0x008fe200078e02ff */
[----:B------:R-:W3:Y:S01]  /*362c0*/  LDCU UR10, c[0x0][0x39c] ;  /* 0x00007380ff0a77ac */ /* 0x000ee20008000800 */
[----:B------:R-:W3:Y:S03]  /*362d0*/  LDL.LU R66, [R1+0xa58] ;  /* 0x000a580001427983 */ /* 0x000ee60000300800 */
[----:B-1----:R-:W-:-:S04]  /*362e0*/  LEA R52, P4, R54, R2, 0x2 ;  /* 0x0000000236347211 */ /* 0x002fc800078810ff */
[----:B------:R-:W-:-:S05]  /*362f0*/  LEA.HI.X.SX32 R53, R54, R0, 0x2, P4 ;  /* 0x0000000036357211 */ /* 0x000fca00020f16ff */
[----:B------:R1:W-:Y:S01]  /*36300*/  @P2 STG.E desc[UR22][R52.64], R207 ;  /* 0x000000cf34002986 */ /* 0x0003e2000c101916 */
[C---:B--2---:R-:W-:Y:S01]  /*36310*/  ISETP.LT.AND P3, PT, R65.reuse, UR5, !P0 ;  /* 0x0000000541007c0c */ /* 0x044fe2000c761270 */
[-C--:B------:R-:W-:Y:S01]  /*36320*/  IMAD R55, R65, R3.reuse, RZ ;  /* 0x0000000341377224 */ /* 0x080fe200078e02ff */
[----:B------:R-:W2:Y:S01]  /*36330*/  LDCU UR5, c[0x0][0x39c] ;  /* 0x00007380ff0577ac */ /* 0x000ea20008000800 */
[----:B------:R-:W2:Y:S01]  /*36340*/  LDL.LU R65, [R1+0xa64] ;  /* 0x000a640001417983 */ /* 0x000ea20000300800 */
[CC--:B----4-:R-:W-:Y:S01]  /*36350*/  IMAD R60, R67.reuse, R3.reuse, RZ ;  /* 0x00000003433c7224 */ /* 0x0d0fe200078e02ff */
[----:B------:R-:W-:Y:S01]  /*36360*/  ISETP.LT.AND P4, PT, R67, UR4, !P0 ;  /* 0x0000000443007c0c */ /* 0x000fe2000c781270 */
[----:B------:R-:W3:Y:S01]  /*36370*/  LDCU UR4, c[0x0][0x39c] ;  /* 0x00007380ff0477ac */ /* 0x000ee20008000800 */
[----:B------:R-:W4:Y:S01]  /*36380*/  LDL.LU R62, [R1+0xa60] ;  /* 0x000a6000013e7983 */ /* 0x000f220000300800 */
[CC--:B------:R-:W-:Y:S02]  /*36390*/  LEA R54, P5, R55.reuse, R2.reuse, 0x2 ;  /* 0x0000000237367211 */ /* 0x0c0fe400078a10ff */
[----:B-1----:R-:W-:Y:S01]  /*363a0*/  LEA R52, P2, R60, R2, 0x2 ;  /* 0x000000023c347211 */ /* 0x002fe200078410ff */
[----:B------:R-:W-:Y:S01]  /*363b0*/  IMAD R61, R64, R3, RZ ;  /* 0x00000003403d7224 */ /* 0x000fe200078e02ff */
[----:B------:R-:W-:-:S02]  /*363c0*/  LEA.HI.X.SX32 R55, R55, R0, 0x2, P5 ;  /* 0x0000000037377211 */ /* 0x000fc400028f16ff */
[----:B------:R-:W-:Y:S01]  /*363d0*/  ISETP.LT.AND P5, PT, R64, UR6, !P0 ;  /* 0x0000000640007c0c */ /* 0x000fe2000c7a1270 */
[----:B------:R-:W4:Y:S01]  /*363e0*/  LDCU UR6, c[0x0][0x39c] ;  /* 0x00007380ff0677ac */ /* 0x000f220008000800 */
[----:B------:R-:W4:Y:S01]  /*363f0*/  LDL.LU R64, [R1+0xa74] ;  /* 0x000a740001407983 */ /* 0x000f220000300800 */
[----:B------:R-:W-:-:S03]  /*36400*/  LEA.HI.X.SX32 R53, R60, R0, 0x2, P2 ;  /* 0x000000003c357211 */ /* 0x000fc600010f16ff */
[----:B------:R-:W-:Y:S01]  /*36410*/  @P3 STG.E desc[UR22][R54.64], R212 ;  /* 0x000000d436003986 */ /* 0x000fe2000c101916 */
[C---:B------:R-:W-:Y:S01]  /*36420*/  ISETP.LT.AND P3, PT, R63.reuse, UR9, !P0 ;  /* 0x000000093f007c0c */ /* 0x040fe2000c761270 */
[----:B------:R-:W1:Y:S02]  /*36430*/  LDCU UR9, c[0x0][0x39c] ;  /* 0x00007380ff0977ac */ /* 0x000e640008000800 */
[----:B------:R1:W-:Y:S02]  /*36440*/  @P4 STG.E desc[UR22][R52.64], R213 ;  /* 0x000000d534004986 */ /* 0x0003e4000c101916 */
[----:B-1----:R-:W-:Y:S02]  /*36450*/  IMAD R53, R63, R3, RZ ;  /* 0x000000033f357224 */ /* 0x002fe400078e02ff */
[----:B------:R-:W4:Y:S01]  /*36460*/  LDL.LU R63, [R1+0xa78] ;  /* 0x000a7800013f7983 */ /* 0x000f220000300800 */
[----:B------:R-:W-:-:S04]  /*36470*/  LEA R54, P2, R61, R2, 0x2 ;  /* 0x000000023d367211 */ /* 0x000fc800078410ff */
[----:B------:R-:W-:Y:S02]  /*36480*/  LEA.HI.X.SX32 R55, R61, R0, 0x2, P2 ;  /* 0x000000003d377211 */ /* 0x000fe400010f16ff */
[----:B------:R-:W-:-:S03]  /*36490*/  LEA R52, P4, R53, R2, 0x2 ;  /* 0x0000000235347211 */ /* 0x000fc600078810ff */
[----:B------:R1:W-:Y:S01]  /*364a0*/  @P5 STG.E desc[UR22][R54.64], R214 ;  /* 0x000000d636005986 */ /* 0x0003e2000c101916 */
[----:B------:R-:W-:-:S05]  /*364b0*/  LEA.HI.X.SX32 R53, R53, R0, 0x2, P4 ;  /* 0x0000000035357211 */ /* 0x000fca00020f16ff */
[----:B------:R1:W-:Y:S01]  /*364c0*/  @P3 STG.E desc[UR22][R52.64], R215 ;  /* 0x000000d734003986 */ /* 0x0003e2000c101916 */
[C---:B---3--:R-:W-:Y:S01]  /*364d0*/  ISETP.LT.AND P2, PT, R66.reuse, UR4, !P0 ;  /* 0x0000000442007c0c */ /* 0x048fe2000c741270 */
[----:B------:R-:W-:Y:S01]  /*364e0*/  IMAD R60, R66, R3, RZ ;  /* 0x00000003423c7224 */ /* 0x000fe200078e02ff */
        /* <DEDUP_REMOVED lines=9> */
[C---:B----4-:R-:W-:Y:S01]  /*36580*/  ISETP.LT.AND P4, PT, R62.reuse, UR6, !P0 ;  /* 0x000000063e007c0c */ /* 0x050fe2000c781270 */
[----:B------:R-:W-:Y:S01]  /*36590*/  IMAD R62, R62, R3, RZ ;  /* 0x000000033e3e7224 */ /* 0x000fe200078e02ff */
[-C--:B------:R-:W-:Y:S01]  /*365a0*/  LEA R52, P3, R61, R2.reuse, 0x2 ;  /* 0x000000023d347211 */ /* 0x080fe200078610ff */
[----:B------:R-:W4:Y:S01]  /*365b0*/  LDL.LU R67, [R1+0xa6c] ;  /* 0x000a6c0001437983 */ /* 0x000f220000300800 */
[----:B------:R-:W2:Y:S02]  /*365c0*/  LDCU UR6, c[0x0][0x39c] ;  /* 0x00007380ff0677ac */ /* 0x000ea40008000800 */
[----:B------:R-:W-:-:S02]  /*365d0*/  LEA R60, P6, R62, R2, 0x2 ;  /* 0x000000023e3c7211 */ /* 0x000fc400078c10ff */
[-C--:B------:R-:W-:Y:S01]  /*365e0*/  LEA.HI.X.SX32 R53, R61, R0.reuse, 0x2, P3 ;  /* 0x000000003d357211 */ /* 0x080fe200018f16ff */
[CC--:B-1----:R-:W-:Y:S01]  /*365f0*/  IMAD R54, R64.reuse, R3.reuse, RZ ;  /* 0x0000000340367224 */ /* 0x0c2fe200078e02ff */
[----:B------:R-:W-:Y:S01]  /*36600*/  ISETP.LT.AND P2, PT, R64, UR10, !P0 ;  /* 0x0000000a40007c0c */ /* 0x000fe2000c741270 */
[----:B------:R-:W1:Y:S01]  /*36610*/  LDCU UR10, c[0x0][0x39c] ;  /* 0x00007380ff0a77ac */ /* 0x000e620008000800 */
[----:B------:R-:W-:Y:S01]  /*36620*/  LEA.HI.X.SX32 R61, R62, R0, 0x2, P6 ;  /* 0x000000003e3d7211 */ /* 0x000fe200030f16ff */
[----:B------:R-:W4:Y:S04]  /*36630*/  LDL.LU R64, [R1+0xa68] ;  /* 0x000a680001407983 */ /* 0x000f280000300800 */
[----:B------:R1:W-:Y:S04]  /*36640*/  @P5 STG.E desc[UR22][R52.64], R221 ;  /* 0x000000dd34005986 */ /* 0x0003e8000c101916 */
[----:B------:R1:W-:Y:S01]  /*36650*/  @P4 STG.E desc[UR22][R60.64], R222 ;  /* 0x000000de3c004986 */ /* 0x0003e2000c101916 */
[C---:B---3--:R-:W-:Y:S01]  /*36660*/  ISETP.LT.AND P4, PT, R63.reuse, UR4, !P0 ;  /* 0x000000043f007c0c */ /* 0x048fe2000c781270 */
[----:B------:R-:W-:Y:S01]  /*36670*/  IMAD R55, R63, R3, RZ ;  /* 0x000000033f377224 */ /* 0x000fe200078e02ff */
[C---:B-1----:R-:W-:Y:S01]  /*36680*/  LEA R52, P3, R54.reuse, R2, 0x2 ;  /* 0x0000000236347211 */ /* 0x042fe200078610ff */
[----:B------:R-:W3:Y:S01]  /*36690*/  LDL.LU R63, [R1+0xaf8] ;  /* 0x000af800013f7983 */ /* 0x000ee20000300800 */
[----:B------:R-:W4:Y:S03]  /*366a0*/  LDCU UR4, c[0x0][0x39c] ;  /* 0x00007380ff0477ac */ /* 0x000f260008000800 */
[----:B------:R-:W3:Y:S01]  /*366b0*/  LDL.LU R62, [R1+0xa54] ;  /* 0x000a5400013e7983 */ /* 0x000ee20000300800 */
[----:B------:R-:W-:-:S02]  /*366c0*/  LEA.HI.X.SX32 R53, R54, R0, 0x2, P3 ;  /* 0x0000000036357211 */ /* 0x000fc400018f16ff */
[----:B------:R-:W-:-:S03]  /*366d0*/  LEA R54, P3, R55, R2, 0x2 ;  /* 0x0000000237367211 */ /* 0x000fc600078610ff */
[----:B------:R1:W-:Y:S01]  /*366e0*/  @P2 STG.E desc[UR22][R52.64], R223 ;  /* 0x000000df34002986 */ /* 0x0003e2000c101916 */
[----:B------:R-:W-:-:S05]  /*366f0*/  LEA.HI.X.SX32 R55, R55, R0, 0x2, P3 ;  /* 0x0000000037377211 */ /* 0x000fca00018f16ff */
[----:B------:R-:W-:Y:S01]  /*36700*/  @P4 STG.E desc[UR22][R54.64], R228 ;  /* 0x000000e436004986 */ /* 0x000fe2000c101916 */
[C---:B------:R-:W-:Y:S01]  /*36710*/  IMAD R60, R66.reuse, R3, RZ ;  /* 0x00000003423c7224 */ /* 0x040fe200078e02ff */
[----:B--2---:R-:W-:Y:S01]  /*36720*/  ISETP.LT.AND P5, PT, R66, UR5, !P0 ;  /* 0x0000000542007c0c */ /* 0x004fe2000c7a1270 */
[----:B------:R-:W2:Y:S01]  /*36730*/  LDCU UR5, c[0x0][0x39c] ;  /* 0x00007380ff0577ac */ /* 0x000ea20008000800 */
[----:B------:R-:W2:Y:S02]  /*36740*/  LDL.LU R66, [R1+0xa4c] ;  /* 0x000a4c0001427983 */ /* 0x000ea40000300800 */
[----:B-1----:R-:W-:-:S04]  /*36750*/  LEA R52, P2, R60, R2, 0x2 ;  /* 0x000000023c347211 */ /* 0x002fc800078410ff */
[----:B------:R-:W-:-:S05]  /*36760*/  LEA.HI.X.SX32 R53, R60, R0, 0x2, P2 ;  /* 0x000000003c357211 */ /* 0x000fca00010f16ff */
[----:B------:R1:W-:Y:S01]  /*36770*/  @P5 STG.E desc[UR22][R52.64], R229 ;  /* 0x000000e534005986 */ /* 0x0003e2000c101916 */
[C---:B------:R-:W-:Y:S01]  /*36780*/  ISETP.LT.AND P3, PT, R65.reuse, UR6, !P0 ;  /* 0x0000000641007c0c */ /* 0x040fe2000c761270 */
[----:B------:R-:W-:Y:S01]  /*36790*/  IMAD R60, R65, R3, RZ ;  /* 0x00000003413c7224 */ /* 0x000fe200078e02ff */
[----:B------:R-:W2:Y:S01]  /*367a0*/  LDCU UR6, c[0x0][0x39c] ;  /* 0x00007380ff0677ac */ /* 0x000ea20008000800 */
[----:B------:R-:W2:Y:S03]  /*367b0*/  LDL.LU R65, [R1+0xa3c] ;  /* 0x000a3c0001417983 */ /* 0x000ea60000300800 */
[C---:B-1----:R-:W-:Y:S01]  /*367c0*/  LEA R52, P4, R60.reuse, R2, 0x2 ;  /* 0x000000023c347211 */ /* 0x042fe200078810ff */
[----:B------:R-:W2:Y:S03]  /*367d0*/  LDL.LU R61, [R1+0xa38] ;  /* 0x000a3800013d7983 */ /* 0x000ea60000300800 */
[----:B------:R-:W-:-:S02]  /*367e0*/  LEA.HI.X.SX32 R53, R60, R0, 0x2, P4 ;  /* 0x000000003c357211 */ /* 0x000fc400020f16ff */
[C---:B----4-:R-:W-:Y:S01]  /*367f0*/  ISETP.LT.AND P4, PT, R64.reuse, UR4, !P0 ;  /* 0x0000000440007c0c */ /* 0x050fe2000c781270 */
[-C--:B------:R-:W-:Y:S02]  /*36800*/  IMAD R60, R64, R3.reuse, RZ ;  /* 0x00000003403c7224 */ /* 0x080fe400078e02ff */
[----:B------:R1:W-:Y:S01]  /*36810*/  @P3 STG.E desc[UR22][R52.64], R230 ;  /* 0x000000e634003986 */ /* 0x0003e2000c101916 */
[C---:B------:R-:W-:Y:S01]  /*36820*/  IMAD R55, R67.reuse, R3, RZ ;  /* 0x0000000343377224 */ /* 0x040fe200078e02ff */
[----:B------:R-:W-:Y:S01]  /*36830*/  ISETP.LT.AND P2, PT, R67, UR9, !P0 ;  /* 0x0000000943007c0c */ /* 0x000fe2000c741270 */
[----:B------:R-:W4:Y:S01]  /*36840*/  LDCU UR4, c[0x0][0x39c] ;  /* 0x00007380ff0477ac */ /* 0x000f220008000800 */
[----:B------:R-:W2:Y:S01]  /*36850*/  LDL.LU R64, [R1+0xb04] ;  /* 0x000b040001407983 */ /* 0x000ea20000300800 */
[----:B---3--:R-:W-:Y:S01]  /*36860*/  ISETP.LT.AND P3, PT, R63, UR10, !P0 ;  /* 0x0000000a3f007c0c */ /* 0x008fe2000c761270 */
[----:B------:R-:W3:Y:S02]  /*36870*/  LDCU UR9, c[0x0][0x39c] ;  /* 0x00007380ff0977ac */ /* 0x000ee40008000800 */
[----:B------:R-:W3:Y:S01]  /*36880*/  LDL.LU R63, [R1+0xb0c] ;  /* 0x000b0c00013f7983 */ /* 0x000ee20000300800 */
[----:B-1----:R-:W-:-:S04]  /*36890*/  LEA R52, P6, R60, R2, 0x2 ;  /* 0x000000023c347211 */ /* 0x002fc800078c10ff */
[----:B------:R-:W-:Y:S01]  /*368a0*/  LEA.HI.X.SX32 R53, R60, R0, 0x2, P6 ;  /* 0x000000003c357211 */ /* 0x000fe200030f16ff */
[C---:B------:R-:W-:Y:S01]  /*368b0*/  IMAD R60, R62.reuse, R3, RZ ;  /* 0x000000033e3c7224 */ /* 0x040fe200078e02ff */
[----:B--2---:R-:W-:Y:S01]  /*368c0*/  ISETP.LT.AND P6, PT, R62, UR5, !P0 ;  /* 0x000000053e007c0c */ /* 0x004fe2000c7c1270 */
[----:B------:R-:W1:Y:S01]  /*368d0*/  LDCU UR5, c[0x0][0x39c] ;  /* 0x00007380ff0577ac */ /* 0x000e620008000800 */
[----:B------:R-:W2:Y:S01]  /*368e0*/  LDL.LU R62, [R1+0xb18] ;  /* 0x000b1800013e7983 */ /* 0x000ea20000300800 */
[----:B------:R-:W-:-:S04]  /*368f0*/  LEA R54, P5, R55, R2, 0x2 ;  /* 0x0000000237367211 */ /* 0x000fc800078a10ff */
[----:B------:R-:W-:-:S05]  /*36900*/  LEA.HI.X.SX32 R55, R55, R0, 0x2, P5 ;  /* 0x0000000037377211 */ /* 0x000fca00028f16ff */
[----:B------:R-:W-:Y:S04]  /*36910*/  @P2 STG.E desc[UR22][R54.64], R231 ;  /* 0x000000e736002986 */ /* 0x000fe8000c101916 */
[----:B------:R1:W-:Y:S02]  /*36920*/  @P4 STG.E desc[UR22][R52.64], R236 ;  /* 0x000000ec34004986 */ /* 0x0003e4000c101916 */
[----:B-1----:R-:W-:-:S04]  /*36930*/  LEA R52, P2, R60, R2, 0x2 ;  /* 0x000000023c347211 */ /* 0x002fc800078410ff */
[----:B------:R-:W-:-:S05]  /*36940*/  LEA.HI.X.SX32 R53, R60, R0, 0x2, P2 ;  /* 0x000000003c357211 */ /* 0x000fca00010f16ff */
[----:B------:R1:W-:Y:S01]  /*36950*/  @P6 STG.E desc[UR22][R52.64], R237 ;  /* 0x000000ed34006986 */ /* 0x0003e2000c101916 */
[C---:B------:R-:W-:Y:S01]  /*36960*/  IMAD R55, R66.reuse, R3, RZ ;  /* 0x0000000342377224 */ /* 0x040fe200078e02ff */
[----:B------:R-:W-:Y:S01]  /*36970*/  ISETP.LT.AND P5, PT, R66, UR6, !P0 ;  /* 0x0000000642007c0c */ /* 0x000fe2000c7a1270 */
[----:B------:R-:W2:Y:S01]  /*36980*/  LDCU UR6, c[0x0][0x39c] ;  /* 0x00007380ff0677ac */ /* 0x000ea20008000800 */
[----:B------:R-:W2:Y:S02]  /*36990*/  LDL.LU R66, [R1+0xb1c] ;  /* 0x000b1c0001427983 */ /* 0x000ea40000300800 */
[----:B------:R-:W-:-:S04]  /*369a0*/  LEA R54, P2, R55, R2, 0x2 ;  /* 0x0000000237367211 */ /* 0x000fc800078410ff */
[----:B------:R-:W-:-:S05]  /*369b0*/  LEA.HI.X.SX32 R55, R55, R0, 0x2, P2 ;  /* 0x0000000037377211 */ /* 0x000fca00010f16ff */
[----:B------:R1:W-:Y:S01]  /*369c0*/  @P5 STG.E desc[UR22][R54.64], R238 ;  /* 0x000000ee36005986 */ /* 0x0003e2000c101916 */
[C---:B----4-:R-:W-:Y:S01]  /*369d0*/  ISETP.LT.AND P4, PT, R65.reuse, UR4, !P0 ;  /* 0x0000000441007c0c */ /* 0x050fe2000c781270 */
[----:B------:R-:W4:Y:S01]  /*369e0*/  LDCU UR4, c[0x0][0x39c] ;  /* 0x00007380ff0477ac */ /* 0x000f220008000800 */
[----:B------:R-:W-:Y:S02]  /*369f0*/  IMAD R60, R65, R3, RZ ;  /* 0x00000003413c7224 */ /* 0x000fe400078e02ff */
[----:B------:R-:W2:Y:S03]  /*36a00*/  LDL.LU R65, [R1+0xb20] ;  /* 0x000b200001417983 */ /* 0x000ea60000300800 */
[----:B-1----:R-:W-:-:S04]  /*36a10*/  LEA R52, P6, R60, R2, 0x2 ;  /* 0x000000023c347211 */ /* 0x002fc800078c10ff */
[----:B------:R-:W-:Y:S02]  /*36a20*/  LEA.HI.X.SX32 R53, R60, R0, 0x2, P6 ;  /* 0x000000003c357211 */ /* 0x000fe400030f16ff */
[----:B------:R-:W-:-:S03]  /*36a30*/  ISETP.LT.AND P5, PT, R64, UR5, !P0 ;  /* 0x0000000540007c0c */ /* 0x000fc6000c7a1270 */
[----:B------:R1:W-:Y:S01]  /*36a40*/  @P4 STG.E desc[UR22][R52.64], R239 ;  /* 0x000000ef34004986 */ /* 0x0003e2000c101916 */
[----:B---3--:R-:W-:Y:S01]  /*36a50*/  ISETP.LT.AND P2, PT, R61, UR9, !P0 ;  /* 0x000000093d007c0c */ /* 0x008fe2000c741270 */
[----:B------:R-:W3:Y:S02]  /*36a60*/  LDCU UR5, c[0x0][0x39c] ;  /* 0x00007380ff0577ac */ /* 0x000ee40008000800 */
[----:B------:R-:W2:Y:S01]  /*36a70*/  LDL.LU R64, [R1+0xb24] ;  /* 0x000b240001407983 */ /* 0x000ea20000300800 */
[----:B----4-:R-:W-:Y:S01]  /*36a80*/  ISETP.LT.AND P4, PT, R63, UR4, !P0 ;  /* 0x000000043f007c0c */ /* 0x010fe2000c781270 */
[----:B------:R-:W-:Y:S02]  /*36a90*/  IMAD R61, R61, R3, RZ ;  /* 0x000000033d3d7224 */ /* 0x000fe400078e02ff */
[----:B------:R-:W4:Y:S01]  /*36aa0*/  LDL.LU R63, [R1+0xb30] ;  /* 0x000b3000013f7983 */ /* 0x000f220000300800 */
[----:B------:R-:W2:Y:S02]  /*36ab0*/  LDCU UR4, c[0x0][0x39c] ;  /* 0x00007380ff0477ac */ /* 0x000ea40008000800 */
[----:B------:R-:W-:-:S04]  /*36ac0*/  LEA R54, P6, R61, R2, 0x2 ;  /* 0x000000023d367211 */ /* 0x000fc800078c10ff */
[----:B------:R-:W-:Y:S01]  /*36ad0*/  LEA.HI.X.SX32 R55, R61, R0, 0x2, P6 ;  /* 0x000000003d377211 */ /* 0x000fe200030f16ff */
[----:B-1----:R-:W-:-:S04]  /*36ae0*/  IMAD R53, R3, 0x2, R61 ;  /* 0x0000000203357824 */ /* 0x002fc800078e023d */
[----:B------:R1:W-:Y:S01]  /*36af0*/  @P2 STG.E desc[UR22][R54.64], R136 ;  /* 0x0000008836002986 */ /* 0x0003e2000c101916 */
[----:B--2---:R-:W-:Y:S01]  /*36b00*/  ISETP.LT.AND P2, PT, R62, UR6, !P0 ;  /* 0x000000063e007c0c */ /* 0x004fe2000c741270 */
[----:B------:R-:W-:Y:S01]  /*36b10*/  IMAD R60, R3, 0x2, R53 ;  /* 0x00000002033c7824 */ /* 0x000fe200078e0235 */
[C---:B------:R-:W-:Y:S01]  /*36b20*/  LEA R52, P6, R53.reuse, R2, 0x2 ;  /* 0x0000000235347211 */ /* 0x040fe200078c10ff */
[----:B------:R-:W2:Y:S01]  /*36b30*/  LDL.LU R62, [R1+0xb38] ;  /* 0x000b3800013e7983 */ /* 0x000ea20000300800 */
[----:B------:R-:W3:Y:S02]  /*36b40*/  LDCU UR6, c[0x0][0x39c] ;  /* 0x00007380ff0677ac */ /* 0x000ee40008000800 */
[----:B------:R-:W-:Y:S01]  /*36b50*/  LEA.HI.X.SX32 R53, R53, R0, 0x2, P6 ;  /* 0x0000000035357211 */ /* 0x000fe200030f16ff */
[----:B------:R-:W-:Y:S01]  /*36b60*/  IMAD R61, R3, 0x2, R60 ;  /* 0x00000002033d7824 */ /* 0x000fe200078e023c */
[----:B-1----:R-:W-:-:S03]  /*36b70*/  LEA R54, P6, R60, R2, 0x2 ;  /* 0x000000023c367211 */ /* 0x002fc600078c10ff */
[----:B------:R1:W-:Y:S01]  /*36b80*/  @P3 STG.E desc[UR22][R52.64], R137 ;  /* 0x0000008934003986 */ /* 0x0003e2000c101916 */
[----:B------:R-:W-:-:S05]  /*36b90*/  LEA.HI.X.SX32 R55, R60, R0, 0x2, P6 ;  /* 0x000000003c377211 */ /* 0x000fca00030f16ff */
[----:B------:R3:W-:Y:S01]  /*36ba0*/  @P5 STG.E desc[UR22][R54.64], R138 ;  /* 0x0000008a36005986 */ /* 0x0007e2000c101916 */
[----:B-1----:R-:W-:-:S04]  /*36bb0*/  LEA R52, P6, R61, R2, 0x2 ;  /* 0x000000023d347211 */ /* 0x002fc800078c10ff */
[----:B------:R-:W-:Y:S01]  /*36bc0*/  LEA.HI.X.SX32 R53, R61, R0, 0x2, P6 ;  /* 0x000000003d357211 */ /* 0x000fe200030f16ff */
[----:B---3--:R-:W-:-:S04]  /*36bd0*/  IMAD R55, R3, 0x2, R61 ;  /* 0x0000000203377824 */ /* 0x008fc800078e023d */
[----:B------:R1:W-:Y:S01]  /*36be0*/  @P4 STG.E desc[UR22][R52.64], R139 ;  /* 0x0000008b34004986 */ /* 0x0003e2000c101916 */
[----:B------:R-:W-:Y:S01]  /*36bf0*/  LEA R54, P6, R55, R2, 0x2 ;  /* 0x0000000237367211 */ /* 0x000fe200078c10ff */
[----:B------:R-:W-:-:S03]  /*36c00*/  IMAD R60, R3, 0x2, R55 ;  /* 0x00000002033c7824 */ /* 0x000fc600078e0237 */
[----:B------:R-:W-:-:S05]  /*36c10*/  LEA.HI.X.SX32 R55, R55, R0, 0x2, P6 ;  /* 0x0000000037377211 */ /* 0x000fca00030f16ff */
[----:B------:R3:W-:Y:S01]  /*36c20*/  @P2 STG.E desc[UR22][R54.64], R144 ;  /* 0x0000009036002986 */ /* 0x0007e2000c101916 */
[----:B------:R-:W-:Y:S01]  /*36c30*/  ISETP.LT.AND P3, PT, R66, UR5, !P0 ;  /* 0x0000000542007c0c */ /* 0x000fe2000c761270 */
[----:B------:R-:W4:Y:S02]  /*36c40*/  LDCU UR5, c[0x0][0x39c] ;  /* 0x00007380ff0577ac */ /* 0x000f240008000800 */
[----:B------:R-:W3:Y:S01]  /*36c50*/  LDL.LU R66, [R1+0xb3c] ;  /* 0x000b3c0001427983 */ /* 0x000ee20000300800 */
[----:B------:R-:W-:Y:S01]  /*36c60*/  ISETP.LT.AND P5, PT, R65, UR4, !P0 ;  /* 0x0000000441007c0c */ /* 0x000fe2000c7a1270 */
[----:B------:R-:W2:Y:S02]  /*36c70*/  LDCU UR4, c[0x0][0x39c] ;  /* 0x00007380ff0477ac */ /* 0x000ea40008000800 */
[----:B------:R-:W3:Y:S01]  /*36c80*/  LDL.LU R65, [R1+0xb44] ;  /* 0x000b440001417983 */ /* 0x000ee20000300800 */
[----:B------:R-:W-:Y:S01]  /*36c90*/  ISETP.LT.AND P4, PT, R64, UR6, !P0 ;  /* 0x0000000640007c0c */ /* 0x000fe2000c781270 */
[----:B------:R-:W1:Y:S02]  /*36ca0*/  LDCU UR6, c[0x0][0x39c] ;  /* 0x00007380ff0677ac */ /* 0x000e640008000800 */
[----:B------:R-:W3:Y:S01]  /*36cb0*/  LDL.LU R64, [R1+0xb4c] ;  /* 0x000b4c0001407983 */ /* 0x000ee20000300800 */
[----:B----4-:R-:W-:Y:S01]  /*36cc0*/  ISETP.LT.AND P2, PT, R63, UR5, !P0 ;  /* 0x000000053f007c0c */ /* 0x010fe2000c741270 */
[----:B------:R-:W-:-:S02]  /*36cd0*/  IMAD R61, R3, 0x2, R60 ;  /* 0x00000002033d7824 */ /* 0x000fc400078e023c */
[----:B------:R-:W4:Y:S01]  /*36ce0*/  LDL.LU R63, [R1+0xb50] ;  /* 0x000b5000013f7983 */ /* 0x000f220000300800 */
[C---:B-1----:R-:W-:Y:S01]  /*36cf0*/  LEA R52, P6, R60.reuse, R2, 0x2 ;  /* 0x000000023c347211 */ /* 0x042fe200078c10ff */
[----:B------:R-:W1:Y:S03]  /*36d00*/  LDCU UR5, c[0x0][0x39c] ;  /* 0x00007380ff0577ac */ /* 0x000e660008000800 */
[----:B------:R-:W-:-:S05]  /*36d10*/  LEA.HI.X.SX32 R53, R60, R0, 0x2, P6 ;  /* 0x000000003c357211 */ /* 0x000fca00030f16ff */
[----:B------:R1:W-:Y:S01]  /*36d20*/  @P3 STG.E desc[UR22][R52.64], R145 ;  /* 0x0000009134003986 */ /* 0x0003e2000c101916 */
[----:B--2---:R-:W-:Y:S01]  /*36d30*/  ISETP.LT.AND P3, PT, R62, UR4, !P0 ;  /* 0x000000043e007c0c */ /* 0x004fe2000c761270 */
[----:B------:R-:W2:Y:S02]  /*36d40*/  LDCU UR4, c[0x0][0x39c] ;  /* 0x00007380ff0477ac */ /* 0x000ea40008000800 */
[----:B------:R-:W4:Y:S01]  /*36d50*/  LDL.LU R62, [R1+0xb5c] ;  /* 0x000b5c00013e7983 */ /* 0x000f220000300800 */
[----:B---3--:R-:W-:Y:S01]  /*36d60*/  LEA R54, P6, R61, R2, 0x2 ;  /* 0x000000023d367211 */ /* 0x008fe200078c10ff */
[----:B-1----:R-:W-:-:S03]  /*36d70*/  IMAD R53, R3, 0x2, R61 ;  /* 0x0000000203357824 */ /* 0x002fc600078e023d */
[----:B------:R-:W-:Y:S02]  /*36d80*/  LEA.HI.X.SX32 R55, R61, R0, 0x2, P6 ;  /* 0x000000003d377211 */ /* 0x000fe400030f16ff */
[----:B------:R-:W-:Y:S01]  /*36d90*/  LEA R52, P6, R53, R2, 0x2 ;  /* 0x0000000235347211 */ /* 0x000fe200078c10ff */
[----:B------:R-:W-:Y:S02]  /*36da0*/  IMAD R60, R3, 0x2, R53 ;  /* 0x00000002033c7824 */ /* 0x000fe400078e0235 */
[----:B------:R1:W-:Y:S01]  /*36db0*/  @P5 STG.E desc[UR22][R54.64], R146 ;  /* 0x0000009236005986 */ /* 0x0003e2000c101916 */
[----:B------:R-:W-:Y:S01]  /*36dc0*/  LEA.HI.X.SX32 R53, R53, R0, 0x2, P6 ;  /* 0x0000000035357211 */ /* 0x000fe200030f16ff */
[----:B------:R-:W-:-:S04]  /*36dd0*/  IMAD R61, R3, 0x2, R60 ;  /* 0x00000002033d7824 */ /* 0x000fc800078e023c */
[----:B------:R3:W-:Y:S01]  /*36de0*/  @P4 STG.E desc[UR22][R52.64], R147 ;  /* 0x0000009334004986 */ /* 0x0007e2000c101916 */
[----:B-1----:R-:W-:-:S04]  /*36df0*/  LEA R54, P6, R60, R2, 0x2 ;  /* 0x000000023c367211 */ /* 0x002fc800078c10ff */
[----:B------:R-:W-:Y:S02]  /*36e00*/  LEA.HI.X.SX32 R55, R60, R0, 0x2, P6 ;  /* 0x000000003c377211 */ /* 0x000fe400030f16ff */
[----:B---3--:R-:W-:-:S03]  /*36e10*/  LEA R52, P6, R61, R2, 0x2 ;  /* 0x000000023d347211 */ /* 0x008fc600078c10ff */
[----:B------:R1:W-:Y:S01]  /*36e20*/  @P2 STG.E desc[UR22][R54.64], R152 ;  /* 0x0000009836002986 */ /* 0x0003e2000c101916 */
[----:B------:R-:W-:-:S05]  /*36e30*/  LEA.HI.X.SX32 R53, R61, R0, 0x2, P6 ;  /* 0x000000003d357211 */ /* 0x000fca00030f16ff */
[----:B------:R3:W-:Y:S01]  /*36e40*/  @P3 STG.E desc[UR22][R52.64], R153 ;  /* 0x0000009934003986 */ /* 0x0007e2000c101916 */
[----:B------:R-:W-:Y:S01]  /*36e50*/  ISETP.LT.AND P5, PT, R66, UR6, !P0 ;  /* 0x0000000642007c0c */ /* 0x000fe2000c7a1270 */
[----:B------:R-:W4:Y:S02]  /*36e60*/  LDCU UR6, c[0x0][0x39c] ;  /* 0x00007380ff0677ac */ /* 0x000f240008000800 */
[----:B------:R-:W3:Y:S01]  /*36e70*/  LDL.LU R66, [R1+0xb60] ;  /* 0x000b600001427983 */ /* 0x000ee20000300800 */
[----:B------:R-:W-:Y:S01]  /*36e80*/  ISETP.LT.AND P4, PT, R65, UR5, !P0 ;  /* 0x0000000541007c0c */ /* 0x000fe2000c781270 */
[----:B------:R-:W1:Y:S02]  /*36e90*/  LDCU UR5, c[0x0][0x39c] ;  /* 0x00007380ff0577ac */ /* 0x000e640008000800 */
[----:B------:R-:W3:Y:S01]  /*36ea0*/  LDL.LU R65, [R1+0xb68] ;  /* 0x000b680001417983 */ /* 0x000ee20000300800 */
[----:B--2---:R-:W-:Y:S01]  /*36eb0*/  ISETP.LT.AND P2, PT, R64, UR4, !P0 ;  /* 0x0000000440007c0c */ /* 0x004fe2000c741270 */
[----:B-1----:R-:W-:-:S02]  /*36ec0*/  IMAD R55, R3, 0x2, R61 ;  /* 0x0000000203377824 */ /* 0x002fc400078e023d */
[----:B------:R-:W2:Y:S01]  /*36ed0*/  LDL.LU R64, [R1+0xb6c] ;  /* 0x000b6c0001407983 */ /* 0x000ea20000300800 */
[----:B------:R-:W1:Y:S01]  /*36ee0*/  LDCU UR4, c[0x0][0x39c] ;  /* 0x00007380ff0477ac */ /* 0x000e620008000800 */
[----:B----4-:R-:W-:Y:S01]  /*36ef0*/  ISETP.LT.AND P3, PT, R63, UR6, !P0 ;  /* 0x000000063f007c0c */ /* 0x010fe2000c761270 */
[----:B------:R-:W-:Y:S01]  /*36f00*/  IMAD R60, R3, 0x2, R55 ;  /* 0x00000002033c7824 */ /* 0x000fe200078e0237 */
[----:B------:R-:W4:Y:S01]  /*36f10*/  LDL.LU R63, [R1+0xb78] ;  /* 0x000b7800013f7983 */ /* 0x000f220000300800 */
[C---:B------:R-:W-:Y:S01]  /*36f20*/  LEA R54, P6, R55.reuse, R2, 0x2 ;  /* 0x0000000237367211 */ /* 0x040fe200078c10ff */
[----:B------:R-:W1:Y:S03]  /*36f30*/  LDCU UR6, c[0x0][0x39c] ;  /* 0x00007380ff0677ac */ /* 0x000e660008000800 */
[----:B------:R-:W-:-:S05]  /*36f40*/  LEA.HI.X.SX32 R55, R55, R0, 0x2, P6 ;  /* 0x0000000037377211 */ /* 0x000fca00030f16ff */
[----:B------:R1:W-:Y:S01]  /*36f50*/  @P5 STG.E desc[UR22][R54.64], R154 ;  /* 0x0000009a36005986 */ /* 0x0003e2000c101916 */
[----:B------:R-:W-:Y:S01]  /*36f60*/  ISETP.LT.AND P5, PT, R62, UR5, !P0 ;  /* 0x000000053e007c0c */ /* 0x000fe2000c7a1270 */
[----:B------:R-:W-:Y:S02]  /*36f70*/  IMAD R61, R3, 0x2, R60 ;  /* 0x00000002033d7824 */ /* 0x000fe400078e023c */
[----:B------:R-:W4:Y:S01]  /*36f80*/  LDL.LU R62, [R1+0xb80] ;  /* 0x000b8000013e7983 */ /* 0x000f220000300800 */
[C---:B---3--:R-:W-:Y:S01]  /*36f90*/  LEA R52, P6, R60.reuse, R2, 0x2 ;  /* 0x000000023c347211 */ /* 0x048fe200078c10ff */
[----:B------:R-:W2:Y:S03]  /*36fa0*/  LDCU UR5, c[0x0][0x39c] ;  /* 0x00007380ff0577ac */ /* 0x000ea60008000800 */
[----:B------:R-:W-:Y:S02]  /*36fb0*/  LEA.HI.X.SX32 R53, R60, R0, 0x2, P6 ;  /* 0x000000003c357211 */ /* 0x000fe400030f16ff */
[----:B-1----:R-:W-:-:S03]  /*36fc0*/  LEA R54, P6, R61, R2, 0x2 ;  /* 0x000000023d367211 */ /* 0x002fc600078c10ff */
[----:B------:R1:W-:Y:S01]  /*36fd0*/  @P4 STG.E desc[UR22][R52.64], R155 ;  /* 0x0000009b34004986 */ /* 0x0003e2000c101916 */
[----:B------:R-:W-:-:S05]  /*36fe0*/  LEA.HI.X.SX32 R55, R61, R0, 0x2, P6 ;  /* 0x000000003d377211 */ /* 0x000fca00030f16ff */
[----:B------:R3:W-:Y:S01]  /*36ff0*/  @P2 STG.E desc[UR22][R54.64], R160 ;  /* 0x000000a036002986 */ /* 0x0007e2000c101916 */
[----:B-1----:R-:W-:-:S05]  /*37000*/  IMAD R53, R3, 0x2, R61 ;  /* 0x0000000203357824 */ /* 0x002fca00078e023d */
[----:B------:R-:W-:Y:S01]  /*37010*/  LEA R52, P6, R53, R2, 0x2 ;  /* 0x0000000235347211 */ /* 0x000fe200078c10ff */
[----:B------:R-:W-:-:S03]  /*37020*/  IMAD R60, R3, 0x2, R53 ;  /* 0x00000002033c7824 */ /* 0x000fc600078e0235 */
[----:B------:R-:W-:Y:S02]  /*37030*/  LEA.HI.X.SX32 R53, R53, R0, 0x2, P6 ;  /* 0x0000000035357211 */ /* 0x000fe400030f16ff */
[----:B---3--:R-:W-:-:S03]  /*37040*/  LEA R54, P6, R60, R2, 0x2 ;  /* 0x000000023c367211 */ /* 0x008fc600078c10ff */
[----:B------:R-:W-:Y:S01]  /*37050*/  @P3 STG.E desc[UR22][R52.64], R161 ;  /* 0x000000a134003986 */ /* 0x000fe2000c101916 */
        /* <DEDUP_REMOVED lines=9> */
[----:B------:R-:W-:-:S02]  /*370f0*/  IMAD R61, R3, 0x2, R60 ;  /* 0x00000002033d7824 */ /* 0x000fc400078e023c */
[----:B------:R-:W2:Y:S01]  /*37100*/  LDL.LU R64, [R1+0xb90] ;  /* 0x000b900001407983 */ /* 0x000ea20000300800 */
[----:B------:R-:W3:Y:S01]  /*37110*/  LDCU UR5, c[0x0][0x39c] ;  /* 0x00007380ff0577ac */ /* 0x000ee20008000800 */
[----:B----4-:R-:W-:Y:S01]  /*37120*/  ISETP.LT.AND P5, PT, R63, UR4, !P0 ;  /* 0x000000043f007c0c */ /* 0x010fe2000c7a1270 */
[----:B-1----:R-:W-:Y:S01]  /*37130*/  IMAD R55, R3, 0x2, R61 ;  /* 0x0000000203377824 */ /* 0x002fe200078e023d */
        /* <DEDUP_REMOVED lines=8> */
[C---:B------:R-:W-:Y:S01]  /*371c0*/  LEA R54, P6, R55.reuse, R2, 0x2 ;  /* 0x0000000237367211 */ /* 0x040fe200078c10ff */
[----:B------:R-:W2:Y:S03]  /*371d0*/  LDCU UR6, c[0x0][0x39c] ;  /* 0x00007380ff0677ac */ /* 0x000ea60008000800 */
[----:B------:R-:W-:Y:S02]  /*371e0*/  LEA.HI.X.SX32 R55, R55, R0, 0x2, P6 ;  /* 0x0000000037377211 */ /* 0x000fe400030f16ff */
[----:B-1----:R-:W-:Y:S01]  /*371f0*/  LEA R52, P6, R60, R2, 0x2 ;  /* 0x000000023c347211 */ /* 0x002fe200078c10ff */
[----:B------:R-:W-:-:S02]  /*37200*/  IMAD R61, R3, 0x2, R60 ;  /* 0x00000002033d7824 */ /* 0x000fc400078e023c */
[----:B------:R1:W-:Y:S01]  /*37210*/  @P2 STG.E desc[UR22][R54.64], R168 ;  /* 0x000000a836002986 */ /* 0x0003e2000c101916 */
[----:B------:R-:W-:-:S05]  /*37220*/  LEA.HI.X.SX32 R53, R60, R0, 0x2, P6 ;  /* 0x000000003c357211 */ /* 0x000fca00030f16ff */
[----:B------:R1:W-:Y:S02]  /*37230*/  @P3 STG.E desc[UR22][R52.64], R169 ;  /* 0x000000a934003986 */ /* 0x0003e4000c101916 */
[----:B-1----:R-:W-:-:S04]  /*37240*/  LEA R54, P6, R61, R2, 0x2 ;  /* 0x000000023d367211 */ /* 0x002fc800078c10ff */
[----:B------:R-:W-:Y:S01]  /*37250*/  LEA.HI.X.SX32 R55, R61, R0, 0x2, P6 ;  /* 0x000000003d377211 */ /* 0x000fe200030f16ff */
[----:B------:R-:W-:-:S04]  /*37260*/  IMAD R53, R3, 0x2, R61 ;  /* 0x0000000203357824 */ /* 0x000fc800078e023d */
[----:B------:R1:W-:Y:S01]  /*37270*/  @P5 STG.E desc[UR22][R54.64], R170 ;  /* 0x000000aa36005986 */ /* 0x0003e2000c101916 */
[----:B------:R-:W-:Y:S01]  /*37280*/  LEA R52, P6, R53, R2, 0x2 ;  /* 0x0000000235347211 */ /* 0x000fe200078c10ff */
[----:B------:R-:W-:-:S03]  /*37290*/  IMAD R60, R3, 0x2, R53 ;  /* 0x00000002033c7824 */ /* 0x000fc600078e0235 */
[----:B------:R-:W-:-:S05]  /*372a0*/  LEA.HI.X.SX32 R53, R53, R0, 0x2, P6 ;  /* 0x0000000035357211 */ /* 0x000fca00030f16ff */
[----:B------:R1:W-:Y:S01]  /*372b0*/  @P4 STG.E desc[UR22][R52.64], R171 ;  /* 0x000000ab34004986 */ /* 0x0003e2000c101916 */
[----:B---3--:R-:W-:Y:S01]  /*372c0*/  ISETP.LT.AND P2, PT, R66, UR5, !P0 ;  /* 0x0000000542007c0c */ /* 0x008fe2000c741270 */
[----:B------:R-:W4:Y:S02]  /*372d0*/  LDCU UR5, c[0x0][0x39c] ;  /* 0x00007380ff0577ac */ /* 0x000f240008000800 */
[----:B------:R-:W3:Y:S01]  /*372e0*/  LDL.LU R66, [R1+0xba8] ;  /* 0x000ba80001427983 */ /* 0x000ee20000300800 */
[----:B------:R-:W-:Y:S01]  /*372f0*/  ISETP.LT.AND P3, PT, R65, UR4, !P0 ;  /* 0x0000000441007c0c */ /* 0x000fe2000c761270 */
[----:B------:R-:W1:Y:S02]  /*37300*/  LDCU UR4, c[0x0][0x39c] ;  /* 0x00007380ff0477ac */ /* 0x000e640008000800 */
[----:B------:R-:W3:Y:S01]  /*37310*/  LDL.LU R65, [R1+0xbac] ;  /* 0x000bac0001417983 */ /* 0x000ee20000300800 */
[----:B--2---:R-:W-:Y:S01]  /*37320*/  ISETP.LT.AND P5, PT, R64, UR6, !P0 ;  /* 0x0000000640007c0c */ /* 0x004fe2000c7a1270 */
[----:B------:R-:W3:Y:S02]  /*37330*/  LDCU UR6, c[0x0][0x39c] ;  /* 0x00007380ff0677ac */ /* 0x000ee40008000800 */
[----:B------:R-:W2:Y:S01]  /*37340*/  LDL.LU R64, [R1+0xbb4] ;  /* 0x000bb40001407983 */ /* 0x000ea20000300800 */
[----:B----4-:R-:W-:Y:S01]  /*37350*/  ISETP.LT.AND P4, PT, R63, UR5, !P0 ;  /* 0x000000053f007c0c */ /* 0x010fe2000c781270 */
[----:B------:R-:W-:-:S02]  /*37360*/  IMAD R61, R3, 0x2, R60 ;  /* 0x00000002033d7824 */ /* 0x000fc400078e023c */
[----:B------:R-:W4:Y:S01]  /*37370*/  LDL.LU R63, [R1+0xbbc] ;  /* 0x000bbc00013f7983 */ /* 0x000f220000300800 */
[C---:B-1----:R-:W-:Y:S01]  /*37380*/  LEA R54, P6, R60.reuse, R2, 0x2 ;  /* 0x000000023c367211 */ /* 0x042fe200078c10ff */
[----:B------:R-:W1:Y:S03]  /*37390*/  LDCU UR5, c[0x0][0x39c] ;  /* 0x00007380ff0577ac */ /* 0x000e660008000800 */
[----:B------:R-:W-:-:S05]  /*373a0*/  LEA.HI.X.SX32 R55, R60, R0, 0x2, P6 ;  /* 0x000000003c377211 */ /* 0x000fca00030f16ff */
[----:B------:R1:W-:Y:S01]  /*373b0*/  @P2 STG.E desc[UR22][R54.64], R176 ;  /* 0x000000b036002986 */ /* 0x0003e2000c101916 */
[----:B------:R-:W-:Y:S01]  /*373c0*/  ISETP.LT.AND P2, PT, R62, UR4, !P0 ;  /* 0x000000043e007c0c */ /* 0x000fe2000c741270 */
[----:B------:R-:W2:Y:S02]  /*373d0*/  LDCU UR4, c[0x0][0x39c] ;  /* 0x00007380ff0477ac */ /* 0x000ea40008000800 */
[----:B------:R-:W4:Y:S01]  /*373e0*/  LDL.LU R62, [R1+0xbc4] ;  /* 0x000bc400013e7983 */ /* 0x000f220000300800 */
[----:B------:R-:W-:Y:S01]  /*373f0*/  LEA R52, P6, R61, R2, 0x2 ;  /* 0x000000023d347211 */ /* 0x000fe200078c10ff */
[----:B-1----:R-:W-:-:S03]  /*37400*/  IMAD R55, R3, 0x2, R61 ;  /* 0x0000000203377824 */ /* 0x002fc600078e023d */
[----:B------:R-:W-:Y:S02]  /*37410*/  LEA.HI.X.SX32 R53, R61, R0, 0x2, P6 ;  /* 0x000000003d357211 */ /* 0x000fe400030f16ff */
[----:B------:R-:W-:Y:S01]  /*37420*/  LEA R54, P6, R55, R2, 0x2 ;  /* 0x0000000237367211 */ /* 0x000fe200078c10ff */
[----:B------:R-:W-:Y:S02]  /*37430*/  IMAD R60, R3, 0x2, R55 ;  /* 0x00000002033c7824 */ /* 0x000fe400078e0237 */
[----:B------:R1:W-:Y:S01]  /*37440*/  @P3 STG.E desc[UR22][R52.64], R177 ;  /* 0x000000b134003986 */ /* 0x0003e2000c101916 */
[----:B------:R-:W-:Y:S01]  /*37450*/  LEA.HI.X.SX32 R55, R55, R0, 0x2, P6 ;  /* 0x0000000037377211 */ /* 0x000fe200030f16ff */
[----:B------:R-:W-:-:S04]  /*37460*/  IMAD R61, R3, 0x2, R60 ;  /* 0x00000002033d7824 */ /* 0x000fc800078e023c */
[----:B------:R1:W-:Y:S02]  /*37470*/  @P5 STG.E desc[UR22][R54.64], R178 ;  /* 0x000000b236005986 */ /* 0x0003e4000c101916 */
[----:B-1----:R-:W-:-:S04]  /*37480*/  LEA R52, P6, R60, R2, 0x2 ;  /* 0x000000023c347211 */ /* 0x002fc800078c10ff */
[----:B------:R-:W-:Y:S02]  /*37490*/  LEA.HI.X.SX32 R53, R60, R0, 0x2, P6 ;  /* 0x000000003c357211 */ /* 0x000fe400030f16ff */
[----:B------:R-:W-:-:S03]  /*374a0*/  LEA R54, P6, R61, R2, 0x2 ;  /* 0x000000023d367211 */ /* 0x000fc600078c10ff */
[----:B------:R1:W-:Y:S01]  /*374b0*/  @P4 STG.E desc[UR22][R52.64], R179 ;  /* 0x000000b334004986 */ /* 0x0003e2000c101916 */
        /* <DEDUP_REMOVED lines=11> */
[----:B------:R-:W3:Y:S01]  /*37570*/  LDCU UR4, c[0x0][0x39c] ;  /* 0x00007380ff0477ac */ /* 0x000ee20008000800 */
        /* <DEDUP_REMOVED lines=13> */
[----:B-1----:R-:W-:-:S03]  /*37650*/  LEA R52, P6, R61, R2, 0x2 ;  /* 0x000000023d347211 */ /* 0x002fc600078c10ff */
[----:B------:R1:W-:Y:S01]  /*37660*/  @P5 STG.E desc[UR22][R54.64], R186 ;  /* 0x000000ba36005986 */ /* 0x0003e2000c101916 */
[----:B------:R-:W-:-:S05]  /*37670*/  LEA.HI.X.SX32 R53, R61, R0, 0x2, P6 ;  /* 0x000000003d357211 */ /* 0x000fca00030f16ff */
[----:B------:R1:W-:Y:S02]  /*37680*/  @P4 STG.E desc[UR22][R52.64], R187 ;  /* 0x000000bb34004986 */ /* 0x0003e4000c101916 */
[----:B-1----:R-:W-:-:S05]  /*37690*/  IMAD R55, R3, 0x2, R61 ;  /* 0x0000000203377824 */ /* 0x002fca00078e023d */
[----:B------:R-:W-:Y:S01]  /*376a0*/  LEA R54, P6, R55, R2, 0x2 ;  /* 0x0000000237367211 */ /* 0x000fe200078c10ff */
[----:B------:R-:W-:-:S03]  /*376b0*/  IMAD R60, R3, 0x2, R55 ;  /* 0x00000002033c7824 */ /* 0x000fc600078e0237 */
[----:B------:R-:W-:Y:S02]  /*376c0*/  LEA.HI.X.SX32 R55, R55, R0, 0x2, P6 ;  /* 0x0000000037377211 */ /* 0x000fe400030f16ff */
[----:B------:R-:W-:-:S03]  /*376d0*/  LEA R52, P6, R60, R2, 0x2 ;  /* 0x000000023c347211 */ /* 0x000fc600078c10ff */
[----:B------:R-:W-:Y:S01]  /*376e0*/  @P2 STG.E desc[UR22][R54.64], R192 ;  /* 0x000000c036002986 */ /* 0x000fe2000c101916 */
        /* <DEDUP_REMOVED lines=257> */
[C---:B-1----:R-:W-:Y:S01]  /*38700*/  LEA R52, P6, R60.reuse, R2, 0x2 ;  /* 0x000000023c347211 */ /* 0x042fe200078c10ff */
[----:B------:R-:W3:Y:S01]  /*38710*/  LDCU UR6, c[0x0][0x39c] ;  /* 0x00007380ff0677ac */ /* 0x000ee20008000800 */
[----:B----4-:R-:W-:Y:S01]  /*38720*/  ISETP.LT.AND P2, PT, R63, UR5, !P0 ;  /* 0x000000053f007c0c */ /* 0x010fe2000c741270 */
[----:B------:R-:W1:Y:S01]  /*38730*/  LDCU UR5, c[0x0][0x39c] ;  /* 0x00007380ff0577ac */ /* 0x000e620008000800 */
[----:B------:R-:W4:Y:S01]  /*38740*/  LDL.LU R63, [R1+0xd08] ;  /* 0x000d0800013f7983 */ /* 0x000f220000300800 */
[----:B------:R-:W-:Y:S02]  /*38750*/  LEA.HI.X.SX32 R53, R60, R0, 0x2, P6 ;  /* 0x000000003c357211 */ /* 0x000fe400030f16ff */
[----:B------:R-:W-:-:S03]  /*38760*/  LEA R8, P6, R61, R2, 0x2 ;  /* 0x000000023d087211 */ /* 0x000fc600078c10ff */
[----:B------:R1:W-:Y:S02]  /*38770*/  @P3 STG.E desc[UR22][R52.64], R9 ;  /* 0x0000000934003986 */ /* 0x0003e4000c101916 */
[----:B-1----:R-:W-:Y:S01]  /*38780*/  IMAD R53, R3, 0x2, R61 ;  /* 0x0000000203357824 */ /* 0x002fe200078e023d */
[----:B------:R-:W-:Y:S02]  /*38790*/  LEA.HI.X.SX32 R9, R61, R0, 0x2, P6 ;  /* 0x000000003d097211 */ /* 0x000fe400030f16ff */
[----:B------:R-:W-:Y:S01]  /*387a0*/  ISETP.LT.AND P3, PT, R62, UR4, !P0 ;  /* 0x000000043e007c0c */ /* 0x000fe2000c761270 */
[----:B------:R-:W-:Y:S01]  /*387b0*/  IMAD R54, R3, 0x2, R53 ;  /* 0x0000000203367824 */ /* 0x000fe200078e0235 */
[----:B------:R-:W4:Y:S01]  /*387c0*/  LDL.LU R62, [R1+0xd24] ;  /* 0x000d2400013e7983 */ /* 0x000f220000300800 */
[C---:B------:R-:W-:Y:S01]  /*387d0*/  LEA R52, P6, R53.reuse, R2, 0x2 ;  /* 0x0000000235347211 */ /* 0x040fe200078c10ff */
[----:B------:R-:W2:Y:S02]  /*387e0*/  LDCU UR4, c[0x0][0x39c] ;  /* 0x00007380ff0477ac */ /* 0x000ea40008000800 */
[----:B------:R1:W-:Y:S01]  /*387f0*/  @P5 STG.E desc[UR22][R8.64], R10 ;  /* 0x0000000a08005986 */ /* 0x0003e2000c101916 */
[----:B------:R-:W-:-:S03]  /*38800*/  LEA.HI.X.SX32 R53, R53, R0, 0x2, P6 ;  /* 0x0000000035357211 */ /* 0x000fc600030f16ff */
[----:B------:R-:W4:Y:S01]  /*38810*/  LDL.LU R61, [R1+0xd2c] ;  /* 0x000d2c00013d7983 */ /* 0x000f220000300800 */
[----:B------:R-:W-:-:S03]  /*38820*/  IMAD R55, R3, 0x2, R54 ;  /* 0x0000000203377824 */ /* 0x000fc600078e0236 */
[----:B------:R-:W4:Y:S01]  /*38830*/  LDL.LU R60, [R1+0xd3c] ;  /* 0x000d3c00013c7983 */ /* 0x000f220000300800 */
[----:B-1----:R-:W-:-:S04]  /*38840*/  LEA R8, P6, R54, R2, 0x2 ;  /* 0x0000000236087211 */ /* 0x002fc800078c10ff */
[----:B------:R-:W-:Y:S01]  /*38850*/  LEA.HI.X.SX32 R9, R54, R0, 0x2, P6 ;  /* 0x0000000036097211 */ /* 0x000fe200030f16ff */
[----:B------:R1:W-:Y:S01]  /*38860*/  @P4 STG.E desc[UR22][R52.64], R11 ;  /* 0x0000000b34004986 */ /* 0x0003e2000c101916 */
[----:B------:R-:W-:-:S03]  /*38870*/  LEA R10, P6, R55, R2, 0x2 ;  /* 0x00000002370a7211 */ /* 0x000fc600078c10ff */
[----:B------:R1:W-:Y:S04]  /*38880*/  @P2 STG.E desc[UR22][R8.64], R16 ;  /* 0x0000001008002986 */ /* 0x0003e8000c101916 */
[----:B------:R-:W4:Y:S01]  /*38890*/  LDL.LU R54, [R1+0xd44] ;  /* 0x000d440001367983 */ /* 0x000f220000300800 */
[----:B-1----:R-:W-:-:S03]  /*388a0*/  LEA.HI.X.SX32 R11, R55, R0, 0x2, P6 ;  /* 0x00000000370b7211 */ /* 0x002fc600030f16ff */
[----:B------:R-:W4:Y:S01]  /*388b0*/  LDL.LU R53, [R1+0xd58] ;  /* 0x000d580001357983 */ /* 0x000f220000300800 */
[----:B------:R-:W-:-:S03]  /*388c0*/  IMAD R9, R3, 0x2, R55 ;  /* 0x0000000203097824 */ /* 0x000fc600078e0237 */
[----:B------:R1:W-:Y:S01]  /*388d0*/  @P3 STG.E desc[UR22][R10.64], R17 ;  /* 0x000000110a003986 */ /* 0x0003e2000c101916 */
[----:B------:R-:W-:Y:S01]  /*388e0*/  IMAD R16, R3, 0x2, R9 ;  /* 0x0000000203107824 */ /* 0x000fe200078e0209 */
[C---:B------:R-:W-:Y:S02]  /*388f0*/  LEA R8, P6, R9.reuse, R2, 0x2 ;  /* 0x0000000209087211 */ /* 0x040fe400078c10ff */
[----:B------:R-:W4:Y:S02]  /*38900*/  LDL.LU R52, [R1+0xd70] ;  /* 0x000d700001347983 */ /* 0x000f240000300800 */
[----:B------:R-:W-:Y:S02]  /*38910*/  LEA.HI.X.SX32 R9, R9, R0, 0x2, P6 ;  /* 0x0000000009097211 */ /* 0x000fe400030f16ff */
[----:B-1----:R-:W-:Y:S01]  /*38920*/  LEA R10, P6, R16, R2, 0x2 ;  /* 0x00000002100a7211 */ /* 0x002fe200078c10ff */
[----:B------:R-:W-:-:S03]  /*38930*/  IMAD R17, R3, 0x2, R16 ;  /* 0x0000000203117824 */ /* 0x000fc600078e0210 */
[----:B------:R-:W-:Y:S02]  /*38940*/  LEA.HI.X.SX32 R11, R16, R0, 0x2, P6 ;  /* 0x00000000100b7211 */ /* 0x000fe400030f16ff */
[----:B---3--:R-:W-:Y:S01]  /*38950*/  ISETP.LT.AND P5, PT, R66, UR6, !P0 ;  /* 0x0000000642007c0c */ /* 0x008fe2000c7a1270 */
[----:B------:R-:W4:-:S12]  /*38960*/  LDCU UR6, c[0x0][0x39c] ;  /* 0x00007380ff0677ac */ /* 0x000f180008000800 */
[----:B------:R1:W-:Y:S01]  /*38970*/  @P5 STG.E desc[UR22][R8.64], R18 ;  /* 0x0000001208005986 */ /* 0x0003e2000c101916 */
[----:B------:R-:W-:-:S03]  /*38980*/  ISETP.LT.AND P4, PT, R65, UR5, !P0 ;  /* 0x0000000541007c0c */ /* 0x000fc6000c781270 */
[----:B-1----:R-:W3:Y:S01]  /*38990*/  LDL.LU R18, [R1+0xd74] ;  /* 0x000d740001127983 */ /* 0x002ee20000300800 */
[C---:B------:R-:W-:Y:S01]  /*389a0*/  LEA R8, P6, R17.reuse, R2, 0x2 ;  /* 0x0000000211087211 */ /* 0x040fe200078c10ff */
[----:B------:R-:W1:Y:S03]  /*389b0*/  LDCU UR5, c[0x0][0x39c] ;  /* 0x00007380ff0577ac */ /* 0x000e660008000800 */
[----:B------:R-:W-:-:S05]  /*389c0*/  LEA.HI.X.SX32 R9, R17, R0, 0x2, P6 ;  /* 0x0000000011097211 */ /* 0x000fca00030f16ff */
[----:B------:R1:W-:Y:S01]  /*389d0*/  @P4 STG.E desc[UR22][R10.64], R19 ;  /* 0x000000130a004986 */ /* 0x0003e2000c101916 */
[----:B--2---:R-:W-:Y:S01]  /*389e0*/  ISETP.LT.AND P2, PT, R64, UR4, !P0 ;  /* 0x0000000440007c0c */ /* 0x004fe2000c741270 */
[----:B------:R-:W2:Y:S01]  /*389f0*/  LDCU UR4, c[0x0][0x39c] ;  /* 0x00007380ff0477ac */ /* 0x000ea20008000800 */
[----:B-1----:R-:W-:Y:S01]  /*38a00*/  IMAD R11, R3, 0x2, R17 ;  /* 0x00000002030b7824 */ /* 0x002fe200078e0211 */
[----:B----4-:R-:W-:-:S10]  /*38a10*/  ISETP.LT.AND P3, PT, R63, UR6, !P0 ;  /* 0x000000063f007c0c */ /* 0x010fd4000c761270 */
[----:B------:R1:W-:Y:S01]  /*38a20*/  @P2 STG.E desc[UR22][R8.64], R24 ;  /* 0x0000001808002986 */ /* 0x0003e2000c101916 */
[----:B------:R-:W-:Y:S01]  /*38a30*/  LEA R10, P6, R11, R2, 0x2 ;  /* 0x000000020b0a7211 */ /* 0x000fe200078c10ff */
[----:B------:R-:W-:Y:S01]  /*38a40*/  IMAD R16, R3, 0x2, R11 ;  /* 0x0000000203107824 */ /* 0x000fe200078e020b */
[----:B------:R-:W4:Y:S02]  /*38a50*/  LDCU UR6, c[0x0][0x39c] ;  /* 0x00007380ff0677ac */ /* 0x000f240008000800 */
[----:B------:R-:W-:Y:S01]  /*38a60*/  LEA.HI.X.SX32 R11, R11, R0, 0x2, P6 ;  /* 0x000000000b0b7211 */ /* 0x000fe200030f16ff */
[----:B-1----:R-:W3:Y:S04]  /*38a70*/  LDL.LU R24, [R1+0xd7c] ;  /* 0x000d7c0001187983 */ /* 0x002ee80000300800 */
[----:B------:R1:W-:Y:S04]  /*38a80*/  @P3 STG.E desc[UR22][R10.64], R25 ;  /* 0x000000190a003986 */ /* 0x0003e8000c101916 */
[----:B-1----:R-:W3:Y:S01]  /*38a90*/  LDL.LU R25, [R1+0xd88] ;  /* 0x000d880001197983 */ /* 0x002ee20000300800 */
[----:B------:R-:W-:Y:S01]  /*38aa0*/  ISETP.LT.AND P5, PT, R62, UR5, !P0 ;  /* 0x000000053e007c0c */ /* 0x000fe2000c7a1270 */
[----:B------:R-:W1:Y:S01]  /*38ab0*/  LDCU UR5, c[0x0][0x39c] ;  /* 0x00007380ff0577ac */ /* 0x000e620008000800 */
[----:B--2---:R-:W-:Y:S01]  /*38ac0*/  ISETP.LT.AND P4, PT, R61, UR4, !P0 ;  /* 0x000000043d007c0c */ /* 0x004fe2000c781270 */
[----:B------:R-:W2:Y:S01]  /*38ad0*/  LDCU UR4, c[0x0][0x39c] ;  /* 0x00007380ff0477ac */ /* 0x000ea20008000800 */
[----:B----4-:R-:W-:-:S02]  /*38ae0*/  ISETP.LT.AND P2, PT, R60, UR6, !P0 ;  /* 0x000000063c007c0c */ /* 0x010fc4000c741270 */
[C---:B------:R-:W-:Y:S01]  /*38af0*/  LEA R8, P6, R16.reuse, R2, 0x2 ;  /* 0x0000000210087211 */ /* 0x040fe200078c10ff */
[----:B------:R-:W4:Y:S01]  /*38b00*/  LDCU UR6, c[0x0][0x39c] ;  /* 0x00007380ff0677ac */ /* 0x000f220008000800 */
[----:B------:R-:W-:Y:S02]  /*38b10*/  IMAD R17, R3, 0x2, R16 ;  /* 0x0000000203117824 */ /* 0x000fe400078e0210 */
[----:B------:R-:W-:-:S03]  /*38b20*/  LEA.HI.X.SX32 R9, R16, R0, 0x2, P6 ;  /* 0x0000000010097211 */ /* 0x000fc600030f16ff */
[C---:B------:R-:W-:Y:S02]  /*38b30*/  LEA R10, P6, R17.reuse, R2, 0x2 ;  /* 0x00000002110a7211 */ /* 0x040fe400078c10ff */
[----:B------:R2:W-:Y:S01]  /*38b40*/  @P5 STG.E desc[UR22][R8.64], R26 ;  /* 0x0000001a08005986 */ /* 0x0005e2000c101916 */
[----:B-1----:R-:W-:Y:S01]  /*38b50*/  ISETP.LT.AND P3, PT, R54, UR5, !P0 ;  /* 0x0000000536007c0c */ /* 0x002fe2000c761270 */
[----:B------:R-:W3:Y:S01]  /*38b60*/  LDCU UR5, c[0x0][0x39c] ;  /* 0x00007380ff0577ac */ /* 0x000ee20008000800 */
[----:B------:R-:W-:Y:S02]  /*38b70*/  LEA.HI.X.SX32 R11, R17, R0, 0x2, P6 ;  /* 0x00000000110b7211 */ /* 0x000fe400030f16ff */
[----:B--2---:R-:W-:Y:S01]  /*38b80*/  ISETP.LT.AND P5, PT, R53, UR4, !P0 ;  /* 0x0000000435007c0c */ /* 0x004fe2000c7a1270 */
[----:B------:R-:W1:Y:S01]  /*38b90*/  LDCU UR4, c[0x0][0x39c] ;  /* 0x00007380ff0477ac */ /* 0x000e620008000800 */
[C---:B------:R-:W-:Y:S01]  /*38ba0*/  IMAD R9, R3.reuse, 0x2, R17 ;  /* 0x0000000203097824 */ /* 0x040fe200078e0211 */
[----:B------:R-:W2:Y:S03]  /*38bb0*/  LDL.LU R26, [R1+0xd94] ;  /* 0x000d9400011a7983 */ /* 0x000ea60000300800 */
[----:B------:R-:W-:Y:S01]  /*38bc0*/  IMAD R16, R3, 0x2, R9 ;  /* 0x0000000203107824 */ /* 0x000fe200078e0209 */
[C---:B------:R-:W-:Y:S01]  /*38bd0*/  LEA R8, P6, R9.reuse, R2, 0x2 ;  /* 0x0000000209087211 */ /* 0x040fe200078c10ff */
[----:B------:R1:W-:Y:S01]  /*38be0*/  @P4 STG.E desc[UR22][R10.64], R27 ;  /* 0x0000001b0a004986 */ /* 0x0003e2000c101916 */
[----:B----4-:R-:W-:Y:S01]  /*38bf0*/  ISETP.LT.AND P4, PT, R52, UR6, !P0 ;  /* 0x0000000634007c0c */ /* 0x010fe2000c781270 */
[----:B------:R-:W4:Y:S01]  /*38c00*/  LDCU UR6, c[0x0][0x39c] ;  /* 0x00007380ff0677ac */ /* 0x000f220008000800 */
[----:B------:R-:W-:Y:S01]  /*38c10*/  LEA.HI.X.SX32 R9, R9, R0, 0x2, P6 ;  /* 0x0000000009097211 */ /* 0x000fe200030f16ff */
[----:B------:R-:W2:Y:S01]  /*38c20*/  LDL.LU R19, [R1+0xdac] ;  /* 0x000dac0001137983 */ /* 0x000ea20000300800 */
[----:B------:R-:W-:-:S03]  /*38c30*/  IMAD R17, R3, 0x2, R16 ;  /* 0x0000000203117824 */ /* 0x000fc600078e0210 */
[----:B------:R4:W-:Y:S01]  /*38c40*/  @P2 STG.E desc[UR22][R8.64], R32 ;  /* 0x0000002008002986 */ /* 0x0009e2000c101916 */
[----:B-1----:R-:W-:-:S04]  /*38c50*/  LEA R10, P6, R16, R2, 0x2 ;  /* 0x00000002100a7211 */ /* 0x002fc800078c10ff */
[----:B------:R-:W-:Y:S02]  /*38c60*/  LEA.HI.X.SX32 R11, R16, R0, 0x2, P6 ;  /* 0x00000000100b7211 */ /* 0x000fe400030f16ff */
[----:B----4-:R-:W-:-:S03]  /*38c70*/  LEA R8, P6, R17, R2, 0x2 ;  /* 0x0000000211087211 */ /* 0x010fc600078c10ff */
[----:B------:R1:W-:Y:S01]  /*38c80*/  @P3 STG.E desc[UR22][R10.64], R33 ;  /* 0x000000210a003986 */ /* 0x0003e2000c101916 */
[----:B------:R-:W-:-:S05]  /*38c90*/  LEA.HI.X.SX32 R9, R17, R0, 0x2, P6 ;  /* 0x0000000011097211 */ /* 0x000fca00030f16ff */
[----:B------:R4:W-:Y:S01]  /*38ca0*/  @P5 STG.E desc[UR22][R8.64], R34 ;  /* 0x0000002208005986 */ /* 0x0009e2000c101916 */
[----:B---3--:R-:W-:Y:S01]  /*38cb0*/  ISETP.LT.AND P2, PT, R18, UR5, !P0 ;  /* 0x0000000512007c0c */ /* 0x008fe2000c741270 */
[----:B------:R-:W2:Y:S02]  /*38cc0*/  LDCU UR5, c[0x0][0x39c] ;  /* 0x00007380ff0577ac */ /* 0x000ea40008000800 */
[----:B------:R-:W3:Y:S01]  /*38cd0*/  LDL.LU R18, [R1+0xdb0] ;  /* 0x000db00001127983 */ /* 0x000ee20000300800 */
[----:B------:R-:W-:Y:S01]  /*38ce0*/  ISETP.LT.AND P3, PT, R24, UR4, !P0 ;  /* 0x0000000418007c0c */ /* 0x000fe2000c761270 */
[----:B-1----:R-:W-:Y:S02]  /*38cf0*/  IMAD R11, R3, 0x2, R17 ;  /* 0x00000002030b7824 */ /* 0x002fe400078e0211 */
[----:B------:R-:W3:Y:S01]  /*38d00*/  LDL.LU R24, [R1+0xdbc] ;  /* 0x000dbc0001187983 */ /* 0x000ee20000300800 */
[----:B------:R-:W1:Y:S01]  /*38d10*/  LDCU UR4, c[0x0][0x39c] ;  /* 0x00007380ff0477ac */ /* 0x000e620008000800 */
[----:B------:R-:W-:Y:S01]  /*38d20*/  ISETP.LT.AND P5, PT, R25, UR6, !P0 ;  /* 0x0000000619007c0c */ /* 0x000fe2000c7a1270 */
[----:B------:R-:W-:Y:S01]  /*38d30*/  IMAD R16, R3, 0x2, R11 ;  /* 0x0000000203107824 */ /* 0x000fe200078e020b */
[----:B------:R-:W3:Y:S01]  /*38d40*/  LDL.LU R25, [R1+0xdc8] ;  /* 0x000dc80001197983 */ /* 0x000ee20000300800 */
[C---:B------:R-:W-:Y:S01]  /*38d50*/  LEA R10, P6, R11.reuse, R2, 0x2 ;  /* 0x000000020b0a7211 */ /* 0x040fe200078c10ff */
[----:B------:R-:W3:Y:S03]  /*38d60*/  LDCU UR6, c[0x0][0x39c] ;  /* 0x00007380ff0677ac */ /* 0x000ee60008000800 */
[----:B------:R-:W-:-:S02]  /*38d70*/  LEA.HI.X.SX32 R11, R11, R0, 0x2, P6 ;  /* 0x000000000b0b7211 */ /* 0x000fc400030f16ff */
[C---:B----4-:R-:W-:Y:S01]  /*38d80*/  LEA R8, P6, R16.reuse, R2, 0x2 ;  /* 0x0000000210087211 */ /* 0x050fe200078c10ff */
[----:B------:R-:W-:Y:S02]  /*38d90*/  IMAD R17, R3, 0x2, R16 ;  /* 0x0000000203117824 */ /* 0x000fe400078e0210 */
[----:B------:R4:W-:Y:S01]  /*38da0*/  @P4 STG.E desc[UR22][R10.64], R35 ;  /* 0x000000230a004986 */ /* 0x0009e2000c101916 */
[----:B------:R-:W-:-:S05]  /*38db0*/  LEA.HI.X.SX32 R9, R16, R0, 0x2, P6 ;  /* 0x0000000010097211 */ /* 0x000fca00030f16ff */
[----:B------:R1:W-:Y:S01]  /*38dc0*/  @P2 STG.E desc[UR22][R8.64], R40 ;  /* 0x0000002808002986 */ /* 0x0003e2000c101916 */
[----:B----4-:R-:W-:Y:S02]  /*38dd0*/  LEA R10, P6, R17, R2, 0x2 ;  /* 0x00000002110a7211 */ /* 0x010fe400078c10ff */
[----:B--2---:R-:W-:Y:S01]  /*38de0*/  ISETP.LT.AND P4, PT, R26, UR5, !P0 ;  /* 0x000000051a007c0c */ /* 0x004fe2000c781270 */
[----:B------:R-:W2:Y:S01]  /*38df0*/  LDCU UR5, c[0x0][0x39c] ;  /* 0x00007380ff0577ac */ /* 0x000ea20008000800 */
[----:B------:R-:W4:Y:S01]  /*38e00*/  LDL.LU R26, [R1+0xe00] ;  /* 0x000e0000011a7983 */ /* 0x000f220000300800 */
[----:B-1----:R-:W-:Y:S01]  /*38e10*/  IMAD R9, R3, 0x2, R17 ;  /* 0x0000000203097824 */ /* 0x002fe200078e0211 */
[----:B------:R-:W-:Y:S02]  /*38e20*/  LEA.HI.X.SX32 R11, R17, R0, 0x2, P6 ;  /* 0x00000000110b7211 */ /* 0x000fe400030f16ff */
[----:B------:R-:W-:Y:S01]  /*38e30*/  ISETP.LT.AND P2, PT, R19, UR4, !P0 ;  /* 0x0000000413007c0c */ /* 0x000fe2000c741270 */
[----:B------:R-:W1:Y:S01]  /*38e40*/  LDCU UR4, c[0x0][0x39c] ;  /* 0x00007380ff0477ac */ /* 0x000e620008000800 */
[----:B------:R-:W4:Y:S01]  /*38e50*/  LDL.LU R19, [R1+0xdfc] ;  /* 0x000dfc0001137983 */ /* 0x000f220000300800 */
[----:B------:R-:W-:Y:S01]  /*38e60*/  LEA R8, P6, R9, R2, 0x2 ;  /* 0x0000000209087211 */ /* 0x000fe200078c10ff */
[----:B------:R-:W-:-:S02]  /*38e70*/  IMAD R16, R3, 0x2, R9 ;  /* 0x0000000203107824 */ /* 0x000fc400078e0209 */
[----:B------:R2:W-:Y:S01]  /*38e80*/  @P3 STG.E desc[UR22][R10.64], R41 ;  /* 0x000000290a003986 */ /* 0x0005e2000c101916 */
[----:B------:R-:W-:-:S05]  /*38e90*/  LEA.HI.X.SX32 R9, R9, R0, 0x2, P6 ;  /* 0x0000000009097211 */ /* 0x000fca00030f16ff */
[----:B------:R-:W-:Y:S01]  /*38ea0*/  @P5 STG.E desc[UR22][R8.64], R42 ;  /* 0x0000002a08005986 */ /* 0x000fe2000c101916 */
[----:B--2---:R-:W-:-:S04]  /*38eb0*/  LEA R10, P6, R16, R2, 0x2 ;  /* 0x00000002100a7211 */ /* 0x004fc800078c10ff */
[----:B------:R-:W-:-:S05]  /*38ec0*/  LEA.HI.X.SX32 R11, R16, R0, 0x2, P6 ;  /* 0x00000000100b7211 */ /* 0x000fca00030f16ff */
[----:B------:R2:W-:Y:S01]  /*38ed0*/  @P4 STG.E desc[UR22][R10.64], R43 ;  /* 0x0000002b0a004986 */ /* 0x0005e2000c101916 */
[----:B---3--:R-:W-:Y:S01]  /*38ee0*/  ISETP.LT.AND P3, PT, R18, UR6, !P0 ;  /* 0x0000000612007c0c */ /* 0x008fe2000c761270 */
[----:B------:R-:W4:Y:S02]  /*38ef0*/  LDCU UR6, c[0x0][0x39c] ;  /* 0x00007380ff0677ac */ /* 0x000f240008000800 */
[----:B------:R-:W3:Y:S01]  /*38f00*/  LDL.LU R18, [R1+0xdec] ;  /* 0x000dec0001127983 */ /* 0x000ee20000300800 */
[----:B------:R-:W-:Y:S01]  /*38f10*/  ISETP.LT.AND P5, PT, R24, UR5, !P0 ;  /* 0x0000000518007c0c */ /* 0x000fe2000c7a1270 */
[----:B------:R-:W-:Y:S02]  /*38f20*/  IMAD R17, R3, 0x2, R16 ;  /* 0x0000000203117824 */ /* 0x000fe400078e0210 */
[----:B------:R-:W3:Y:S01]  /*38f30*/  LDL.LU R24, [R1+0xe04] ;  /* 0x000e040001187983 */ /* 0x000ee20000300800 */
[----:B------:R-:W4:Y:S01]  /*38f40*/  LDCU UR5, c[0x0][0x39c] ;  /* 0x00007380ff0577ac */ /* 0x000f220008000800 */
[----:B-1----:R-:W-:Y:S01]  /*38f50*/  ISETP.LT.AND P4, PT, R25, UR4, !P0 ;  /* 0x0000000419007c0c */ /* 0x002fe2000c781270 */
[----:B--2---:R-:W-:Y:S01]  /*38f60*/  IMAD R11, R3, 0x2, R17 ;  /* 0x00000002030b7824 */ /* 0x004fe200078e0211 */
[----:B------:R-:W2:Y:S01]  /*38f70*/  LDL.LU R25, [R1+0xde8] ;  /* 0x000de80001197983 */ /* 0x000ea20000300800 */
[C---:B------:R-:W-:Y:S01]  /*38f80*/  LEA R8, P6, R17.reuse, R2, 0x2 ;  /* 0x0000000211087211 */ /* 0x040fe200078c10ff */
[----:B------:R-:W3:Y:S02]  /*38f90*/  LDCU UR4, c[0x0][0x39c] ;  /* 0x00007380ff0477ac */ /* 0x000ee40008000800 */
[----:B------:R-:W2:Y:S04]  /*38fa0*/  LDL.LU R32, [R1+0xdf8] ;  /* 0x000df80001207983 */ /* 0x000ea80000300800 */
[----:B------:R-:W2:Y:S04]  /*38fb0*/  LDL.LU R34, [R1+0xdf4] ;  /* 0x000df40001227983 */ /* 0x000ea80000300800 */
[----:B------:R-:W2:Y:S01]  /*38fc0*/  LDL.LU R27, [R1+0xde4] ;  /* 0x000de400011b7983 */ /* 0x000ea20000300800 */
[----:B------:R-:W-:Y:S01]  /*38fd0*/  LEA.HI.X.SX32 R9, R17, R0, 0x2, P6 ;  /* 0x0000000011097211 */ /* 0x000fe200030f16ff */
[----:B------:R-:W-:Y:S01]  /*38fe0*/  IMAD R16, R3, 0x2, R11 ;  /* 0x0000000203107824 */ /* 0x000fe200078e020b */
[----:B------:R-:W-:Y:S01]  /*38ff0*/  LEA R10, P6, R11, R2, 0x2 ;  /* 0x000000020b0a7211 */ /* 0x000fe200078c10ff */
[----:B------:R-:W2:Y:S02]  /*39000*/  LDL.LU R33, [R1+0xdf0] ;  /* 0x000df00001217983 */ /* 0x000ea40000300800 */
[----:B------:R-:W-:Y:S01]  /*39010*/  IMAD R17, R3, 0x2, R16 ;  /* 0x0000000203117824 */ /* 0x000fe200078e0210 */
[----:B------:R-:W-:Y:S01]  /*39020*/  LEA.HI.X.SX32 R11, R11, R0, 0x2, P6 ;  /* 0x000000000b0b7211 */ /* 0x000fe200030f16ff */
[----:B------:R1:W-:Y:S01]  /*39030*/  @P2 STG.E desc[UR22][R8.64], R48 ;  /* 0x0000003008002986 */ /* 0x0003e2000c101916 */
[----:B----4-:R-:W-:Y:S01]  /*39040*/  ISETP.LT.AND P2, PT, R26, UR6, !P0 ;  /* 0x000000061a007c0c */ /* 0x010fe2000c741270 */
[----:B------:R-:W4:Y:S01]  /*39050*/  LDCU UR6, c[0x0][0x39c] ;  /* 0x00007380ff0677ac */ /* 0x000f220008000800 */
[C---:B-1----:R-:W-:Y:S01]  /*39060*/  LEA R8, P6, R16.reuse, R2, 0x2 ;  /* 0x0000000210087211 */ /* 0x042fe200078c10ff */
[----:B------:R-:W-:Y:S03]  /*39070*/  @P3 STG.E desc[UR22][R10.64], R49 ;  /* 0x000000310a003986 */ /* 0x000fe6000c101916 */
[----:B------:R-:W-:Y:S01]  /*39080*/  LEA.HI.X.SX32 R9, R16, R0, 0x2, P6 ;  /* 0x0000000010097211 */ /* 0x000fe200030f16ff */
[----:B------:R-:W2:Y:S01]  /*39090*/  LDL.LU R26, [R1+0xdd4] ;  /* 0x000dd400011a7983 */ /* 0x000ea20000300800 */
[----:B------:R-:W-:-:S02]  /*390a0*/  LEA R16, P6, R17, R2, 0x2 ;  /* 0x0000000211107211 */ /* 0x000fc400078c10ff */
[----:B------:R-:W-:Y:S01]  /*390b0*/  ISETP.LT.AND P3, PT, R19, UR5, !P0 ;  /* 0x0000000513007c0c */ /* 0x000fe2000c761270 */
[----:B------:R-:W2:Y:S01]  /*390c0*/  LDCU UR5, c[0x0][0x39c] ;  /* 0x00007380ff0577ac */ /* 0x000ea20008000800 */
[----:B------:R-:W-:Y:S01]  /*390d0*/  IMAD R19, R3, 0x2, R17 ;  /* 0x0000000203137824 */ /* 0x000fe200078e0211 */
[----:B------:R-:W-:Y:S01]  /*390e0*/  LEA.HI.X.SX32 R17, R17, R0, 0x2, P6 ;  /* 0x0000000011117211 */ /* 0x000fe200030f16ff */
[----:B------:R-:W-:Y:S04]  /*390f0*/  @P5 STG.E desc[UR22][R8.64], R50 ;  /* 0x0000003208005986 */ /* 0x000fe8000c101916 */
[----:B------:R1:W-:Y:S04]  /*39100*/  @P4 STG.E desc[UR22][R16.64], R51 ;  /* 0x0000003310004986 */ /* 0x0003e8000c101916 */
[----:B------:R-:W2:Y:S01]  /*39110*/  LDS.128 R8, [R252+UR7] ;  /* 0x00000007fc087984 */ /* 0x000ea20008000c00 */
[----:B-1----:R-:W-:Y:S01]  /*39120*/  IMAD R17, R3, 0x2, R19 ;  /* 0x0000000203117824 */ /* 0x002fe200078e0213 */
[----:B---3--:R-:W-:Y:S01]  /*39130*/  ISETP.LT.AND P5, PT, R18, UR4, !P0 ;  /* 0x0000000412007c0c */ /* 0x008fe2000c7a1270 */
[----:B------:R-:W1:Y:S01]  /*39140*/  LDCU UR4, c[0x0][0x39c] ;  /* 0x00007380ff0477ac */ /* 0x000e620008000800 */
[----:B------:R-:W-:-:S04]  /*39150*/  LEA R18, P6, R19, R2, 0x2 ;  /* 0x0000000213127211 */ /* 0x000fc800078c10ff */
[----:B------:R-:W-:Y:S02]  /*39160*/  LEA.HI.X.SX32 R19, R19, R0, 0x2, P6 ;  /* 0x0000000013137211 */ /* 0x000fe400030f16ff */
[----:B------:R-:W-:-:S03]  /*39170*/  LEA R16, P6, R17, R2, 0x2 ;  /* 0x0000000211107211 */ /* 0x000fc600078c10ff */
[----:B------:R3:W-:Y:S01]  /*39180*/  @P2 STG.E desc[UR22][R18.64], R56 ;  /* 0x0000003812002986 */ /* 0x0007e2000c101916 */
[----:B----4-:R-:W-:Y:S01]  /*39190*/  ISETP.LT.AND P4, PT, R24, UR6, !P0 ;  /* 0x0000000618007c0c */ /* 0x010fe2000c781270 */
[----:B------:R-:W-:Y:S01]  /*391a0*/  IMAD R24, R3, 0x2, R17 ;  /* 0x0000000203187824 */ /* 0x000fe200078e0211 */
[----:B------:R-:W-:Y:S01]  /*391b0*/  LEA.HI.X.SX32 R17, R17, R0, 0x2, P6 ;  /* 0x0000000011117211 */ /* 0x000fe200030f16ff */
[----:B------:R-:W4:Y:S03]  /*391c0*/  LDCU UR6, c[0x0][0x39c] ;  /* 0x00007380ff0677ac */ /* 0x000f260008000800 */
[----:B---3--:R-:W-:-:S04]  /*391d0*/  LEA R18, P6, R24, R2, 0x2 ;  /* 0x0000000218127211 */ /* 0x008fc800078c10ff */
[----:B------:R-:W-:Y:S02]  /*391e0*/  LEA.HI.X.SX32 R19, R24, R0, 0x2, P6 ;  /* 0x0000000018137211 */ /* 0x000fe400030f16ff */
[----:B--2---:R-:W-:Y:S01]  /*391f0*/  ISETP.LT.AND P2, PT, R25, UR5, !P0 ;  /* 0x0000000519007c0c */ /* 0x004fe2000c741270 */
[----:B------:R-:W2:Y:S01]  /*39200*/  LDCU UR5, c[0x0][0x39c] ;  /* 0x00007380ff0577ac */ /* 0x000ea20008000800 */
[----:B------:R-:W-:Y:S01]  /*39210*/  IMAD R25, R3, 0x2, R24 ;  /* 0x0000000203197824 */ /* 0x000fe200078e0218 */
[----:B------:R3:W-:Y:S04]  /*39220*/  @P3 STG.E desc[UR22][R16.64], R57 ;  /* 0x0000003910003986 */ /* 0x0007e8000c101916 */
[----:B------:R1:W-:Y:S01]  /*39230*/  @P5 STG.E desc[UR22][R18.64], R58 ;  /* 0x0000003a12005986 */ /* 0x0003e2000c101916 */
[----:B---3--:R-:W-:Y:S01]  /*39240*/  LEA R16, P6, R25, R2, 0x2 ;  /* 0x0000000219107211 */ /* 0x008fe200078c10ff */
[----:B-1----:R-:W-:-:S03]  /*39250*/  IMAD R19, R3, 0x2, R25 ;  /* 0x0000000203137824 */ /* 0x002fc600078e0219 */
[----:B------:R-:W-:Y:S01]  /*39260*/  LEA.HI.X.SX32 R17, R25, R0, 0x2, P6 ;  /* 0x0000000019117211 */ /* 0x000fe200030f16ff */
[----:B------:R-:W-:Y:S01]  /*39270*/  IMAD R24, R3, 0x2, R19 ;  /* 0x0000000203187824 */ /* 0x000fe200078e0213 */
[----:B------:R-:W-:-:S03]  /*39280*/  LEA R18, P6, R19, R2, 0x2 ;  /* 0x0000000213127211 */ /* 0x000fc600078c10ff */
[----:B------:R1:W-:Y:S01]  /*39290*/  @P4 STG.E desc[UR22][R16.64], R59 ;  /* 0x0000003b10004986 */ /* 0x0003e2000c101916 */
[----:B------:R-:W-:Y:S01]  /*392a0*/  ISETP.LT.AND P3, PT, R32, UR4, !P0 ;  /* 0x0000000420007c0c */ /* 0x000fe2000c761270 */
[----:B------:R-:W-:Y:S01]  /*392b0*/  IMAD R25, R3, 0x2, R24 ;  /* 0x0000000203197824 */ /* 0x000fe200078e0218 */
[----:B------:R-:W-:Y:S01]  /*392c0*/  LEA.HI.X.SX32 R19, R19, R0, 0x2, P6 ;  /* 0x0000000013137211 */ /* 0x000fe200030f16ff */
[----:B------:R-:W3:Y:S01]  /*392d0*/  LDL.LU R32, [R1+0xde0] ;  /* 0x000de00001207983 */ /* 0x000ee20000300800 */
[----:B--2---:R-:W-:Y:S01]  /*392e0*/  ISETP.LT.AND P4, PT, R27, UR5, !P0 ;  /* 0x000000051b007c0c */ /* 0x004fe2000c781270 */
[----:B------:R-:W2:Y:S02]  /*392f0*/  LDCU UR4, c[0x0][0x39c] ;  /* 0x00007380ff0477ac */ /* 0x000ea40008000800 */
[----:B------:R-:W3:Y:S01]  /*39300*/  LDL.LU R27, [R1+0xddc] ;  /* 0x000ddc00011b7983 */ /* 0x000ee20000300800 */
[----:B----4-:R-:W-:Y:S01]  /*39310*/  ISETP.LT.AND P5, PT, R34, UR6, !P0 ;  /* 0x0000000622007c0c */ /* 0x010fe2000c7a1270 */
[----:B------:R-:W4:Y:S01]  /*39320*/  LDCU UR6, c[0x0][0x39c] ;  /* 0x00007380ff0677ac */ /* 0x000f220008000800 */
[C---:B-1----:R-:W-:Y:S01]  /*39330*/  LEA R16, P6, R24.reuse, R2, 0x2 ;  /* 0x0000000218107211 */ /* 0x042fe200078c10ff */
[----:B------:R-:W3:Y:S01]  /*39340*/  LDL.LU R245, [R1+0x110] ;  /* 0x0001100001f57983 */ /* 0x000ee20000300800 */
[----:B------:R-:W1:Y:S02]  /*39350*/  LDCU UR5, c[0x0][0x39c] ;  /* 0x00007380ff0577ac */ /* 0x000e640008000800 */
[----:B------:R-:W-:-:S02]  /*39360*/  LEA.HI.X.SX32 R17, R24, R0, 0x2, P6 ;  /* 0x0000000018117211 */ /* 0x000fc400030f16ff */
[----:B------:R-:W3:Y:S04]  /*39370*/  LDL.LU R24, [R1+0xdd0] ;  /* 0x000dd00001187983 */ /* 0x000ee80000300800 */
[----:B------:R1:W-:Y:S01]  /*39380*/  @P2 STG.E desc[UR22][R18.64], R8 ;  /* 0x0000000812002986 */ /* 0x0003e2000c101916 */
[----:B--2---:R-:W-:Y:S01]  /*39390*/  ISETP.LT.AND P2, PT, R33, UR4, !P0 ;  /* 0x0000000421007c0c */ /* 0x004fe2000c741270 */
[----:B------:R-:W3:Y:S02]  /*393a0*/  LDCU UR4, c[0x0][0x39c] ;  /* 0x00007380ff0477ac */ /* 0x000ee40008000800 */
[----:B------:R2:W-:Y:S01]  /*393b0*/  @P3 STG.E desc[UR22][R16.64], R9 ;  /* 0x0000000910003986 */ /* 0x0005e2000c101916 */
[----:B----4-:R-:W-:Y:S01]  /*393c0*/  ISETP.LT.AND P3, PT, R26, UR6, !P0 ;  /* 0x000000061a007c0c */ /* 0x010fe2000c761270 */
[----:B------:R-:W4:Y:S02]  /*393d0*/  LDCU UR6, c[0x0][0x39c] ;  /* 0x00007380ff0677ac */ /* 0x000f240008000800 */
[----:B------:R-:W4:Y:S01]  /*393e0*/  LDL.LU R246, [R1+0x114] ;  /* 0x0001140001f67983 */ /* 0x000f220000300800 */
[----:B-1----:R-:W-:-:S03]  /*393f0*/  LEA R8, P6, R25, R2, 0x2 ;  /* 0x0000000219087211 */ /* 0x002fc600078c10ff */
[----:B------:R-:W4:Y:S01]  /*39400*/  LDL.LU R26, [R1+0xdd8] ;  /* 0x000dd800011a7983 */ /* 0x000f220000300800 */
[----:B--2---:R-:W-:Y:S01]  /*39410*/  IMAD R17, R3, 0x2, R25 ;  /* 0x0000000203117824 */ /* 0x004fe200078e0219 */
[----:B------:R-:W-:Y:S02]  /*39420*/  LEA.HI.X.SX32 R9, R25, R0, 0x2, P6 ;  /* 0x0000000019097211 */ /* 0x000fe400030f16ff */
[----:B------:R-:W2:Y:S04]  /*39430*/  LDL.LU R247, [R1+0x118] ;  /* 0x0001180001f77983 */ /* 0x000ea80000300800 */
[----:B------:R-:W2:Y:S01]  /*39440*/  LDL.LU R25, [R1+0xdc4] ;  /* 0x000dc40001197983 */ /* 0x000ea20000300800 */
[----:B------:R-:W-:Y:S01]  /*39450*/  LEA R16, P6, R17, R2, 0x2 ;  /* 0x0000000211107211 */ /* 0x000fe200078c10ff */
[----:B------:R-:W-:-:S02]  /*39460*/  IMAD R18, R3, 0x2, R17 ;  /* 0x0000000203127824 */ /* 0x000fc400078e0211 */
[----:B------:R1:W-:Y:S01]  /*39470*/  @P5 STG.E desc[UR22][R8.64], R10 ;  /* 0x0000000a08005986 */ /* 0x0003e2000c101916 */
[----:B------:R-:W-:-:S03]  /*39480*/  LEA.HI.X.SX32 R17, R17, R0, 0x2, P6 ;  /* 0x0000000011117211 */ /* 0x000fc600030f16ff */
[----:B------:R-:W2:Y:S01]  /*39490*/  LDL.LU R64, [R1+0x11c] ;  /* 0x00011c0001407983 */ /* 0x000ea20000300800 */
[----:B-1----:R-:W-:-:S03]  /*394a0*/  LEA R8, P6, R18, R2, 0x2 ;  /* 0x0000000212087211 */ /* 0x002fc600078c10ff */
[----:B------:R-:W-:Y:S01]  /*394b0*/  @P4 STG.E desc[UR22][R16.64], R11 ;  /* 0x0000000b10004986 */ /* 0x000fe2000c101916 */
[----:B------:R-:W-:Y:S01]  /*394c0*/  LEA.HI.X.SX32 R9, R18, R0, 0x2, P6 ;  /* 0x0000000012097211 */ /* 0x000fe200030f16ff */
[----:B------:R-:W-:Y:S01]  /*394d0*/  IMAD R19, R3, 0x2, R18 ;  /* 0x0000000203137824 */ /* 0x000fe200078e0212 */
[----:B---3--:R-:W-:Y:S01]  /*394e0*/  ISETP.LT.AND P4, PT, R27, UR4, !P0 ;  /* 0x000000041b007c0c */ /* 0x008fe2000c781270 */
[----:B------:R-:W1:Y:S01]  /*394f0*/  LDCU UR4, c[0x0][0x39c] ;  /* 0x00007380ff0477ac */ /* 0x000e620008000800 */
[----:B------:R-:W3:Y:S04]  /*39500*/  LDL.LU R27, [R1+0xdcc] ;  /* 0x000dcc00011b7983 */ /* 0x000ee80000300800 */
[----:B------:R-:W3:Y:S04]  /*39510*/  LDL.LU R244, [R1] ;  /* 0x0000000001f47983 */ /* 0x000ee80000300800 */
[----:B------:R1:W-:Y:S01]  /*39520*/  @P2 STG.E desc[UR22][R8.64], R245 ;  /* 0x000000f508002986 */ /* 0x0003e2000c101916 */
[----:B----4-:R-:W-:Y:S01]  /*39530*/  ISETP.LT.AND P2, PT, R24, UR6, !P0 ;  /* 0x0000000618007c0c */ /* 0x010fe2000c741270 */
[----:B------:R-:W4:Y:S02]  /*39540*/  LDCU UR6, c[0x0][0x39c] ;  /* 0x00007380ff0677ac */ /* 0x000f240008000800 */
[----:B------:R-:W4:Y:S04]  /*39550*/  LDL.LU R18, [R1+0xdc0] ;  /* 0x000dc00001127983 */ /* 0x000f280000300800 */
[----:B-1----:R-:W4:Y:S04]  /*39560*/  LDL.LU R245, [R1+0x4] ;  /* 0x0000040001f57983 */ /* 0x002f280000300800 */
[----:B------:R-:W4:Y:S01]  /*39570*/  LDL.LU R24, [R1+0xdb4] ;  /* 0x000db40001187983 */ /* 0x000f220000300800 */
[----:B------:R-:W-:Y:S01]  /*39580*/  ISETP.LT.AND P5, PT, R32, UR5, !P0 ;  /* 0x0000000520007c0c */ /* 0x000fe2000c7a1270 */
[----:B------:R-:W1:Y:S01]  /*39590*/  LDCU UR5, c[0x0][0x39c] ;  /* 0x00007380ff0577ac */ /* 0x000e620008000800 */
[----:B------:R-:W-:Y:S01]  /*395a0*/  LEA R10, P6, R19, R2, 0x2 ;  /* 0x00000002130a7211 */ /* 0x000fe200078c10ff */
[----:B------:R-:W-:-:S03]  /*395b0*/  IMAD R9, R3, 0x2, R19 ;  /* 0x0000000203097824 */ /* 0x000fc600078e0213 */
[----:B------:R-:W-:Y:S02]  /*395c0*/  LEA.HI.X.SX32 R11, R19, R0, 0x2, P6 ;  /* 0x00000000130b7211 */ /* 0x000fe400030f16ff */
[----:B------:R-:W-:Y:S01]  /*395d0*/  LEA R8, P6, R9, R2, 0x2 ;  /* 0x0000000209087211 */ /* 0x000fe200078c10ff */
[----:B------:R-:W-:-:S03]  /*395e0*/  IMAD R16, R3, 0x2, R9 ;  /* 0x0000000203107824 */ /* 0x000fc600078e0209 */
[----:B------:R-:W-:Y:S01]  /*395f0*/  LEA.HI.X.SX32 R9, R9, R0, 0x2, P6 ;  /* 0x0000000009097211 */ /* 0x000fe200030f16ff */
[----:B------:R1:W-:Y:S01]  /*39600*/  @P3 STG.E desc[UR22][R10.64], R246 ;  /* 0x000000f60a003986 */ /* 0x0003e2000c101916 */
[----:B------:R-:W-:-:S03]  /*39610*/  IMAD R17, R3, 0x2, R16 ;  /* 0x0000000203117824 */ /* 0x000fc600078e0210 */
[----:B--2---:R2:W-:Y:S01]  /*39620*/  @P5 STG.E desc[UR22][R8.64], R247 ;  /* 0x000000f708005986 */ /* 0x0045e2000c101916 */
[----:B-1----:R-:W-:Y:S01]  /*39630*/  ISETP.LT.AND P3, PT, R26, UR5, !P0 ;  /* 0x000000051a007c0c */ /* 0x002fe2000c761270 */
[----:B------:R-:W4:Y:S01]  /*39640*/  LDCU UR5, c[0x0][0x39c] ;  /* 0x00007380ff0577ac */ /* 0x000f220008000800 */
[----:B------:R-:W-:Y:S01]  /*39650*/  ISETP.LT.AND P5, PT, R25, UR4, !P0 ;  /* 0x0000000419007c0c */ /* 0x000fe2000c7a1270 */
[----:B------:R-:W1:Y:S01]  /*39660*/  LDCU UR4, c[0x0][0x39c] ;  /* 0x00007380ff0477ac */ /* 0x000e620008000800 */
[----:B------:R-:W4:Y:S01]  /*39670*/  LDL.LU R246, [R1+0x8] ;  /* 0x0000080001f67983 */ /* 0x000f220000300800 */
[----:B------:R-:W-:-:S03]  /*39680*/  LEA R10, P6, R16, R2, 0x2 ;  /* 0x00000002100a7211 */ /* 0x000fc600078c10ff */
[----:B------:R-:W4:Y:S01]  /*39690*/  LDL.LU R26, [R1+0xdb8] ;  /* 0x000db800011a7983 */ /* 0x000f220000300800 */
[----:B------:R-:W-:-:S03]  /*396a0*/  LEA.HI.X.SX32 R11, R16, R0, 0x2, P6 ;  /* 0x00000000100b7211 */ /* 0x000fc600030f16ff */
[----:B--2---:R-:W2:Y:S01]  /*396b0*/  LDL.LU R247, [R1+0xc] ;  /* 0x00000c0001f77983 */ /* 0x004ea20000300800 */
[----:B------:R-:W-:-:S03]  /*396c0*/  LEA R8, P6, R17, R2, 0x2 ;  /* 0x0000000211087211 */ /* 0x000fc600078c10ff */
[----:B------:R-:W2:Y:S01]  /*396d0*/  LDL.LU R25, [R1+0xda4] ;  /* 0x000da40001197983 */ /* 0x000ea20000300800 */
[----:B------:R-:W-:Y:S01]  /*396e0*/  IMAD R19, R3, 0x2, R17 ;  /* 0x0000000203137824 */ /* 0x000fe200078e0211 */
[----:B------:R-:W-:Y:S02]  /*396f0*/  LEA.HI.X.SX32 R9, R17, R0, 0x2, P6 ;  /* 0x0000000011097211 */ /* 0x000fe400030f16ff */
[----:B------:R1:W-:Y:S04]  /*39700*/  @P4 STG.E desc[UR22][R10.64], R64 ;  /* 0x000000400a004986 */ /* 0x0003e8000c101916 */
[----:B------:R-:W2:Y:S01]  /*39710*/  LDL.LU R16, [R1+0xda8] ;  /* 0x000da80001107983 */ /* 0x000ea20000300800 */
[----:B-1----:R-:W-:-:S04]  /*39720*/  LEA R10, P6, R19, R2, 0x2 ;  /* 0x00000002130a7211 */ /* 0x002fc800078c10ff */
[----:B------:R-:W-:Y:S01]  /*39730*/  LEA.HI.X.SX32 R11, R19, R0, 0x2, P6 ;  /* 0x00000000130b7211 */ /* 0x000fe200030f16ff */
[----:B---3--:R1:W-:Y:S01]  /*39740*/  @P2 STG.E desc[UR22][R8.64], R244 ;  /* 0x000000f408002986 */ /* 0x0083e2000c101916 */
[----:B----4-:R-:W-:Y:S01]  /*39750*/  ISETP.LT.AND P2, PT, R18, UR5, !P0 ;  /* 0x0000000512007c0c */ /* 0x010fe2000c741270 */
[----:B------:R-:W-:Y:S02]  /*39760*/  IMAD R17, R3, 0x2, R19 ;  /* 0x0000000203117824 */ /* 0x000fe400078e0213 */
[----:B------:R-:W3:Y:S01]  /*39770*/  LDL.LU R18, [R1+0xda0] ;  /* 0x000da00001127983 */ /* 0x000ee20000300800 */
[----:B------:R-:W-:Y:S01]  /*39780*/  ISETP.LT.AND P4, PT, R27, UR6, !P0 ;  /* 0x000000061b007c0c */ /* 0x000fe2000c781270 */
[----:B------:R-:W4:Y:S02]  /*39790*/  LDCU UR6, c[0x0][0x39c] ;  /* 0x00007380ff0677ac */ /* 0x000f240008000800 */
[----:B------:R1:W-:Y:S01]  /*397a0*/  @P3 STG.E desc[UR22][R10.64], R245 ;  /* 0x000000f50a003986 */ /* 0x0003e2000c101916 */
[----:B------:R-:W2:Y:S01]  /*397b0*/  LDCU UR5, c[0x0][0x39c] ;  /* 0x00007380ff0577ac */ /* 0x000ea20008000800 */
[----:B------:R-:W-:Y:S01]  /*397c0*/  ISETP.LT.AND P3, PT, R24, UR4, !P0 ;  /* 0x0000000418007c0c */ /* 0x000fe2000c761270 */
[----:B------:R-:W-:Y:S01]  /*397d0*/  IMAD R19, R3, 0x2, R17 ;  /* 0x0000000203137824 */ /* 0x000fe200078e0211 */
[----:B------:R-:W3:Y:S01]  /*397e0*/  LDL.LU R24, [R1+0xd98] ;  /* 0x000d980001187983 */ /* 0x000ee20000300800 */
[C---:B-1----:R-:W-:Y:S01]  /*397f0*/  LEA R8, P6, R17.reuse, R2, 0x2 ;  /* 0x0000000211087211 */ /* 0x042fe200078c10ff */
[----:B------:R-:W1:Y:S03]  /*39800*/  LDCU UR4, c[0x0][0x39c] ;  /* 0x00007380ff0477ac */ /* 0x000e660008000800 */
[----:B------:R-:W-:-:S02]  /*39810*/  LEA.HI.X.SX32 R9, R17, R0, 0x2, P6 ;  /* 0x0000000011097211 */ /* 0x000fc400030f16ff */
[----:B------:R-:W-:Y:S01]  /*39820*/  LEA R10, P6, R19, R2, 0x2 ;  /* 0x00000002130a7211 */ /* 0x000fe200078c10ff */
[----:B------:R-:W-:-:S03]  /*39830*/  IMAD R17, R3, 0x2, R19 ;  /* 0x0000000203117824 */ /* 0x000fc600078e0213 */
[----:B------:R-:W-:Y:S01]  /*39840*/  LEA.HI.X.SX32 R11, R19, R0, 0x2, P6 ;  /* 0x00000000130b7211 */ /* 0x000fe200030f16ff */
[----:B------:R-:W-:Y:S01]  /*39850*/  IMAD R19, R3, 0x2, R17 ;  /* 0x0000000203137824 */ /* 0x000fe200078e0211 */
[----:B------:R1:W-:Y:S01]  /*39860*/  @P5 STG.E desc[UR22][R8.64], R246 ;  /* 0x000000f608005986 */ /* 0x0003e2000c101916 */
[----:B----4-:R-:W-:Y:S01]  /*39870*/  ISETP.LT.AND P5, PT, R26, UR6, !P0 ;  /* 0x000000061a007c0c */ /* 0x010fe2000c7a1270 */
[----:B------:R-:W3:Y:S02]  /*39880*/  LDCU UR6, c[0x0][0x39c] ;  /* 0x00007380ff0677ac */ /* 0x000ee40008000800 */
[----:B------:R-:W4:Y:S04]  /*39890*/  LDL.LU R26, [R1+0xd9c] ;  /* 0x000d9c00011a7983 */ /* 0x000f280000300800 */
[----:B--2---:R2:W-:Y:S01]  /*398a0*/  @P4 STG.E desc[UR22][R10.64], R247 ;  /* 0x000000f70a004986 */ /* 0x0045e2000c101916 */
[----:B-1----:R-:W-:-:S02]  /*398b0*/  LEA R8, P6, R17, R2, 0x2 ;  /* 0x0000000211087211 */ /* 0x002fc400078c10ff */
[----:B------:R-:W-:Y:S01]  /*398c0*/  ISETP.LT.AND P4, PT, R25, UR5, !P0 ;  /* 0x0000000519007c0c */ /* 0x000fe2000c781270 */
[----:B------:R-:W1:Y:S01]  /*398d0*/  LDCU UR5, c[0x0][0x39c] ;  /* 0x00007380ff0577ac */ /* 0x000e620008000800 */
[----:B------:R-:W4:Y:S01]  /*398e0*/  LDL.LU R25, [R1+0xd8c] ;  /* 0x000d8c0001197983 */ /* 0x000f220000300800 */
[----:B------:R-:W-:Y:S01]  /*398f0*/  LEA.HI.X.SX32 R9, R17, R0, 0x2, P6 ;  /* 0x0000000011097211 */ /* 0x000fe200030f16ff */
[----:B------:R-:W-:Y:S01]  /*39900*/  IMAD R17, R3, 0x2, R19 ;  /* 0x0000000203117824 */ /* 0x000fe200078e0213 */
[----:B--2---:R-:W-:-:S03]  /*39910*/  LEA R10, P6, R19, R2, 0x2 ;  /* 0x00000002130a7211 */ /* 0x004fc600078c10ff */
[----:B------:R2:W-:Y:S01]  /*39920*/  @P2 STG.E desc[UR22][R8.64], R196 ;  /* 0x000000c408002986 */ /* 0x0005e2000c101916 */
[----:B------:R-:W-:Y:S01]  /*39930*/  ISETP.LT.AND P2, PT, R16, UR4, !P0 ;  /* 0x0000000410007c0c */ /* 0x000fe2000c741270 */
[----:B------:R-:W4:Y:S01]  /*39940*/  LDCU UR4, c[0x0][0x39c] ;  /* 0x00007380ff0477ac */ /* 0x000f220008000800 */
[----:B------:R-:W-:Y:S01]  /*39950*/  LEA.HI.X.SX32 R11, R19, R0, 0x2, P6 ;  /* 0x00000000130b7211 */ /* 0x000fe200030f16ff */
[----:B------:R-:W4:Y:S01]  /*39960*/  LDL.LU R16, [R1+0xd90] ;  /* 0x000d900001107983 */ /* 0x000f220000300800 */
[----:B--2---:R-:W-:-:S04]  /*39970*/  LEA R8, P6, R17, R2, 0x2 ;  /* 0x0000000211087211 */ /* 0x004fc800078c10ff */
[----:B------:R-:W-:Y:S01]  /*39980*/  LEA.HI.X.SX32 R9, R17, R0, 0x2, P6 ;  /* 0x0000000011097211 */ /* 0x000fe200030f16ff */
[----:B------:R2:W-:Y:S04]  /*39990*/  @P3 STG.E desc[UR22][R10.64], R197 ;  /* 0x000000c50a003986 */ /* 0x0005e8000c101916 */
[----:B------:R1:W-:Y:S01]  /*399a0*/  @P5 STG.E desc[UR22][R8.64], R198 ;  /* 0x000000c608005986 */ /* 0x0003e2000c101916 */
[----:B---3--:R-:W-:Y:S01]  /*399b0*/  ISETP.LT.AND P3, PT, R18, UR6, !P0 ;  /* 0x0000000612007c0c */ /* 0x008fe2000c761270 */
[C---:B------:R-:W-:Y:S02]  /*399c0*/  IMAD R19, R3.reuse, 0x2, R17 ;  /* 0x0000000203137824 */ /* 0x040fe400078e0211 */
[----:B------:R-:W3:Y:S01]  /*399d0*/  LDL.LU R18, [R1+0xd84] ;  /* 0x000d840001127983 */ /* 0x000ee20000300800 */
[----:B------:R-:W4:Y:S01]  /*399e0*/  LDCU UR6, c[0x0][0x39c] ;  /* 0x00007380ff0677ac */ /* 0x000f220008000800 */
[----:B-1----:R-:W-:Y:S01]  /*399f0*/  ISETP.LT.AND P5, PT, R24, UR5, !P0 ;  /* 0x0000000518007c0c */ /* 0x002fe2000c7a1270 */
[----:B------:R-:W-:Y:S01]  /*39a00*/  IMAD R17, R3, 0x2, R19 ;  /* 0x0000000203117824 */ /* 0x000fe200078e0213 */
[----:B------:R-:W3:Y:S01]  /*39a10*/  LDL.LU R24, [R1+0xd78] ;  /* 0x000d780001187983 */ /* 0x000ee20000300800 */
[C---:B--2---:R-:W-:Y:S01]  /*39a20*/  LEA R10, P6, R19.reuse, R2, 0x2 ;  /* 0x00000002130a7211 */ /* 0x044fe200078c10ff */
[----:B------:R-:W1:Y:S03]  /*39a30*/  LDCU UR5, c[0x0][0x39c] ;  /* 0x00007380ff0577ac */ /* 0x000e660008000800 */
[----:B------:R-:W-:-:S02]  /*39a40*/  LEA.HI.X.SX32 R11, R19, R0, 0x2, P6 ;  /* 0x00000000130b7211 */ /* 0x000fc400030f16ff */
[----:B------:R-:W-:Y:S01]  /*39a50*/  LEA R8, P6, R17, R2, 0x2 ;  /* 0x0000000211087211 */ /* 0x000fe200078c10ff */
[----:B------:R-:W-:-:S03]  /*39a60*/  IMAD R19, R3, 0x2, R17 ;  /* 0x0000000203137824 */ /* 0x000fc600078e0211 */
[----:B------:R-:W-:Y:S01]  /*39a70*/  LEA.HI.X.SX32 R9, R17, R0, 0x2, P6 ;  /* 0x0000000011097211 */ /* 0x000fe200030f16ff */
[----:B------:R2:W-:Y:S01]  /*39a80*/  @P4 STG.E desc[UR22][R10.64], R199 ;  /* 0x000000c70a004986 */ /* 0x0005e2000c101916 */
[----:B------:R-:W-:-:S03]  /*39a90*/  IMAD R17, R3, 0x2, R19 ;  /* 0x0000000203117824 */ /* 0x000fc600078e0213 */
[----:B------:R1:W-:Y:S01]  /*39aa0*/  @P2 STG.E desc[UR22][R8.64], R200 ;  /* 0x000000c808002986 */ /* 0x0003e2000c101916 */
[C---:B--2---:R-:W-:Y:S02]  /*39ab0*/  LEA R10, P6, R19.reuse, R2, 0x2 ;  /* 0x00000002130a7211 */ /* 0x044fe400078c10ff */
[----:B----4-:R-:W-:Y:S01]  /*39ac0*/  ISETP.LT.AND P4, PT, R26, UR4, !P0 ;  /* 0x000000041a007c0c */ /* 0x010fe2000c781270 */
[----:B------:R-:W3:Y:S01]  /*39ad0*/  LDCU UR4, c[0x0][0x39c] ;  /* 0x00007380ff0477ac */ /* 0x000ee20008000800 */
[----:B------:R-:W2:Y:S01]  /*39ae0*/  LDL.LU R26, [R1+0xd80] ;  /* 0x000d8000011a7983 */ /* 0x000ea20000300800 */
[----:B------:R-:W-:Y:S01]  /*39af0*/  LEA.HI.X.SX32 R11, R19, R0, 0x2, P6 ;  /* 0x00000000130b7211 */ /* 0x000fe200030f16ff */
[----:B------:R-:W-:Y:S01]  /*39b00*/  IMAD R19, R3, 0x2, R17 ;  /* 0x0000000203137824 */ /* 0x000fe200078e0211 */
[----:B-1----:R-:W-:Y:S02]  /*39b10*/  LEA R8, P6, R17, R2, 0x2 ;  /* 0x0000000211087211 */ /* 0x002fe400078c10ff */
[----:B------:R-:W-:Y:S01]  /*39b20*/  ISETP.LT.AND P2, PT, R25, UR6, !P0 ;  /* 0x0000000619007c0c */ /* 0x000fe2000c741270 */
[----:B------:R-:W1:Y:S01]  /*39b30*/  LDCU UR6, c[0x0][0x39c] ;  /* 0x00007380ff0677ac */ /* 0x000e620008000800 */
[----:B------:R-:W4:Y:S01]  /*39b40*/  LDL.LU R25, [R1+0xd68] ;  /* 0x000d680001197983 */ /* 0x000f220000300800 */
[----:B------:R-:W-:-:S03]  /*39b50*/  LEA.HI.X.SX32 R9, R17, R0, 0x2, P6 ;  /* 0x0000000011097211 */ /* 0x000fc600030f16ff */
[----:B------:R1:W-:Y:S01]  /*39b60*/  @P3 STG.E desc[UR22][R10.64], R201 ;  /* 0x000000c90a003986 */ /* 0x0003e2000c101916 */
[----:B------:R-:W-:Y:S02]  /*39b70*/  ISETP.LT.AND P3, PT, R16, UR5, !P0 ;  /* 0x0000000510007c0c */ /* 0x000fe4000c761270 */
[----:B-1----:R-:W-:Y:S01]  /*39b80*/  LEA R10, P6, R19, R2, 0x2 ;  /* 0x00000002130a7211 */ /* 0x002fe200078c10ff */
[----:B------:R-:W4:Y:S01]  /*39b90*/  LDL.LU R16, [R1+0xd6c] ;  /* 0x000d6c0001107983 */ /* 0x000f220000300800 */
[----:B------:R-:W-:Y:S01]  /*39ba0*/  IMAD R17, R3, 0x2, R19 ;  /* 0x0000000203117824 */ /* 0x000fe200078e0213 */
[----:B------:R-:W2:Y:S01]  /*39bb0*/  LDCU UR5, c[0x0][0x39c] ;  /* 0x00007380ff0577ac */ /* 0x000ea20008000800 */
[----:B------:R-:W-:Y:S01]  /*39bc0*/  LEA.HI.X.SX32 R11, R19, R0, 0x2, P6 ;  /* 0x00000000130b7211 */ /* 0x000fe200030f16ff */
[----:B------:R1:W-:Y:S04]  /*39bd0*/  @P5 STG.E desc[UR22][R8.64], R202 ;  /* 0x000000ca08005986 */ /* 0x0003e8000c101916 */
[----:B------:R1:W-:Y:S01]  /*39be0*/  @P4 STG.E desc[UR22][R10.64], R203 ;  /* 0x000000cb0a004986 */ /* 0x0003e2000c101916 */
[----:B---3--:R-:W-:Y:S01]  /*39bf0*/  ISETP.LT.AND P5, PT, R18, UR4, !P0 ;  /* 0x0000000412007c0c */ /* 0x008fe2000c7a1270 */
[----:B------:R-:W4:Y:S02]  /*39c00*/  LDCU UR4, c[0x0][0x39c] ;  /* 0x00007380ff0477ac */ /* 0x000f240008000800 */
[----:B------:R-:W3:Y:S01]  /*39c10*/  LDL.LU R18, [R1+0xd64] ;  /* 0x000d640001127983 */ /* 0x000ee20000300800 */
[----:B------:R-:W-:Y:S01]  /*39c20*/  ISETP.LT.AND P4, PT, R24, UR6, !P0 ;  /* 0x0000000618007c0c */ /* 0x000fe2000c781270 */
[----:B------:R-:W-:-:S02]  /*39c30*/  IMAD R19, R3, 0x2, R17 ;  /* 0x0000000203137824 */ /* 0x000fc400078e0211 */
[----:B------:R-:W3:Y:S01]  /*39c40*/  LDL.LU R24, [R1+0xd5c] ;  /* 0x000d5c0001187983 */ /* 0x000ee20000300800 */
[C---:B-1----:R-:W-:Y:S01]  /*39c50*/  LEA R8, P6, R17.reuse, R2, 0x2 ;  /* 0x0000000211087211 */ /* 0x042fe200078c10ff */
[----:B------:R-:W1:Y:S03]  /*39c60*/  LDCU UR6, c[0x0][0x39c] ;  /* 0x00007380ff0677ac */ /* 0x000e660008000800 */
[----:B------:R-:W-:Y:S02]  /*39c70*/  LEA.HI.X.SX32 R9, R17, R0, 0x2, P6 ;  /* 0x0000000011097211 */ /* 0x000fe400030f16ff */
[----:B------:R-:W-:Y:S01]  /*39c80*/  LEA R10, P6, R19, R2, 0x2 ;  /* 0x00000002130a7211 */ /* 0x000fe200078c10ff */
[----:B------:R-:W-:-:S03]  /*39c90*/  IMAD R17, R3, 0x2, R19 ;  /* 0x0000000203117824 */ /* 0x000fc600078e0213 */
[----:B------:R-:W-:Y:S01]  /*39ca0*/  LEA.HI.X.SX32 R11, R19, R0, 0x2, P6 ;  /* 0x00000000130b7211 */ /* 0x000fe200030f16ff */
[----:B------:R1:W-:Y:S01]  /*39cb0*/  @P2 STG.E desc[UR22][R8.64], R208 ;  /* 0x000000d008002986 */ /* 0x0003e2000c101916 */
[----:B------:R-:W-:-:S03]  /*39cc0*/  IMAD R19, R3, 0x2, R17 ;  /* 0x0000000203137824 */ /* 0x000fc600078e0211 */
[----:B------:R2:W-:Y:S01]  /*39cd0*/  @P3 STG.E desc[UR22][R10.64], R209 ;  /* 0x000000d10a003986 */ /* 0x0005e2000c101916 */
[C---:B-1----:R-:W-:Y:S02]  /*39ce0*/  LEA R8, P6, R17.reuse, R2, 0x2 ;  /* 0x0000000211087211 */ /* 0x042fe400078c10ff */
[----:B--2---:R-:W-:Y:S01]  /*39cf0*/  ISETP.LT.AND P2, PT, R26, UR5, !P0 ;  /* 0x000000051a007c0c */ /* 0x004fe2000c741270 */
[----:B------:R-:W3:Y:S01]  /*39d00*/  LDCU UR5, c[0x0][0x39c] ;  /* 0x00007380ff0577ac */ /* 0x000ee20008000800 */
[----:B------:R-:W2:Y:S01]  /*39d10*/  LDL.LU R26, [R1+0xd60] ;  /* 0x000d6000011a7983 */ /* 0x000ea20000300800 */
[----:B------:R-:W-:Y:S01]  /*39d20*/  LEA.HI.X.SX32 R9, R17, R0, 0x2, P6 ;  /* 0x0000000011097211 */ /* 0x000fe200030f16ff */
[----:B------:R-:W-:Y:S01]  /*39d30*/  IMAD R17, R3, 0x2, R19 ;  /* 0x0000000203117824 */ /* 0x000fe200078e0213 */
[----:B------:R-:W-:Y:S02]  /*39d40*/  LEA R10, P6, R19, R2, 0x2 ;  /* 0x00000002130a7211 */ /* 0x000fe400078c10ff */
[----:B----4-:R-:W-:Y:S01]  /*39d50*/  ISETP.LT.AND P3, PT, R25, UR4, !P0 ;  /* 0x0000000419007c0c */ /* 0x010fe2000c761270 */
        /* <DEDUP_REMOVED lines=73> */
[----:B------:R1:W-:Y:S04]  /*3a1f0*/  @P2 STG.E desc[UR22][R8.64], R232 ;  /* 0x000000e808002986 */ /* 0x0003e8000c101916 */
[----:B------:R3:W-:Y:S01]  /*3a200*/  @P3 STG.E desc[UR22][R10.64], R233 ;  /* 0x000000e90a003986 */ /* 0x0007e2000c101916 */
[----:B-1----:R-:W-:Y:S02]  /*3a210*/  LEA R8, P6, R17, R2, 0x2 ;  /* 0x0000000211087211 */ /* 0x002fe400078c10ff */
[----:B------:R-:W-:Y:S01]  /*3a220*/  ISETP.LT.AND P2, PT, R16, UR5, !P0 ;  /* 0x0000000510007c0c */ /* 0x000fe2000c741270 */
[----:B------:R-:W-:Y:S01]  /*3a230*/  IMAD R19, R3, 0x2, R17 ;  /* 0x0000000203137824 */ /* 0x000fe200078e0211 */
[----:B------:R-:W4:Y:S01]  /*3a240*/  LDL.LU R16, [R1+0xd1c] ;  /* 0x000d1c0001107983 */ /* 0x000f220000300800 */
[----:B------:R-:W-:Y:S01]  /*3a250*/  LEA.HI.X.SX32 R9, R17, R0, 0x2, P6 ;  /* 0x0000000011097211 */ /* 0x000fe200030f16ff */
[----:B------:R-:W2:Y:S04]  /*3a260*/  LDCU UR5, c[0x0][0x39c] ;  /* 0x00007380ff0577ac */ /* 0x000ea80008000800 */
[----:B------:R1:W-:Y:S01]  /*3a270*/  @P5 STG.E desc[UR22][R8.64], R234 ;  /* 0x000000ea08005986 */ /* 0x0003e2000c101916 */
[----:B---3--:R-:W-:Y:S01]  /*3a280*/  ISETP.LT.AND P3, PT, R18, UR4, !P0 ;  /* 0x0000000412007c0c */ /* 0x008fe2000c761270 */
[----:B------:R-:W4:Y:S02]  /*3a290*/  LDCU UR4, c[0x0][0x39c] ;  /* 0x00007380ff0477ac */ /* 0x000f240008000800 */
[----:B------:R-:W3:Y:S01]  /*3a2a0*/  LDL.LU R18, [R1+0xd14] ;  /* 0x000d140001127983 */ /* 0x000ee20000300800 */
[----:B------:R-:W-:Y:S01]  /*3a2b0*/  ISETP.LT.AND P5, PT, R24, UR6, !P0 ;  /* 0x0000000618007c0c */ /* 0x000fe2000c7a1270 */
[----:B------:R-:W-:-:S02]  /*3a2c0*/  IMAD R17, R3, 0x2, R19 ;  /* 0x0000000203117824 */ /* 0x000fc400078e0213 */
[----:B------:R-:W3:Y:S01]  /*3a2d0*/  LDL.LU R24, [R1+0xd0c] ;  /* 0x000d0c0001187983 */ /* 0x000ee20000300800 */
[C---:B------:R-:W-:Y:S01]  /*3a2e0*/  LEA R10, P6, R19.reuse, R2, 0x2 ;  /* 0x00000002130a7211 */ /* 0x040fe200078c10ff */
[----:B------:R-:W2:Y:S03]  /*3a2f0*/  LDCU UR6, c[0x0][0x39c] ;  /* 0x00007380ff0677ac */ /* 0x000ea60008000800 */
[----:B------:R-:W-:Y:S02]  /*3a300*/  LEA.HI.X.SX32 R11, R19, R0, 0x2, P6 ;  /* 0x00000000130b7211 */ /* 0x000fe400030f16ff */
[----:B-1----:R-:W-:Y:S01]  /*3a310*/  LEA R8, P6, R17, R2, 0x2 ;  /* 0x0000000211087211 */ /* 0x002fe200078c10ff */
        /* <DEDUP_REMOVED lines=67> */
[----:B------:R-:W2:Y:S02]  /*3a750*/  LDCU UR5, c[0x0][0x39c] ;  /* 0x00007380ff0577ac */ /* 0x000ea40008000800 */
[----:B------:R-:W3:Y:S01]  /*3a760*/  LDL.LU R27, [R1+0xccc] ;  /* 0x000ccc00011b7983 */ /* 0x000ee20000300800 */
        /* <DEDUP_REMOVED lines=9> */
[----:B------:R-:W1:Y:S01]  /*3a800*/  LDCU UR4, c[0x0][0x39c] ;  /* 0x00007380ff0477ac */ /* 0x000e620008000800 */
[----:B------:R-:W2:Y:S01]  /*3a810*/  LDL.LU R26, [R1+0xcc0] ;  /* 0x000cc000011a7983 */ /* 0x000ea20000300800 */
[----:B------:R-:W-:Y:S01]  /*3a820*/  LEA.HI.X.SX32 R11, R19, R0, 0x2, P6 ;  /* 0x00000000130b7211 */ /* 0x000fe200030f16ff */
[----:B------:R-:W-:Y:S01]  /*3a830*/  IMAD R19, R3, 0x2, R17 ;  /* 0x0000000203137824 */ /* 0x000fe200078e0211 */
[----:B------:R-:W-:Y:S01]  /*3a840*/  LEA R8, P6, R17, R2, 0x2 ;  /* 0x0000000211087211 */ /* 0x000fe200078c10ff */
[----:B------:R-:W2:Y:S01]  /*3a850*/  LDL.LU R33, [R1+0xcb4] ;  /* 0x000cb40001217983 */ /* 0x000ea20000300800 */
[----:B----4-:R-:W-:Y:S01]  /*3a860*/  ISETP.LT.AND P5, PT, R25, UR6, !P0 ;  /* 0x0000000619007c0c */ /* 0x010fe2000c7a1270 */
[----:B------:R-:W3:Y:S02]  /*3a870*/  LDCU UR6, c[0x0][0x39c] ;  /* 0x00007380ff0677ac */ /* 0x000ee40008000800 */
[----:B------:R4:W-:Y:S01]  /*3a880*/  @P4 STG.E desc[UR22][R10.64], R151 ;  /* 0x000000970a004986 */ /* 0x0009e2000c101916 */
[----:B------:R-:W-:-:S03]  /*3a890*/  LEA.HI.X.SX32 R9, R17, R0, 0x2, P6 ;  /* 0x0000000011097211 */ /* 0x000fc600030f16ff */
[----:B------:R-:W2:Y:S04]  /*3a8a0*/  LDL.LU R32, [R1+0xcb0] ;  /* 0x000cb00001207983 */ /* 0x000ea80000300800 */
[----:B------:R-:W-:Y:S01]  /*3a8b0*/  @P2 STG.E desc[UR22][R8.64], R156 ;  /* 0x0000009c08002986 */ /* 0x000fe2000c101916 */
[----:B------:R-:W-:Y:S01]  /*3a8c0*/  ISETP.LT.AND P4, PT, R16, UR5, !P0 ;  /* 0x0000000510007c0c */ /* 0x000fe2000c781270 */
[----:B------:R-:W1:Y:S01]  /*3a8d0*/  LDCU UR5, c[0x0][0x39c] ;  /* 0x00007380ff0577ac */ /* 0x000e620008000800 */
[----:B------:R-:W-:-:S04]  /*3a8e0*/  LEA R16, P6, R19, R2, 0x2 ;  /* 0x0000000213107211 */ /* 0x000fc800078c10ff */
[----:B------:R-:W-:-:S05]  /*3a8f0*/  LEA.HI.X.SX32 R17, R19, R0, 0x2, P6 ;  /* 0x0000000013117211 */ /* 0x000fca00030f16ff */
[----:B------:R1:W-:Y:S01]  /*3a900*/  @P3 STG.E desc[UR22][R16.64], R157 ;  /* 0x0000009d10003986 */ /* 0x0003e2000c101916 */
[----:B---3--:R-:W-:Y:S01]  /*3a910*/  ISETP.LT.AND P3, PT, R24, UR6, !P0 ;  /* 0x0000000618007c0c */ /* 0x008fe2000c761270 */
[----:B------:R-:W-:Y:S02]  /*3a920*/  IMAD R25, R3, 0x2, R19 ;  /* 0x0000000203197824 */ /* 0x000fe400078e0213 */
[----:B------:R-:W3:Y:S01]  /*3a930*/  LDL.LU R24, [R1+0xca8] ;  /* 0x000ca80001187983 */ /* 0x000ee20000300800 */
[----:B-1----:R-:W-:Y:S01]  /*3a940*/  ISETP.LT.AND P2, PT, R18, UR4, !P0 ;  /* 0x0000000412007c0c */ /* 0x002fe2000c741270 */
[----:B------:R-:W2:Y:S01]  /*3a950*/  LDCU UR4, c[0x0][0x39c] ;  /* 0x00007380ff0477ac */ /* 0x000ea20008000800 */
[----:B------:R-:W-:Y:S01]  /*3a960*/  LEA R18, P6, R25, R2, 0x2 ;  /* 0x0000000219127211 */ /* 0x000fe200078c10ff */
[----:B----4-:R-:W-:Y:S01]  /*3a970*/  IMAD R11, R3, 0x2, R25 ;  /* 0x00000002030b7824 */ /* 0x010fe200078e0219 */
[----:B------:R-:W1:Y:S02]  /*3a980*/  LDCU UR6, c[0x0][0x39c] ;  /* 0x00007380ff0677ac */ /* 0x000e640008000800 */
[----:B------:R-:W-:-:S02]  /*3a990*/  LEA.HI.X.SX32 R19, R25, R0, 0x2, P6 ;  /* 0x0000000019137211 */ /* 0x000fc400030f16ff */
[----:B------:R-:W-:-:S03]  /*3a9a0*/  LEA R10, P6, R11, R2, 0x2 ;  /* 0x000000020b0a7211 */ /* 0x000fc600078c10ff */
[----:B------:R4:W-:Y:S01]  /*3a9b0*/  @P5 STG.E desc[UR22][R18.64], R158 ;  /* 0x0000009e12005986 */ /* 0x0009e2000c101916 */
[----:B------:R-:W-:Y:S01]  /*3a9c0*/  ISETP.LT.AND P5, PT, R27, UR5, !P0 ;  /* 0x000000051b007c0c */ /* 0x000fe2000c7a1270 */
[----:B------:R-:W-:Y:S02]  /*3a9d0*/  IMAD R25, R3, 0x2, R11 ;  /* 0x0000000203197824 */ /* 0x000fe400078e020b */
[----:B------:R-:W3:Y:S01]  /*3a9e0*/  LDL.LU R27, [R1+0xca0] ;  /* 0x000ca000011b7983 */ /* 0x000ee20000300800 */
[----:B------:R-:W-:Y:S01]  /*3a9f0*/  LEA.HI.X.SX32 R11, R11, R0, 0x2, P6 ;  /* 0x000000000b0b7211 */ /* 0x000fe200030f16ff */
[----:B------:R-:W-:Y:S01]  /*3aa00*/  IMAD R17, R3, 0x2, R25 ;  /* 0x0000000203117824 */ /* 0x000fe200078e0219 */
[C---:B------:R-:W-:Y:S01]  /*3aa10*/  LEA R8, P6, R25.reuse, R2, 0x2 ;  /* 0x0000000219087211 */ /* 0x040fe200078c10ff */
[----:B------:R-:W1:Y:S02]  /*3aa20*/  LDCU UR5, c[0x0][0x39c] ;  /* 0x00007380ff0577ac */ /* 0x000e640008000800 */
[----:B------:R1:W-:Y:S01]  /*3aa30*/  @P4 STG.E desc[UR22][R10.64], R159 ;  /* 0x0000009f0a004986 */ /* 0x0003e2000c101916 */
[----:B------:R-:W-:-:S02]  /*3aa40*/  LEA.HI.X.SX32 R9, R25, R0, 0x2, P6 ;  /* 0x0000000019097211 */ /* 0x000fc400030f16ff */
[----:B--2---:R-:W-:Y:S01]  /*3aa50*/  ISETP.LT.AND P4, PT, R26, UR4, !P0 ;  /* 0x000000041a007c0c */ /* 0x004fe2000c781270 */
[----:B------:R-:W3:Y:S01]  /*3aa60*/  LDCU UR4, c[0x0][0x39c] ;  /* 0x00007380ff0477ac */ /* 0x000ee20008000800 */
[----:B------:R-:W2:Y:S01]  /*3aa70*/  LDL.LU R26, [R1+0xc90] ;  /* 0x000c9000011a7983 */ /* 0x000ea20000300800 */
[----:B------:R-:W-:Y:S01]  /*3aa80*/  LEA R16, P6, R17, R2, 0x2 ;  /* 0x0000000211107211 */ /* 0x000fe200078c10ff */
[----:B----4-:R-:W-:-:S03]  /*3aa90*/  IMAD R19, R3, 0x2, R17 ;  /* 0x0000000203137824 */ /* 0x010fc600078e0211 */
[----:B------:R-:W-:Y:S02]  /*3aaa0*/  LEA.HI.X.SX32 R17, R17, R0, 0x2, P6 ;  /* 0x0000000011117211 */ /* 0x000fe400030f16ff */
[----:B------:R-:W-:Y:S01]  /*3aab0*/  LEA R18, P6, R19, R2, 0x2 ;  /* 0x0000000213127211 */ /* 0x000fe200078c10ff */
[----:B------:R-:W-:-:S03]  /*3aac0*/  IMAD R25, R3, 0x2, R19 ;  /* 0x0000000203197824 */ /* 0x000fc600078e0213 */
[----:B------:R-:W-:Y:S01]  /*3aad0*/  LEA.HI.X.SX32 R19, R19, R0, 0x2, P6 ;  /* 0x0000000013137211 */ /* 0x000fe200030f16ff */
[----:B------:R4:W-:Y:S01]  /*3aae0*/  @P2 STG.E desc[UR22][R8.64], R164 ;  /* 0x000000a408002986 */ /* 0x0009e2000c101916 */
[----:B-1----:R-:W-:Y:S01]  /*3aaf0*/  ISETP.LT.AND P2, PT, R33, UR6, !P0 ;  /* 0x0000000621007c0c */ /* 0x002fe2000c741270 */
[----:B------:R-:W1:Y:S02]  /*3ab00*/  LDCU UR6, c[0x0][0x39c] ;  /* 0x00007380ff0677ac */ /* 0x000e640008000800 */
[----:B------:R1:W-:Y:S01]  /*3ab10*/  @P3 STG.E desc[UR22][R16.64], R165 ;  /* 0x000000a510003986 */ /* 0x0003e2000c101916 */
[----:B------:R-:W-:Y:S01]  /*3ab20*/  ISETP.LT.AND P3, PT, R32, UR5, !P0 ;  /* 0x0000000520007c0c */ /* 0x000fe2000c761270 */
[----:B------:R-:W2:Y:S02]  /*3ab30*/  LDCU UR5, c[0x0][0x39c] ;  /* 0x00007380ff0577ac */ /* 0x000ea40008000800 */
[----:B------:R-:W2:Y:S04]  /*3ab40*/  LDL.LU R33, [R1+0xc8c] ;  /* 0x000c8c0001217983 */ /* 0x000ea80000300800 */
[----:B------:R-:W-:Y:S04]  /*3ab50*/  @P5 STG.E desc[UR22][R18.64], R166 ;  /* 0x000000a612005986 */ /* 0x000fe8000c101916 */
[----:B------:R-:W2:Y:S01]  /*3ab60*/  LDL.LU R32, [R1+0xc84] ;  /* 0x000c840001207983 */ /* 0x000ea20000300800 */
[----:B---3--:R-:W-:-:S02]  /*3ab70*/  ISETP.LT.AND P5, PT, R24, UR4, !P0 ;  /* 0x0000000418007c0c */ /* 0x008fc4000c7a1270 */
[----:B------:R-:W-:Y:S01]  /*3ab80*/  LEA R10, P6, R25, R2, 0x2 ;  /* 0x00000002190a7211 */ /* 0x000fe200078c10ff */
[----:B------:R-:W3:Y:S01]  /*3ab90*/  LDL.LU R24, [R1+0xc74] ;  /* 0x000c740001187983 */ /* 0x000ee20000300800 */
[----:B----4-:R-:W-:Y:S01]  /*3aba0*/  IMAD R9, R3, 0x2, R25 ;  /* 0x0000000203097824 */ /* 0x010fe200078e0219 */
[----:B------:R-:W4:Y:S01]  /*3abb0*/  LDCU UR4, c[0x0][0x39c] ;  /* 0x00007380ff0477ac */ /* 0x000f220008000800 */
[----:B------:R-:W-:-:S03]  /*3abc0*/  LEA.HI.X.SX32 R11, R25, R0, 0x2, P6 ;  /* 0x00000000190b7211 */ /* 0x000fc600030f16ff */
[----:B------:R-:W-:Y:S02]  /*3abd0*/  LEA R8, P6, R9, R2, 0x2 ;  /* 0x0000000209087211 */ /* 0x000fe400078c10ff */
[----:B------:R4:W-:Y:S01]  /*3abe0*/  @P4 STG.E desc[UR22][R10.64], R167 ;  /* 0x000000a70a004986 */ /* 0x0009e2000c101916 */
[----:B-1----:R-:W-:Y:S01]  /*3abf0*/  IMAD R17, R3, 0x2, R9 ;  /* 0x0000000203117824 */ /* 0x002fe200078e0209 */
[----:B------:R-:W-:Y:S02]  /*3ac00*/  LEA.HI.X.SX32 R9, R9, R0, 0x2, P6 ;  /* 0x0000000009097211 */ /* 0x000fe400030f16ff */
[----:B------:R-:W-:Y:S01]  /*3ac10*/  ISETP.LT.AND P4, PT, R27, UR6, !P0 ;  /* 0x000000061b007c0c */ /* 0x000fe2000c781270 */
[----:B------:R-:W-:Y:S01]  /*3ac20*/  IMAD R25, R3, 0x2, R17 ;  /* 0x0000000203197824 */ /* 0x000fe200078e0211 */
[----:B------:R-:W3:Y:S01]  /*3ac30*/  LDL.LU R27, [R1+0xc6c] ;  /* 0x000c6c00011b7983 */ /* 0x000ee20000300800 */
[C---:B------:R-:W-:Y:S01]  /*3ac40*/  LEA R16, P6, R17.reuse, R2, 0x2 ;  /* 0x0000000211107211 */ /* 0x040fe200078c10ff */
[----:B------:R-:W1:Y:S02]  /*3ac50*/  LDCU UR6, c[0x0][0x39c] ;  /* 0x00007380ff0677ac */ /* 0x000e640008000800 */
[----:B------:R2:W-:Y:S01]  /*3ac60*/  @P2 STG.E desc[UR22][R8.64], R172 ;  /* 0x000000ac08002986 */ /* 0x0005e2000c101916 */
[----:B------:R-:W-:Y:S01]  /*3ac70*/  LEA.HI.X.SX32 R17, R17, R0, 0x2, P6 ;  /* 0x0000000011117211 */ /* 0x000fe200030f16ff */
[----:B----4-:R-:W-:Y:S01]  /*3ac80*/  IMAD R11, R3, 0x2, R25 ;  /* 0x00000002030b7824 */ /* 0x010fe200078e0219 */
[----:B------:R-:W-:-:S02]  /*3ac90*/  LEA R18, P6, R25, R2, 0x2 ;  /* 0x0000000219127211 */ /* 0x000fc400078c10ff */
[----:B--2---:R-:W-:Y:S01]  /*3aca0*/  ISETP.LT.AND P2, PT, R26, UR5, !P0 ;  /* 0x000000051a007c0c */ /* 0x004fe2000c741270 */
[----:B------:R-:W3:Y:S01]  /*3acb0*/  LDCU UR5, c[0x0][0x39c] ;  /* 0x00007380ff0577ac */ /* 0x000ee20008000800 */
[----:B------:R-:W2:Y:S01]  /*3acc0*/  LDL.LU R26, [R1+0xc64] ;  /* 0x000c6400011a7983 */ /* 0x000ea20000300800 */
[----:B------:R-:W-:Y:S02]  /*3acd0*/  LEA.HI.X.SX32 R19, R25, R0, 0x2, P6 ;  /* 0x0000000019137211 */ /* 0x000fe400030f16ff */
[----:B------:R-:W-:Y:S01]  /*3ace0*/  LEA R10, P6, R11, R2, 0x2 ;  /* 0x000000020b0a7211 */ /* 0x000fe200078c10ff */
[----:B------:R-:W-:-:S03]  /*3acf0*/  IMAD R9, R3, 0x2, R11 ;  /* 0x0000000203097824 */ /* 0x000fc600078e020b */
[----:B------:R-:W-:Y:S01]  /*3ad00*/  LEA.HI.X.SX32 R11, R11, R0, 0x2, P6 ;  /* 0x000000000b0b7211 */ /* 0x000fe200030f16ff */
[----:B------:R4:W-:Y:S04]  /*3ad10*/  @P3 STG.E desc[UR22][R16.64], R173 ;  /* 0x000000ad10003986 */ /* 0x0009e8000c101916 */
[----:B------:R1:W-:Y:S04]  /*3ad20*/  @P5 STG.E desc[UR22][R18.64], R174 ;  /* 0x000000ae12005986 */ /* 0x0003e8000c101916 */
[----:B------:R3:W-:Y:S01]  /*3ad30*/  @P4 STG.E desc[UR22][R10.64], R175 ;  /* 0x000000af0a004986 */ /* 0x0007e2000c101916 */
[----:B------:R-:W-:Y:S01]  /*3ad40*/  ISETP.LT.AND P3, PT, R33, UR4, !P0 ;  /* 0x0000000421007c0c */ /* 0x000fe2000c761270 */
[----:B------:R-:W3:Y:S02]  /*3ad50*/  LDCU UR4, c[0x0][0x39c] ;  /* 0x00007380ff0477ac */ /* 0x000ee40008000800 */
[----:B------:R-:W2:Y:S01]  /*3ad60*/  LDL.LU R33, [R1+0xc5c] ;  /* 0x000c5c0001217983 */ /* 0x000ea20000300800 */
[----:B-1----:R-:W-:Y:S01]  /*3ad70*/  ISETP.LT.AND P5, PT, R32, UR6, !P0 ;  /* 0x0000000620007c0c */ /* 0x002fe2000c7a1270 */
[----:B------:R-:W2:Y:S02]  /*3ad80*/  LDCU UR6, c[0x0][0x39c] ;  /* 0x00007380ff0677ac */ /* 0x000ea40008000800 */
[----:B------:R-:W2:Y:S01]  /*3ad90*/  LDL.LU R32, [R1+0xc50] ;  /* 0x000c500001207983 */ /* 0x000ea20000300800 */
[----:B---3--:R-:W-:Y:S01]  /*3ada0*/  ISETP.LT.AND P4, PT, R24, UR5, !P0 ;  /* 0x0000000518007c0c */ /* 0x008fe2000c781270 */
[----:B------:R-:W-:-:S02]  /*3adb0*/  IMAD R25, R3, 0x2, R9 ;  /* 0x0000000203197824 */ /* 0x000fc400078e0209 */
[----:B------:R-:W3:Y:S01]  /*3adc0*/  LDL.LU R24, [R1+0xc48] ;  /* 0x000c480001187983 */ /* 0x000ee20000300800 */
[C---:B------:R-:W-:Y:S01]  /*3add0*/  LEA R8, P6, R9.reuse, R2, 0x2 ;  /* 0x0000000209087211 */ /* 0x040fe200078c10ff */
[----:B------:R-:W1:Y:S03]  /*3ade0*/  LDCU UR5, c[0x0][0x39c] ;  /* 0x00007380ff0577ac */ /* 0x000e660008000800 */
[----:B------:R-:W-:Y:S02]  /*3adf0*/  LEA.HI.X.SX32 R9, R9, R0, 0x2, P6 ;  /* 0x0000000009097211 */ /* 0x000fe400030f16ff */
[----:B----4-:R-:W-:-:S03]  /*3ae00*/  LEA R16, P6, R25, R2, 0x2 ;  /* 0x0000000219107211 */ /* 0x010fc600078c10ff */
[----:B------:R4:W-:Y:S01]  /*3ae10*/  @P2 STG.E desc[UR22][R8.64], R180 ;  /* 0x000000b408002986 */ /* 0x0009e2000c101916 */
[----:B------:R-:W-:Y:S01]  /*3ae20*/  IMAD R19, R3, 0x2, R25 ;  /* 0x0000000203137824 */ /* 0x000fe200078e0219 */
[----:B------:R-:W-:Y:S02]  /*3ae30*/  ISETP.LT.AND P2, PT, R27, UR4, !P0 ;  /* 0x000000041b007c0c */ /* 0x000fe4000c741270 */
[----:B------:R-:W-:Y:S01]  /*3ae40*/  LEA.HI.X.SX32 R17, R25, R0, 0x2, P6 ;  /* 0x0000000019117211 */ /* 0x000fe200030f16ff */
[----:B------:R-:W3:Y:S01]  /*3ae50*/  LDL.LU R27, [R1+0xc40] ;  /* 0x000c4000011b7983 */ /* 0x000ee20000300800 */
[----:B------:R-:W-:Y:S01]  /*3ae60*/  LEA R18, P6, R19, R2, 0x2 ;  /* 0x0000000213127211 */ /* 0x000fe200078c10ff */
[----:B------:R-:W-:Y:S01]  /*3ae70*/  IMAD R11, R3, 0x2, R19 ;  /* 0x00000002030b7824 */ /* 0x000fe200078e0213 */
[----:B------:R-:W1:Y:S01]  /*3ae80*/  LDCU UR4, c[0x0][0x39c] ;  /* 0x00007380ff0477ac */ /* 0x000e620008000800 */
[----:B------:R1:W-:Y:S01]  /*3ae90*/  @P3 STG.E desc[UR22][R16.64], R181 ;  /* 0x000000b510003986 */ /* 0x0003e2000c101916 */
[----:B------:R-:W-:Y:S01]  /*3aea0*/  LEA.HI.X.SX32 R19, R19, R0, 0x2, P6 ;  /* 0x0000000013137211 */ /* 0x000fe200030f16ff */
[----:B------:R-:W-:Y:S01]  /*3aeb0*/  IMAD R25, R3, 0x2, R11 ;  /* 0x0000000203197824 */ /* 0x000fe200078e020b */
[----:B--2---:R-:W-:Y:S01]  /*3aec0*/  ISETP.LT.AND P3, PT, R26, UR6, !P0 ;  /* 0x000000061a007c0c */ /* 0x004fe2000c761270 */
[----:B------:R-:W3:Y:S01]  /*3aed0*/  LDCU UR6, c[0x0][0x39c] ;  /* 0x00007380ff0677ac */ /* 0x000ee20008000800 */
[----:B------:R-:W2:Y:S01]  /*3aee0*/  LDL.LU R26, [R1+0xc34] ;  /* 0x000c3400011a7983 */ /* 0x000ea20000300800 */
[----:B------:R-:W-:-:S04]  /*3aef0*/  LEA R10, P6, R11, R2, 0x2 ;  /* 0x000000020b0a7211 */ /* 0x000fc800078c10ff */
[----:B------:R-:W-:Y:S02]  /*3af00*/  LEA.HI.X.SX32 R11, R11, R0, 0x2, P6 ;  /* 0x000000000b0b7211 */ /* 0x000fe400030f16ff */
[C---:B----4-:R-:W-:Y:S01]  /*3af10*/  LEA R8, P6, R25.reuse, R2, 0x2 ;  /* 0x0000000219087211 */ /* 0x050fe200078c10ff */
[----:B------:R4:W-:Y:S03]  /*3af20*/  @P5 STG.E desc[UR22][R18.64], R182 ;  /* 0x000000b612005986 */ /* 0x0009e6000c101916 */
[----:B------:R-:W-:Y:S01]  /*3af30*/  LEA.HI.X.SX32 R9, R25, R0, 0x2, P6 ;  /* 0x0000000019097211 */ /* 0x000fe200030f16ff */
[----:B------:R-:W-:Y:S04]  /*3af40*/  @P4 STG.E desc[UR22][R10.64], R183 ;  /* 0x000000b70a004986 */ /* 0x000fe8000c101916 */
[----:B------:R3:W-:Y:S01]  /*3af50*/  @P2 STG.E desc[UR22][R8.64], R188 ;  /* 0x000000bc08002986 */ /* 0x0007e2000c101916 */
[----:B-1----:R-:W-:Y:S01]  /*3af60*/  ISETP.LT.AND P5, PT, R33, UR5, !P0 ;  /* 0x0000000521007c0c */ /* 0x002fe2000c7a1270 */
[----:B------:R-:W1:Y:S02]  /*3af70*/  LDCU UR5, c[0x0][0x39c] ;  /* 0x00007380ff0577ac */ /* 0x000e640008000800 */
[----:B------:R-:W2:Y:S01]  /*3af80*/  LDL.LU R33, [R1+0xc28] ;  /* 0x000c280001217983 */ /* 0x000ea20000300800 */
[----:B------:R-:W-:Y:S01]  /*3af90*/  ISETP.LT.AND P4, PT, R32, UR4, !P0 ;  /* 0x0000000420007c0c */ /* 0x000fe2000c781270 */
[----:B------:R-:W-:-:S02]  /*3afa0*/  IMAD R17, R3, 0x2, R25 ;  /* 0x0000000203117824 */ /* 0x000fc400078e0219 */
[----:B------:R-:W2:Y:S01]  /*3afb0*/  LDL.LU R32, [R1+0xc24] ;  /* 0x000c240001207983 */ /* 0x000ea20000300800 */
[----:B------:R-:W2:Y:S01]  /*3afc0*/  LDCU UR4, c[0x0][0x39c] ;  /* 0x00007380ff0477ac */ /* 0x000ea20008000800 */
[----:B---3--:R-:W-:Y:S01]  /*3afd0*/  ISETP.LT.AND P2, PT, R24, UR6, !P0 ;  /* 0x0000000618007c0c */ /* 0x008fe2000c741270 */
[----:B----4-:R-:W-:Y:S01]  /*3afe0*/  IMAD R19, R3, 0x2, R17 ;  /* 0x0000000203137824 */ /* 0x010fe200078e0211 */
[----:B------:R-:W3:Y:S01]  /*3aff0*/  LDL.LU R24, [R1+0xc1c] ;  /* 0x000c1c0001187983 */ /* 0x000ee20000300800 */
[C---:B------:R-:W-:Y:S01]  /*3b000*/  LEA R16, P6, R17.reuse, R2, 0x2 ;  /* 0x0000000211107211 */ /* 0x040fe200078c10ff */
[----:B------:R-:W4:Y:S03]  /*3b010*/  LDCU UR6, c[0x0][0x39c] ;  /* 0x00007380ff0677ac */ /* 0x000f260008000800 */
[----:B------:R-:W-:Y:S02]  /*3b020*/  LEA.HI.X.SX32 R17, R17, R0, 0x2, P6 ;  /* 0x0000000011117211 */ /* 0x000fe400030f16ff */
[----:B------:R-:W-:-:S03]  /*3b030*/  LEA R18, P6, R19, R2, 0x2 ;  /* 0x0000000213127211 */ /* 0x000fc600078c10ff */
[----:B------:R4:W-:Y:S01]  /*3b040*/  @P3 STG.E desc[UR22][R16.64], R189 ;  /* 0x000000bd10003986 */ /* 0x0009e2000c101916 */
[----:B------:R-:W-:Y:S01]  /*3b050*/  IMAD R25, R3, 0x2, R19 ;  /* 0x0000000203197824 */ /* 0x000fe200078e0213 */
[----:B------:R-:W-:Y:S02]  /*3b060*/  LEA.HI.X.SX32 R19, R19, R0, 0x2, P6 ;  /* 0x0000000013137211 */ /* 0x000fe400030f16ff */
[----:B-1----:R-:W-:Y:S01]  /*3b070*/  ISETP.LT.AND P3, PT, R27, UR5, !P0 ;  /* 0x000000051b007c0c */ /* 0x002fe2000c761270 */
[----:B------:R-:W-:Y:S01]  /*3b080*/  IMAD R9, R3, 0x2, R25 ;  /* 0x0000000203097824 */ /* 0x000fe200078e0219 */
[----:B------:R-:W3:Y:S01]  /*3b090*/  LDL.LU R27, [R1+0xc14] ;  /* 0x000c1400011b7983 */ /* 0x000ee20000300800 */
[C---:B------:R-:W-:Y:S01]  /*3b0a0*/  LEA R10, P6, R25.reuse, R2, 0x2 ;  /* 0x00000002190a7211 */ /* 0x040fe200078c10ff */
[----:B------:R-:W1:Y:S02]  /*3b0b0*/  LDCU UR5, c[0x0][0x39c] ;  /* 0x00007380ff0577ac */ /* 0x000e640008000800 */
[----:B------:R1:W-:Y:S01]  /*3b0c0*/  @P5 STG.E desc[UR22][R18.64], R190 ;  /* 0x000000be12005986 */ /* 0x0003e2000c101916 */
[----:B------:R-:W-:Y:S01]  /*3b0d0*/  LEA.HI.X.SX32 R11, R25, R0, 0x2, P6 ;  /* 0x00000000190b7211 */ /* 0x000fe200030f16ff */
[----:B----4-:R-:W-:Y:S01]  /*3b0e0*/  IMAD R17, R3, 0x2, R9 ;  /* 0x0000000203117824 */ /* 0x010fe200078e0209 */
[----:B--2---:R-:W-:Y:S01]  /*3b0f0*/  ISETP.LT.AND P5, PT, R26, UR4, !P0 ;  /* 0x000000041a007c0c */ /* 0x004fe2000c7a1270 */
[----:B------:R-:W3:Y:S01]  /*3b100*/  LDCU UR4, c[0x0][0x39c] ;  /* 0x00007380ff0477ac */ /* 0x000ee20008000800 */
[----:B------:R-:W2:Y:S01]  /*3b110*/  LDL.LU R26, [R1+0xc04] ;  /* 0x000c0400011a7983 */ /* 0x000ea20000300800 */
[----:B------:R-:W-:-:S04]  /*3b120*/  LEA R8, P6, R9, R2, 0x2 ;  /* 0x0000000209087211 */ /* 0x000fc800078c10ff */
[----:B------:R-:W-:Y:S02]  /*3b130*/  LEA.HI.X.SX32 R9, R9, R0, 0x2, P6 ;  /* 0x0000000009097211 */ /* 0x000fe400030f16ff */
[----:B------:R-:W-:Y:S01]  /*3b140*/  LEA R16, P6, R17, R2, 0x2 ;  /* 0x0000000211107211 */ /* 0x000fe200078c10ff */
[----:B------:R-:W-:-:S03]  /*3b150*/  IMAD R25, R3, 0x2, R17 ;  /* 0x0000000203197824 */ /* 0x000fc600078e0211 */
[----:B------:R-:W-:Y:S01]  /*3b160*/  LEA.HI.X.SX32 R17, R17, R0, 0x2, P6 ;  /* 0x0000000011117211 */ /* 0x000fe200030f16ff */
[----:B------:R4:W-:Y:S04]  /*3b170*/  @P4 STG.E desc[UR22][R10.64], R191 ;  /* 0x000000bf0a004986 */ /* 0x0009e8000c101916 */
[----:B------:R1:W-:Y:S01]  /*3b180*/  @P2 STG.E desc[UR22][R8.64], R68 ;  /* 0x0000004408002986 */ /* 0x0003e2000c101916 */
[----:B------:R-:W-:Y:S01]  /*3b190*/  ISETP.LT.AND P4, PT, R33, UR6, !P0 ;  /* 0x0000000621007c0c */ /* 0x000fe2000c781270 */
[----:B------:R-:W3:Y:S02]  /*3b1a0*/  LDCU UR6, c[0x0][0x39c] ;  /* 0x00007380ff0677ac */ /* 0x000ee40008000800 */
[----:B------:R-:W2:Y:S04]  /*3b1b0*/  LDL.LU R33, [R1+0xc00] ;  /* 0x000c000001217983 */ /* 0x000ea80000300800 */
[----:B------:R-:W-:Y:S01]  /*3b1c0*/  @P3 STG.E desc[UR22][R16.64], R69 ;  /* 0x0000004510003986 */ /* 0x000fe2000c101916 */
[----:B-1----:R-:W-:Y:S01]  /*3b1d0*/  ISETP.LT.AND P2, PT, R32, UR5, !P0 ;  /* 0x0000000520007c0c */ /* 0x002fe2000c741270 */
[----:B------:R-:W2:Y:S02]  /*3b1e0*/  LDCU UR5, c[0x0][0x39c] ;  /* 0x00007380ff0577ac */ /* 0x000ea40008000800 */
[----:B------:R-:W2:Y:S01]  /*3b1f0*/  LDL.LU R32, [R1+0xbf8] ;  /* 0x000bf80001207983 */ /* 0x000ea20000300800 */
[----:B---3--:R-:W-:-:S02]  /*3b200*/  ISETP.LT.AND P3, PT, R24, UR4, !P0 ;  /* 0x0000000418007c0c */ /* 0x008fc4000c761270 */
[----:B------:R-:W-:Y:S01]  /*3b210*/  LEA R18, P6, R25, R2, 0x2 ;  /* 0x0000000219127211 */ /* 0x000fe200078c10ff */
[----:B------:R-:W3:Y:S01]  /*3b220*/  LDL.LU R24, [R1+0xbe8] ;  /* 0x000be80001187983 */ /* 0x000ee20000300800 */
[----:B----4-:R-:W-:Y:S01]  /*3b230*/  IMAD R11, R3, 0x2, R25 ;  /* 0x00000002030b7824 */ /* 0x010fe200078e0219 */
[----:B------:R-:W1:Y:S01]  /*3b240*/  LDCU UR4, c[0x0][0x39c] ;  /* 0x00007380ff0477ac */ /* 0x000e620008000800 */
[----:B------:R-:W-:-:S03]  /*3b250*/  LEA.HI.X.SX32 R19, R25, R0, 0x2, P6 ;  /* 0x0000000019137211 */ /* 0x000fc600030f16ff */
[----:B------:R-:W-:Y:S02]  /*3b260*/  LEA R10, P6, R11, R2, 0x2 ;  /* 0x000000020b0a7211 */ /* 0x000fe400078c10ff */
[----:B------:R4:W-:Y:S01]  /*3b270*/  @P5 STG.E desc[UR22][R18.64], R70 ;  /* 0x0000004612005986 */ /* 0x0009e2000c101916 */
[----:B------:R-:W-:Y:S01]  /*3b280*/  IMAD R9, R3, 0x2, R11 ;  /* 0x0000000203097824 */ /* 0x000fe200078e020b */
        /* <DEDUP_REMOVED lines=19> */
[----:B-1----:R-:W-:Y:S01]  /*3b3c0*/  ISETP.LT.AND P2, PT, R33, UR4, !P0 ;  /* 0x0000000421007c0c */ /* 0x002fe2000c741270 */
[----:B------:R-:W1:Y:S02]  /*3b3d0*/  LDCU UR4, c[0x0][0x39c] ;  /* 0x00007380ff0477ac */ /* 0x000e640008000800 */
[----:B------:R-:W2:Y:S04]  /*3b3e0*/  LDL.LU R33, [R1+0xbc8] ;  /* 0x000bc80001217983 */ /* 0x000ea80000300800 */
[----:B------:R1:W-:Y:S01]  /*3b3f0*/  @P5 STG.E desc[UR22][R18.64], R78 ;  /* 0x0000004e12005986 */ /* 0x0003e2000c101916 */
[----:B------:R-:W-:Y:S01]  /*3b400*/  ISETP.LT.AND P3, PT, R32, UR6, !P0 ;  /* 0x0000000620007c0c */ /* 0x000fe2000c761270 */
[----:B------:R-:W2:Y:S02]  /*3b410*/  LDCU UR6, c[0x0][0x39c] ;  /* 0x00007380ff0677ac */ /* 0x000ea40008000800 */
[----:B------:R-:W2:Y:S01]  /*3b420*/  LDL.LU R32, [R1+0xbc0] ;  /* 0x000bc00001207983 */ /* 0x000ea20000300800 */
[----:B---3--:R-:W-:Y:S01]  /*3b430*/  ISETP.LT.AND P5, PT, R24, UR5, !P0 ;  /* 0x0000000518007c0c */ /* 0x008fe2000c7a1270 */
[----:B------:R-:W-:-:S02]  /*3b440*/  IMAD R25, R3, 0x2, R11 ;  /* 0x0000000203197824 */ /* 0x000fc400078e020b */
[----:B------:R-:W3:Y:S01]  /*3b450*/  LDL.LU R24, [R1+0xbb8] ;  /* 0x000bb80001187983 */ /* 0x000ee20000300800 */
[C---:B------:R-:W-:Y:S01]  /*3b460*/  LEA R10, P6, R11.reuse, R2, 0x2 ;  /* 0x000000020b0a7211 */ /* 0x040fe200078c10ff */
[----:B------:R-:W2:Y:S03]  /*3b470*/  LDCU UR5, c[0x0][0x39c] ;  /* 0x00007380ff0577ac */ /* 0x000ea60008000800 */
[----:B------:R-:W-:Y:S02]  /*3b480*/  LEA.HI.X.SX32 R11, R11, R0, 0x2, P6 ;  /* 0x000000000b0b7211 */ /* 0x000fe400030f16ff */
[----:B----4-:R-:W-:-:S03]  /*3b490*/  LEA R8, P6, R25, R2, 0x2 ;  /* 0x0000000219087211 */ /* 0x010fc600078c10ff */
[----:B------:R4:W-:Y:S01]  /*3b4a0*/  @P4 STG.E desc[UR22][R10.64], R79 ;  /* 0x0000004f0a004986 */ /* 0x0009e2000c101916 */
[----:B------:R-:W-:Y:S01]  /*3b4b0*/  IMAD R17, R3, 0x2, R25 ;  /* 0x0000000203117824 */ /* 0x000fe200078e0219 */
[----:B-1----:R-:W-:Y:S02]  /*3b4c0*/  ISETP.LT.AND P4, PT, R27, UR4, !P0 ;  /* 0x000000041b007c0c */ /* 0x002fe4000c781270 */
[----:B------:R-:W-:Y:S01]  /*3b4d0*/  LEA.HI.X.SX32 R9, R25, R0, 0x2, P6 ;  /* 0x0000000019097211 */ /* 0x000fe200030f16ff */
[----:B------:R-:W3:Y:S01]  /*3b4e0*/  LDL.LU R27, [R1+0xbb0] ;  /* 0x000bb000011b7983 */ /* 0x000ee20000300800 */
[----:B------:R-:W-:Y:S01]  /*3b4f0*/  LEA R16, P6, R17, R2, 0x2 ;  /* 0x0000000211107211 */ /* 0x000fe200078c10ff */
[----:B------:R-:W-:Y:S01]  /*3b500*/  IMAD R19, R3, 0x2, R17 ;  /* 0x0000000203137824 */ /* 0x000fe200078e0211 */
[----:B------:R-:W1:Y:S01]  /*3b510*/  LDCU UR4, c[0x0][0x39c] ;  /* 0x00007380ff0477ac */ /* 0x000e620008000800 */
[----:B------:R1:W-:Y:S01]  /*3b520*/  @P2 STG.E desc[UR22][R8.64], R84 ;  /* 0x0000005408002986 */ /* 0x0003e2000c101916 */
[----:B------:R-:W-:-:S02]  /*3b530*/  LEA.HI.X.SX32 R17, R17, R0, 0x2, P6 ;  /* 0x0000000011117211 */ /* 0x000fc400030f16ff */
[----:B--2---:R-:W-:Y:S01]  /*3b540*/  ISETP.LT.AND P2, PT, R26, UR6, !P0 ;  /* 0x000000061a007c0c */ /* 0x004fe2000c741270 */
[----:B------:R-:W3:Y:S01]  /*3b550*/  LDCU UR6, c[0x0][0x39c] ;  /* 0x00007380ff0677ac */ /* 0x000ee20008000800 */
[----:B------:R-:W2:Y:S01]  /*3b560*/  LDL.LU R26, [R1+0xba0] ;  /* 0x000ba000011a7983 */ /* 0x000ea20000300800 */
[----:B------:R-:W-:Y:S01]  /*3b570*/  LEA R18, P6, R19, R2, 0x2 ;  /* 0x0000000213127211 */ /* 0x000fe200078c10ff */
[----:B------:R-:W-:-:S03]  /*3b580*/  IMAD R25, R3, 0x2, R19 ;  /* 0x0000000203197824 */ /* 0x000fc600078e0213 */
[----:B------:R-:W-:Y:S02]  /*3b590*/  LEA.HI.X.SX32 R19, R19, R0, 0x2, P6 ;  /* 0x0000000013137211 */ /* 0x000fe400030f16ff */
[C---:B----4-:R-:W-:Y:S01]  /*3b5a0*/  LEA R10, P6, R25.reuse, R2, 0x2 ;  /* 0x00000002190a7211 */ /* 0x050fe200078c10ff */
[----:B------:R4:W-:Y:S03]  /*3b5b0*/  @P3 STG.E desc[UR22][R16.64], R85 ;  /* 0x0000005510003986 */ /* 0x0009e6000c101916 */
[----:B------:R-:W-:Y:S01]  /*3b5c0*/  LEA.HI.X.SX32 R11, R25, R0, 0x2, P6 ;  /* 0x00000000190b7211 */ /* 0x000fe200030f16ff */
[----:B------:R-:W-:Y:S04]  /*3b5d0*/  @P5 STG.E desc[UR22][R18.64], R86 ;  /* 0x0000005612005986 */ /* 0x000fe8000c101916 */
[----:B------:R1:W-:Y:S01]  /*3b5e0*/  @P4 STG.E desc[UR22][R10.64], R87 ;  /* 0x000000570a004986 */ /* 0x0003e2000c101916 */
[----:B------:R-:W-:Y:S01]  /*3b5f0*/  ISETP.LT.AND P3, PT, R33, UR5, !P0 ;  /* 0x0000000521007c0c */ /* 0x000fe2000c761270 */
[----:B------:R-:W3:Y:S02]  /*3b600*/  LDCU UR5, c[0x0][0x39c] ;  /* 0x00007380ff0577ac */ /* 0x000ee40008000800 */
[----:B------:R-:W2:Y:S01]  /*3b610*/  LDL.LU R33, [R1+0xb9c] ;  /* 0x000b9c0001217983 */ /* 0x000ea20000300800 */
[----:B-1----:R-:W-:Y:S01]  /*3b620*/  ISETP.LT.AND P5, PT, R32, UR4, !P0 ;  /* 0x0000000420007c0c */ /* 0x002fe2000c7a1270 */
[----:B------:R-:W-:-:S02]  /*3b630*/  IMAD R9, R3, 0x2, R25 ;  /* 0x0000000203097824 */ /* 0x000fc400078e0219 */
[----:B------:R-:W2:Y:S01]  /*3b640*/  LDL.LU R32, [R1+0xb94] ;  /* 0x000b940001207983 */ /* 0x000ea20000300800 */
[----:B------:R-:W2:Y:S01]  /*3b650*/  LDCU UR4, c[0x0][0x39c] ;  /* 0x00007380ff0477ac */ /* 0x000ea20008000800 */
[----:B---3--:R-:W-:Y:S01]  /*3b660*/  ISETP.LT.AND P4, PT, R24, UR6, !P0 ;  /* 0x0000000618007c0c */ /* 0x008fe2000c781270 */
[----:B----4-:R-:W-:Y:S01]  /*3b670*/  IMAD R17, R3, 0x2, R9 ;  /* 0x0000000203117824 */ /* 0x010fe200078e0209 */
[----:B------:R-:W3:Y:S01]  /*3b680*/  LDL.LU R24, [R1+0xb88] ;  /* 0x000b880001187983 */ /* 0x000ee20000300800 */
[C---:B------:R-:W-:Y:S01]  /*3b690*/  LEA R8, P6, R9.reuse, R2, 0x2 ;  /* 0x0000000209087211 */ /* 0x040fe200078c10ff */
[----:B------:R-:W1:Y:S03]  /*3b6a0*/  LDCU UR6, c[0x0][0x39c] ;  /* 0x00007380ff0677ac */ /* 0x000e660008000800 */
[----:B------:R-:W-:Y:S02]  /*3b6b0*/  LEA.HI.X.SX32 R9, R9, R0, 0x2, P6 ;  /* 0x0000000009097211 */ /* 0x000fe400030f16ff */
[----:B------:R-:W-:-:S03]  /*3b6c0*/  LEA R16, P6, R17, R2, 0x2 ;  /* 0x0000000211107211 */ /* 0x000fc600078c10ff */
        /* <DEDUP_REMOVED lines=51> */
[----:B------:R-:W-:Y:S01]  /*3ba00*/  LEA R16, P6, R17, R2, 0x2 ;  /* 0x0000000211107211 */ /* 0x000fe200078c10ff */
[----:B------:R-:W-:-:S03]  /*3ba10*/  IMAD R19, R3, 0x2, R17 ;  /* 0x0000000203137824 */ /* 0x000fc600078e0211 */
[----:B------:R-:W-:Y:S01]  /*3ba20*/  LEA.HI.X.SX32 R17, R17, R0, 0x2, P6 ;  /* 0x0000000011117211 */ /* 0x000fe200030f16ff */
[----:B------:R1:W-:Y:S04]  /*3ba30*/  @P4 STG.E desc[UR22][R10.64], R103 ;  /* 0x000000670a004986 */ /* 0x0003e8000c101916 */
[----:B------:R1:W-:Y:S01]  /*3ba40*/  @P2 STG.E desc[UR22][R8.64], R108 ;  /* 0x0000006c08002986 */ /* 0x0003e2000c101916 */
[----:B----4-:R-:W-:Y:S01]  /*3ba50*/  ISETP.LT.AND P4, PT, R33, UR4, !P0 ;  /* 0x0000000421007c0c */ /* 0x010fe2000c781270 */
[----:B------:R-:W4:Y:S02]  /*3ba60*/  LDCU UR4, c[0x0][0x39c] ;  /* 0x00007380ff0477ac */ /* 0x000f240008000800 */
[----:B------:R-:W2:Y:S04]  /*3ba70*/  LDL.LU R33, [R1+0xb40] ;  /* 0x000b400001217983 */ /* 0x000ea80000300800 */
[----:B------:R3:W-:Y:S01]  /*3ba80*/  @P3 STG.E desc[UR22][R16.64], R109 ;  /* 0x0000006d10003986 */ /* 0x0007e2000c101916 */
        /* <DEDUP_REMOVED lines=9> */
[----:B------:R-:W-:-:S03]  /*3bb20*/  LEA R10, P6, R25, R2, 0x2 ;  /* 0x00000002190a7211 */ /* 0x000fc600078c10ff */
[----:B------:R1:W-:Y:S01]  /*3bb30*/  @P5 STG.E desc[UR22][R18.64], R110 ;  /* 0x0000006e12005986 */ /* 0x0003e2000c101916 */
[----:B------:R-:W-:Y:S01]  /*3bb40*/  IMAD R9, R3, 0x2, R25 ;  /* 0x0000000203097824 */ /* 0x000fe200078e0219 */
[----:B----4-:R-:W-:Y:S02]  /*3bb50*/  ISETP.LT.AND P5, PT, R27, UR4, !P0 ;  /* 0x000000041b007c0c */ /* 0x010fe4000c7a1270 */
[----:B------:R-:W-:Y:S01]  /*3bb60*/  LEA.HI.X.SX32 R11, R25, R0, 0x2, P6 ;  /* 0x00000000190b7211 */ /* 0x000fe200030f16ff */
[----:B------:R-:W4:Y:S01]  /*3bb70*/  LDL.LU R27, [R1+0xb28] ;  /* 0x000b2800011b7983 */ /* 0x000f220000300800 */
[----:B------:R-:W-:Y:S01]  /*3bb80*/  LEA R8, P6, R9, R2, 0x2 ;  /* 0x0000000209087211 */ /* 0x000fe200078c10ff */
[----:B------:R-:W-:Y:S01]  /*3bb90*/  IMAD R17, R3, 0x2, R9 ;  /* 0x0000000203117824 */ /* 0x000fe200078e0209 */
[----:B------:R-:W2:Y:S01]  /*3bba0*/  LDCU UR4, c[0x0][0x39c] ;  /* 0x00007380ff0477ac */ /* 0x000ea20008000800 */
        /* <DEDUP_REMOVED lines=8> */
[C---:B-1----:R-:W-:Y:S01]  /*3bc30*/  LEA R18, P6, R25.reuse, R2, 0x2 ;  /* 0x0000000219127211 */ /* 0x042fe200078c10ff */
[----:B------:R1:W-:Y:S03]  /*3bc40*/  @P2 STG.E desc[UR22][R8.64], R116 ;  /* 0x0000007408002986 */ /* 0x0003e6000c101916 */
[----:B------:R-:W-:Y:S01]  /*3bc50*/  LEA.HI.X.SX32 R19, R25, R0, 0x2, P6 ;  /* 0x0000000019137211 */ /* 0x000fe200030f16ff */
[----:B------:R-:W-:Y:S04]  /*3bc60*/  @P3 STG.E desc[UR22][R16.64], R117 ;  /* 0x0000007510003986 */ /* 0x000fe8000c101916 */
[----:B------:R1:W-:Y:S01]  /*3bc70*/  @P5 STG.E desc[UR22][R18.64], R118 ;  /* 0x0000007612005986 */ /* 0x0003e2000c101916 */
[----:B------:R-:W-:Y:S01]  /*3bc80*/  ISETP.LT.AND P2, PT, R33, UR5, !P0 ;  /* 0x0000000521007c0c */ /* 0x000fe2000c741270 */
[----:B------:R-:W4:Y:S02]  /*3bc90*/  LDCU UR5, c[0x0][0x39c] ;  /* 0x00007380ff0577ac */ /* 0x000f240008000800 */
[----:B------:R-:W2:Y:S01]  /*3bca0*/  LDL.LU R33, [R1+0xb10] ;  /* 0x000b100001217983 */ /* 0x000ea20000300800 */
[----:B------:R-:W-:Y:S01]  /*3bcb0*/  ISETP.LT.AND P3, PT, R32, UR4, !P0 ;  /* 0x0000000420007c0c */ /* 0x000fe2000c761270 */
[----:B------:R-:W-:-:S02]  /*3bcc0*/  IMAD R11, R3, 0x2, R25 ;  /* 0x00000002030b7824 */ /* 0x000fc400078e0219 */
[----:B------:R-:W2:Y:S01]  /*3bcd0*/  LDL.LU R32, [R1+0xb08] ;  /* 0x000b080001207983 */ /* 0x000ea20000300800 */
[----:B------:R-:W2:Y:S01]  /*3bce0*/  LDCU UR4, c[0x0][0x39c] ;  /* 0x00007380ff0477ac */ /* 0x000ea20008000800 */
[----:B---3--:R-:W-:Y:S01]  /*3bcf0*/  ISETP.LT.AND P5, PT, R24, UR6, !P0 ;  /* 0x0000000618007c0c */ /* 0x008fe2000c7a1270 */
[----:B-1----:R-:W-:Y:S01]  /*3bd00*/  IMAD R9, R3, 0x2, R11 ;  /* 0x0000000203097824 */ /* 0x002fe200078e020b */
        /* <DEDUP_REMOVED lines=8> */
[----:B----4-:R-:W-:Y:S01]  /*3bd90*/  ISETP.LT.AND P4, PT, R27, UR5, !P0 ;  /* 0x000000051b007c0c */ /* 0x010fe2000c781270 */
[----:B------:R-:W-:Y:S01]  /*3bda0*/  IMAD R19, R3, 0x2, R25 ;  /* 0x0000000203137824 */ /* 0x000fe200078e0219 */
[----:B------:R-:W4:Y:S01]  /*3bdb0*/  LDL.LU R27, [R1+0xafc] ;  /* 0x000afc00011b7983 */ /* 0x000f220000300800 */
[C---:B------:R-:W-:Y:S01]  /*3bdc0*/  LEA R16, P6, R25.reuse, R2, 0x2 ;  /* 0x0000000219107211 */ /* 0x040fe200078c10ff */
[----:B------:R-:W2:Y:S02]  /*3bdd0*/  LDCU UR5, c[0x0][0x39c] ;  /* 0x00007380ff0577ac */ /* 0x000ea40008000800 */
[----:B------:R2:W-:Y:S01]  /*3bde0*/  @P2 STG.E desc[UR22][R8.64], R124 ;  /* 0x0000007c08002986 */ /* 0x0005e2000c101916 */
[----:B------:R-:W-:-:S02]  /*3bdf0*/  LEA.HI.X.SX32 R17, R25, R0, 0x2, P6 ;  /* 0x0000000019117211 */ /* 0x000fc400030f16ff */
[----:B--2---:R-:W-:Y:S01]  /*3be00*/  ISETP.LT.AND P2, PT, R26, UR4, !P0 ;  /* 0x000000041a007c0c */ /* 0x004fe2000c741270 */
[----:B------:R-:W3:Y:S01]  /*3be10*/  LDCU UR4, c[0x0][0x39c] ;  /* 0x00007380ff0477ac */ /* 0x000ee20008000800 */
[----:B------:R-:W2:Y:S01]  /*3be20*/  LDL.LU R26, [R1+0xaf4] ;  /* 0x000af400011a7983 */ /* 0x000ea20000300800 */
[----:B------:R-:W-:Y:S01]  /*3be30*/  LEA R18, P6, R19, R2, 0x2 ;  /* 0x0000000213127211 */ /* 0x000fe200078c10ff */
[----:B-1----:R-:W-:-:S03]  /*3be40*/  IMAD R11, R3, 0x2, R19 ;  /* 0x00000002030b7824 */ /* 0x002fc600078e0213 */
[----:B------:R-:W-:Y:S02]  /*3be50*/  LEA.HI.X.SX32 R19, R19, R0, 0x2, P6 ;  /* 0x0000000013137211 */ /* 0x000fe400030f16ff */
[----:B------:R-:W-:Y:S01]  /*3be60*/  LEA R10, P6, R11, R2, 0x2 ;  /* 0x000000020b0a7211 */ /* 0x000fe200078c10ff */
[----:B------:R-:W-:-:S03]  /*3be70*/  IMAD R25, R3, 0x2, R11 ;  /* 0x0000000203197824 */ /* 0x000fc600078e020b */
[----:B------:R-:W-:Y:S01]  /*3be80*/  LEA.HI.X.SX32 R11, R11, R0, 0x2, P6 ;  /* 0x000000000b0b7211 */ /* 0x000fe200030f16ff */
[----:B------:R1:W-:Y:S04]  /*3be90*/  @P3 STG.E desc[UR22][R16.64], R125 ;  /* 0x0000007d10003986 */ /* 0x0003e8000c101916 */
[----:B------:R1:W-:Y:S01]  /*3bea0*/  @P5 STG.E desc[UR22][R18.64], R126 ;  /* 0x0000007e12005986 */ /* 0x0003e2000c101916 */
[----:B------:R-:W-:Y:S01]  /*3beb0*/  ISETP.LT.AND P3, PT, R33, UR6, !P0 ;  /* 0x0000000621007c0c */ /* 0x000fe2000c761270 */
[----:B------:R-:W4:Y:S02]  /*3bec0*/  LDCU UR6, c[0x0][0x39c] ;  /* 0x00007380ff0677ac */ /* 0x000f240008000800 */
        /* <DEDUP_REMOVED lines=8> */
[----:B-1----:R-:W-:Y:S01]  /*3bf50*/  IMAD R17, R3, 0x2, R25 ;  /* 0x0000000203117824 */ /* 0x002fe200078e0219 */
[----:B------:R-:W1:Y:S01]  /*3bf60*/  LDCU UR4, c[0x0][0x39c] ;  /* 0x00007380ff0477ac */ /* 0x000e620008000800 */
[----:B------:R-:W-:Y:S02]  /*3bf70*/  LEA.HI.X.SX32 R9, R25, R0, 0x2, P6 ;  /* 0x0000000019097211 */ /* 0x000fe400030f16ff */
[----:B------:R-:W-:Y:S01]  /*3bf80*/  IMAD R19, R3, 0x2, R17 ;  /* 0x0000000203137824 */ /* 0x000fe200078e0211 */
[----:B------:R-:W-:Y:S02]  /*3bf90*/  LEA R16, P6, R17, R2, 0x2 ;  /* 0x0000000211107211 */ /* 0x000fe400078c10ff */
[----:B------:R1:W-:Y:S01]  /*3bfa0*/  @P2 STG.E desc[UR22][R8.64], R4 ;  /* 0x0000000408002986 */ /* 0x0003e2000c101916 */
[----:B------:R-:W-:Y:S01]  /*3bfb0*/  IMAD R25, R3, 0x2, R19 ;  /* 0x0000000203197824 */ /* 0x000fe200078e0213 */
[----:B------:R-:W-:-:S02]  /*3bfc0*/  LEA.HI.X.SX32 R17, R17, R0, 0x2, P6 ;  /* 0x0000000011117211 */ /* 0x000fc400030f16ff */
[----:B------:R-:W-:Y:S02]  /*3bfd0*/  LEA R18, P6, R19, R2, 0x2 ;  /* 0x0000000213127211 */ /* 0x000fe400078c10ff */
[----:B----4-:R-:W-:Y:S01]  /*3bfe0*/  ISETP.LT.AND P2, PT, R27, UR6, !P0 ;  /* 0x000000061b007c0c */ /* 0x010fe2000c741270 */
[----:B------:R4:W-:Y:S01]  /*3bff0*/  @P3 STG.E desc[UR22][R16.64], R5 ;  /* 0x0000000510003986 */ /* 0x0009e2000c101916 */
[----:B------:R-:W-:Y:S01]  /*3c000*/  LEA.HI.X.SX32 R19, R19, R0, 0x2, P6 ;  /* 0x0000000013137211 */ /* 0x000fe200030f16ff */
[----:B------:R-:W2:Y:S02]  /*3c010*/  LDCU UR6, c[0x0][0x39c] ;  /* 0x00007380ff0677ac */ /* 0x000ea40008000800 */
[----:B------:R-:W3:Y:S01]  /*3c020*/  LDL.LU R27, [R1+0xae4] ;  /* 0x000ae400011b7983 */ /* 0x000ee20000300800 */
[----:B------:R-:W-:Y:S01]  /*3c030*/  LEA R10, P6, R25, R2, 0x2 ;  /* 0x00000002190a7211 */ /* 0x000fe200078c10ff */
[----:B-1----:R-:W-:Y:S01]  /*3c040*/  IMAD R9, R3, 0x2, R25 ;  /* 0x0000000203097824 */ /* 0x002fe200078e0219 */
[----:B--2---:R-:W-:Y:S01]  /*3c050*/  ISETP.LT.AND P3, PT, R26, UR5, !P0 ;  /* 0x000000051a007c0c */ /* 0x004fe2000c761270 */
[----:B------:R-:W3:Y:S01]  /*3c060*/  LDCU UR5, c[0x0][0x39c] ;  /* 0x00007380ff0577ac */ /* 0x000ee20008000800 */
[----:B------:R-:W2:Y:S01]  /*3c070*/  LDL.LU R26, [R1+0xae0] ;  /* 0x000ae000011a7983 */ /* 0x000ea20000300800 */
[----:B------:R-:W-:-:S03]  /*3c080*/  LEA.HI.X.SX32 R11, R25, R0, 0x2, P6 ;  /* 0x00000000190b7211 */ /* 0x000fc600030f16ff */
[----:B------:R-:W2:Y:S01]  /*3c090*/  LDL.LU R25, [R1+0xad8] ;  /* 0x000ad80001197983 */ /* 0x000ea20000300800 */
[----:B------:R-:W-:-:S03]  /*3c0a0*/  LEA R8, P6, R9, R2, 0x2 ;  /* 0x0000000209087211 */ /* 0x000fc600078c10ff */
[----:B------:R-:W-:Y:S01]  /*3c0b0*/  @P5 STG.E desc[UR22][R18.64], R6 ;  /* 0x0000000612005986 */ /* 0x000fe2000c101916 */
[----:B----4-:R-:W-:-:S03]  /*3c0c0*/  IMAD R5, R3, 0x2, R9 ;  /* 0x0000000203057824 */ /* 0x010fc600078e0209 */
[----:B------:R1:W-:Y:S01]  /*3c0d0*/  @P4 STG.E desc[UR22][R10.64], R7 ;  /* 0x000000070a004986 */ /* 0x0003e2000c101916 */
[----:B------:R-:W-:-:S03]  /*3c0e0*/  LEA.HI.X.SX32 R9, R9, R0, 0x2, P6 ;  /* 0x0000000009097211 */ /* 0x000fc600030f16ff */
[----:B-1----:R-:W4:Y:S04]  /*3c0f0*/  LDL.LU R10, [R1+0xad4] ;  /* 0x000ad400010a7983 */ /* 0x002f280000300800 */
[----:B------:R-:W-:Y:S01]  /*3c100*/  @P2 STG.E desc[UR22][R8.64], R12 ;  /* 0x0000000c08002986 */ /* 0x000fe2000c101916 */
[----:B------:R-:W-:Y:S01]  /*3c110*/  LEA R4, P6, R5, R2, 0x2 ;  /* 0x0000000205047211 */ /* 0x000fe200078c10ff */
[----:B------:R-:W-:Y:S01]  /*3c120*/  IMAD R17, R3, 0x2, R5 ;  /* 0x0000000203117824 */ /* 0x000fe200078e0205 */
[----:B------:R-:W-:Y:S01]  /*3c130*/  ISETP.LT.AND P5, PT, R33, UR4, !P0 ;  /* 0x0000000421007c0c */ /* 0x000fe2000c7a1270 */
[----:B------:R-:W1:Y:S01]  /*3c140*/  LDCU UR4, c[0x0][0x39c] ;  /* 0x00007380ff0477ac */ /* 0x000e620008000800 */
[----:B------:R-:W-:Y:S02]  /*3c150*/  LEA.HI.X.SX32 R5, R5, R0, 0x2, P6 ;  /* 0x0000000005057211 */ /* 0x000fe400030f16ff */
[----:B------:R-:W-:Y:S01]  /*3c160*/  LEA R16, P6, R17, R2, 0x2 ;  /* 0x0000000211107211 */ /* 0x000fe200078c10ff */
[----:B------:R-:W-:-:S03]  /*3c170*/  IMAD R7, R3, 0x2, R17 ;  /* 0x0000000203077824 */ /* 0x000fc600078e0211 */
[----:B------:R-:W-:Y:S01]  /*3c180*/  LEA.HI.X.SX32 R17, R17, R0, 0x2, P6 ;  /* 0x0000000011117211 */ /* 0x000fe200030f16ff */
[----:B------:R-:W-:Y:S04]  /*3c190*/  @P3 STG.E desc[UR22][R4.64], R13 ;  /* 0x0000000d04003986 */ /* 0x000fe8000c101916 */
[----:B------:R1:W-:Y:S01]  /*3c1a0*/  @P5 STG.E desc[UR22][R16.64], R14 ;  /* 0x0000000e10005986 */ /* 0x0003e2000c101916 */
[----:B---3--:R-:W-:Y:S01]  /*3c1b0*/  ISETP.LT.AND P2, PT, R24, UR5, !P0 ;  /* 0x0000000518007c0c */ /* 0x008fe2000c741270 */
[----:B------:R-:W2:Y:S02]  /*3c1c0*/  LDCU UR5, c[0x0][0x39c] ;  /* 0x00007380ff0577ac */ /* 0x000ea40008000800 */
[----:B------:R-:W3:Y:S04]  /*3c1d0*/  LDL.LU R24, [R1+0xad0] ;  /* 0x000ad00001187983 */ /* 0x000ee80000300800 */
[----:B------:R-:W3:Y:S04]  /*3c1e0*/  LDL.LU R19, [R1+0xacc] ;  /* 0x000acc0001137983 */ /* 0x000ee80000300800 */
[----:B------:R-:W3:Y:S04]  /*3c1f0*/  LDL.LU R18, [R1+0xac8] ;  /* 0x000ac80001127983 */ /* 0x000ee80000300800 */
[----:B-1----:R-:W3:Y:S04]  /*3c200*/  LDL.LU R14, [R1+0xac4] ;  /* 0x000ac400010e7983 */ /* 0x002ee80000300800 */
[----:B------:R-:W3:Y:S04]  /*3c210*/  LDL.LU R12, [R1+0xac0] ;  /* 0x000ac000010c7983 */ /* 0x000ee80000300800 */
[----:B------:R-:W3:Y:S04]  /*3c220*/  LDL.LU R17, [R1+0xabc] ;  /* 0x000abc0001117983 */ /* 0x000ee80000300800 */
[----:B------:R-:W3:Y:S01]  /*3c230*/  LDL.LU R16, [R1+0xab8] ;  /* 0x000ab80001107983 */ /* 0x000ee20000300800 */
[----:B------:R-:W-:Y:S01]  /*3c240*/  ISETP.LT.AND P4, PT, R32, UR6, !P0 ;  /* 0x0000000620007c0c */ /* 0x000fe2000c781270 */
[----:B------:R-:W1:Y:S01]  /*3c250*/  LDCU UR6, c[0x0][0x39c] ;  /* 0x00007380ff0677ac */ /* 0x000e620008000800 */
[----:B------:R-:W-:-:S02]  /*3c260*/  ISETP.LT.AND P3, PT, R27, UR4, !P0 ;  /* 0x000000041b007c0c */ /* 0x000fc4000c761270 */
[----:B------:R-:W-:Y:S01]  /*3c270*/  LEA R6, P6, R7, R2, 0x2 ;  /* 0x0000000207067211 */ /* 0x000fe200078c10ff */
[----:B------:R-:W4:Y:S01]  /*3c280*/  LDCU UR4, c[0x0][0x39c] ;  /* 0x00007380ff0477ac */ /* 0x000f220008000800 */
[----:B------:R-:W-:Y:S02]  /*3c290*/  IMAD R9, R3, 0x2, R7 ;  /* 0x0000000203097824 */ /* 0x000fe400078e0207 */
[----:B------:R-:W-:Y:S02]  /*3c2a0*/  LEA.HI.X.SX32 R7, R7, R0, 0x2, P6 ;  /* 0x0000000007077211 */ /* 0x000fe400030f16ff */
[----:B------:R-:W-:Y:S01]  /*3c2b0*/  IMAD R11, R3, 0x2, R9 ;  /* 0x00000002030b7824 */ /* 0x000fe200078e0209 */
[----:B------:R-:W-:Y:S02]  /*3c2c0*/  LEA R8, P6, R9, R2, 0x2 ;  /* 0x0000000209087211 */ /* 0x000fe400078c10ff */
[----:B------:R4:W-:Y:S01]  /*3c2d0*/  @P4 STG.E desc[UR22][R6.64], R15 ;  /* 0x0000000f06004986 */ /* 0x0009e2000c101916 */
[----:B--2---:R-:W-:Y:S01]  /*3c2e0*/  ISETP.LT.AND P4, PT, R25, UR5, !P0 ;  /* 0x0000000519007c0c */ /* 0x004fe2000c781270 */
[----:B------:R-:W2:Y:S01]  /*3c2f0*/  LDCU UR5, c[0x0][0x39c] ;  /* 0x00007380ff0577ac */ /* 0x000ea20008000800 */
[----:B-1----:R-:W-:Y:S01]  /*3c300*/  ISETP.LT.AND P5, PT, R26, UR6, !P0 ;  /* 0x000000061a007c0c */ /* 0x002fe2000c7a1270 */
[----:B------:R-:W3:Y:S01]  /*3c310*/  LDCU UR6, c[0x0][0x39c] ;  /* 0x00007380ff0677ac */ /* 0x000ee20008000800 */
[----:B------:R-:W-:Y:S01]  /*3c320*/  LEA.HI.X.SX32 R9, R9, R0, 0x2, P6 ;  /* 0x0000000009097211 */ /* 0x000fe200030f16ff */
[----:B------:R-:W-:Y:S01]  /*3c330*/  IMAD R13, R3, 0x2, R11 ;  /* 0x00000002030d7824 */ /* 0x000fe200078e020b */
[C---:B------:R-:W-:Y:S01]  /*3c340*/  LEA R4, P6, R11.reuse, R2, 0x2 ;  /* 0x000000020b047211 */ /* 0x040fe200078c10ff */
[----:B----4-:R-:W4:Y:S03]  /*3c350*/  LDL.LU R15, [R1+0xab4] ;  /* 0x000ab400010f7983 */ /* 0x010f260000300800 */
[----:B------:R-:W-:Y:S01]  /*3c360*/  LEA.HI.X.SX32 R5, R11, R0, 0x2, P6 ;  /* 0x000000000b057211 */ /* 0x000fe200030f16ff */
[----:B------:R1:W-:Y:S01]  /*3c370*/  @P2 STG.E desc[UR22][R8.64], R20 ;  /* 0x0000001408002986 */ /* 0x0003e2000c101916 */
[----:B------:R-:W-:Y:S01]  /*3c380*/  ISETP.LT.AND P2, PT, R10, UR4, !P0 ;  /* 0x000000040a007c0c */ /* 0x000fe2000c741270 */
[----:B------:R-:W-:Y:S01]  /*3c390*/  IMAD R7, R3, 0x2, R13 ;  /* 0x0000000203077824 */ /* 0x000fe200078e020d */
[C---:B------:R-:W-:Y:S01]  /*3c3a0*/  LEA R10, P6, R13.reuse, R2, 0x2 ;  /* 0x000000020d0a7211 */ /* 0x040fe200078c10ff */
[----:B------:R2:W-:Y:S01]  /*3c3b0*/  @P3 STG.E desc[UR22][R4.64], R21 ;  /* 0x0000001504003986 */ /* 0x0005e2000c101916 */
[----:B------:R-:W3:Y:S02]  /*3c3c0*/  LDCU UR4, c[0x0][0x39c] ;  /* 0x00007380ff0477ac */ /* 0x000ee40008000800 */
[----:B------:R-:W-:Y:S01]  /*3c3d0*/  LEA.HI.X.SX32 R11, R13, R0, 0x2, P6 ;  /* 0x000000000d0b7211 */ /* 0x000fe200030f16ff */
[----:B------:R-:W-:Y:S01]  /*3c3e0*/  IMAD R13, R3, 0x2, R7 ;  /* 0x00000002030d7824 */ /* 0x000fe200078e0207 */
[----:B------:R-:W-:-:S03]  /*3c3f0*/  LEA R6, P6, R7, R2, 0x2 ;  /* 0x0000000207067211 */ /* 0x000fc600078c10ff */
[----:B------:R2:W-:Y:S01]  /*3c400*/  @P5 STG.E desc[UR22][R10.64], R22 ;  /* 0x000000160a005986 */ /* 0x0005e2000c101916 */
[----:B------:R-:W-:Y:S02]  /*3c410*/  LEA.HI.X.SX32 R7, R7, R0, 0x2, P6 ;  /* 0x0000000007077211 */ /* 0x000fe400030f16ff */
[----:B-1----:R-:W-:Y:S01]  /*3c420*/  LEA R8, P6, R13, R2, 0x2 ;  /* 0x000000020d087211 */ /* 0x002fe200078c10ff */
[----:B--2---:R-:W-:-:S03]  /*3c430*/  IMAD R5, R3, 0x2, R13 ;  /* 0x0000000203057824 */ /* 0x004fc600078e020d */
[----:B------:R-:W-:Y:S02]  /*3c440*/  LEA.HI.X.SX32 R9, R13, R0, 0x2, P6 ;  /* 0x000000000d097211 */ /* 0x000fe400030f16ff */
[----:B------:R-:W-:Y:S01]  /*3c450*/  LEA R4, P6, R5, R2, 0x2 ;  /* 0x0000000205047211 */ /* 0x000fe200078c10ff */
[----:B------:R-:W-:-:S03]  /*3c460*/  IMAD R11, R3, 0x2, R5 ;  /* 0x00000002030b7824 */ /* 0x000fc600078e0205 */
[----:B------:R-:W-:Y:S01]  /*3c470*/  LEA.HI.X.SX32 R5, R5, R0, 0x2, P6 ;  /* 0x0000000005057211 */ /* 0x000fe200030f16ff */
[----:B------:R1:W-:Y:S04]  /*3c480*/  @P4 STG.E desc[UR22][R6.64], R23 ;  /* 0x0000001706004986 */ /* 0x0003e8000c101916 */
[----:B------:R2:W-:Y:S01]  /*3c490*/  @P2 STG.E desc[UR22][R8.64], R28 ;  /* 0x0000001c08002986 */ /* 0x0005e2000c101916 */
[----:B------:R-:W-:Y:S01]  /*3c4a0*/  LEA R10, P6, R11, R2, 0x2 ;  /* 0x000000020b0a7211 */ /* 0x000fe200078c10ff */
[----:B------:R-:W-:Y:S02]  /*3c4b0*/  IMAD R13, R3, 0x2, R11 ;  /* 0x00000002030d7824 */ /* 0x000fe400078e020b */
[----:B------:R-:W2:Y:S01]  /*3c4c0*/  LDS.128 R20, [R252+UR7+0x800] ;  /* 0x00080007fc147984 */ /* 0x000ea20008000c00 */
[----:B------:R-:W-:-:S02]  /*3c4d0*/  LEA.HI.X.SX32 R11, R11, R0, 0x2, P6 ;  /* 0x000000000b0b7211 */ /* 0x000fc400030f16ff */
[----:B-1----:R-:W-:-:S04]  /*3c4e0*/  LEA R6, P6, R13, R2, 0x2 ;  /* 0x000000020d067211 */ /* 0x002fc800078c10ff */
[----:B------:R-:W-:Y:S02]  /*3c4f0*/  LEA.HI.X.SX32 R7, R13, R0, 0x2, P6 ;  /* 0x000000000d077211 */ /* 0x000fe400030f16ff */
[----:B---3--:R-:W-:Y:S01]  /*3c500*/  ISETP.LT.AND P3, PT, R24, UR6, !P0 ;  /* 0x0000000618007c0c */ /* 0x008fe2000c761270 */
[----:B------:R-:W1:Y:S01]  /*3c510*/  LDCU UR6, c[0x0][0x39c] ;  /* 0x00007380ff0677ac */ /* 0x000e620008000800 */
[----:B------:R-:W-:Y:S01]  /*3c520*/  ISETP.LT.AND P5, PT, R19, UR5, !P0 ;  /* 0x0000000513007c0c */ /* 0x000fe2000c7a1270 */
[----:B------:R-:W3:Y:S01]  /*3c530*/  LDCU UR5, c[0x0][0x39c] ;  /* 0x00007380ff0577ac */ /* 0x000ee20008000800 */
[----:B------:R-:W-:Y:S01]  /*3c540*/  ISETP.LT.AND P4, PT, R18, UR4, !P0 ;  /* 0x0000000412007c0c */ /* 0x000fe2000c781270 */
[----:B------:R-:W2:Y:S08]  /*3c550*/  LDCU UR4, c[0x0][0x39c] ;  /* 0x00007380ff0477ac */ /* 0x000eb00008000800 */
[----:B------:R2:W-:Y:S01]  /*3c560*/  @P3 STG.E desc[UR22][R4.64], R29 ;  /* 0x0000001d04003986 */ /* 0x0005e2000c101916 */
[----:B-1----:R-:W-:Y:S01]  /*3c570*/  ISETP.LT.AND P2, PT, R14, UR6, !P0 ;  /* 0x000000060e007c0c */ /* 0x002fe2000c741270 */
[----:B------:R-:W1:Y:S02]  /*3c580*/  LDCU UR6, c[0x0][0x39c] ;  /* 0x00007380ff0677ac */ /* 0x000e640008000800 */
[----:B------:R-:W4:Y:S01]  /*3c590*/  LDL.LU R14, [R1+0xab0] ;  /* 0x000ab000010e7983 */ /* 0x000f220000300800 */
[----:B---3--:R-:W-:Y:S01]  /*3c5a0*/  ISETP.LT.AND P3, PT, R12, UR5, !P0 ;  /* 0x000000050c007c0c */ /* 0x008fe2000c761270 */
[----:B------:R-:W4:Y:S02]  /*3c5b0*/  LDCU UR5, c[0x0][0x39c] ;  /* 0x00007380ff0577ac */ /* 0x000f240008000800 */
[----:B------:R-:W3:Y:S04]  /*3c5c0*/  LDL.LU R12, [R1+0xaac] ;  /* 0x000aac00010c7983 */ /* 0x000ee80000300800 */
[----:B------:R4:W-:Y:S01]  /*3c5d0*/  @P5 STG.E desc[UR22][R10.64], R30 ;  /* 0x0000001e0a005986 */ /* 0x0009e2000c101916 */
[----:B--2---:R-:W-:Y:S01]  /*3c5e0*/  ISETP.LT.AND P5, PT, R17, UR4, !P0 ;  /* 0x0000000411007c0c */ /* 0x004fe2000c7a1270 */
[C---:B------:R-:W-:Y:S01]  /*3c5f0*/  IMAD R9, R3.reuse, 0x2, R13 ;  /* 0x0000000203097824 */ /* 0x040fe200078e020d */
[----:B------:R-:W2:Y:S01]  /*3c600*/  LDCU UR4, c[0x0][0x39c] ;  /* 0x00007380ff0477ac */ /* 0x000ea20008000800 */
[----:B------:R2:W-:Y:S04]  /*3c610*/  @P4 STG.E desc[UR22][R6.64], R31 ;  /* 0x0000001f06004986 */ /* 0x0005e8000c101916 */
[----:B------:R-:W3:Y:S01]  /*3c620*/  LDL.LU R17, [R1+0xaa8] ;  /* 0x000aa80001117983 */ /* 0x000ee20000300800 */
[----:B-1----:R-:W-:Y:S01]  /*3c630*/  ISETP.LT.AND P4, PT, R16, UR6, !P0 ;  /* 0x0000000610007c0c */ /* 0x002fe2000c781270 */
[----:B------:R-:W-:Y:S01]  /*3c640*/  IMAD R5, R3, 0x2, R9 ;  /* 0x0000000203057824 */ /* 0x000fe200078e0209 */
[----:B------:R-:W-:Y:S01]  /*3c650*/  LEA R8, P6, R9, R2, 0x2 ;  /* 0x0000000209087211 */ /* 0x000fe200078c10ff */
[----:B------:R-:W3:Y:S01]  /*3c660*/  LDL.LU R16, [R1+0xaa4] ;  /* 0x000aa40001107983 */ /* 0x000ee20000300800 */
[----:B------:R-:W3:Y:S01]  /*3c670*/  LDCU UR6, c[0x0][0x39c] ;  /* 0x00007380ff0677ac */ /* 0x000ee20008000800 */
[----:B------:R-:W-:Y:S01]  /*3c680*/  IMAD R13, R3, 0x2, R5 ;  /* 0x00000002030d7824 */ /* 0x000fe200078e0205 */
[----:B------:R-:W-:-:S02]  /*3c690*/  LEA.HI.X.SX32 R9, R9, R0, 0x2, P6 ;  /* 0x0000000009097211 */ /* 0x000fc400030f16ff */
[----:B------:R-:W-:-:S04]  /*3c6a0*/  LEA R4, P6, R5, R2, 0x2 ;  /* 0x0000000205047211 */ /* 0x000fc800078c10ff */
[----:B------:R-:W-:Y:S01]  /*3c6b0*/  LEA.HI.X.SX32 R5, R5, R0, 0x2, P6 ;  /* 0x0000000005057211 */ /* 0x000fe200030f16ff */
[----:B------:R1:W-:Y:S01]  /*3c6c0*/  @P2 STG.E desc[UR22][R8.64], R36 ;  /* 0x0000002408002986 */ /* 0x0003e2000c101916 */
[----:B----4-:R-:W-:Y:S02]  /*3c6d0*/  LEA R10, P6, R13, R2, 0x2 ;  /* 0x000000020d0a7211 */ /* 0x010fe400078c10ff */
[----:B------:R-:W-:Y:S01]  /*3c6e0*/  ISETP.LT.AND P2, PT, R15, UR5, !P0 ;  /* 0x000000050f007c0c */ /* 0x000fe2000c741270 */
[----:B--2---:R-:W-:Y:S01]  /*3c6f0*/  IMAD R7, R3, 0x2, R13 ;  /* 0x0000000203077824 */ /* 0x004fe200078e020d */
[----:B------:R-:W2:Y:S01]  /*3c700*/  LDL.LU R15, [R1+0xa9c] ;  /* 0x000a9c00010f7983 */ /* 0x000ea20000300800 */
[----:B------:R-:W-:Y:S01]  /*3c710*/  LEA.HI.X.SX32 R11, R13, R0, 0x2, P6 ;  /* 0x000000000d0b7211 */ /* 0x000fe200030f16ff */
[----:B------:R-:W4:Y:S02]  /*3c720*/  LDCU UR5, c[0x0][0x39c] ;  /* 0x00007380ff0577ac */ /* 0x000f240008000800 */
[----:B------:R-:W-:Y:S01]  /*3c730*/  @P3 STG.E desc[UR22][R4.64], R37 ;  /* 0x0000002504003986 */ /* 0x000fe2000c101916 */
[----:B------:R-:W-:Y:S01]  /*3c740*/  LEA R6, P6, R7, R2, 0x2 ;  /* 0x0000000207067211 */ /* 0x000fe200078c10ff */
[----:B-1----:R-:W-:-:S02]  /*3c750*/  IMAD R9, R3, 0x2, R7 ;  /* 0x0000000203097824 */ /* 0x002fc400078e0207 */
[----:B------:R1:W-:Y:S01]  /*3c760*/  @P5 STG.E desc[UR22][R10.64], R38 ;  /* 0x000000260a005986 */ /* 0x0003e2000c101916 */
[----:B------:R-:W-:Y:S01]  /*3c770*/  LEA.HI.X.SX32 R7, R7, R0, 0x2, P6 ;  /* 0x0000000007077211 */ /* 0x000fe200030f16ff */
[----:B------:R-:W-:Y:S01]  /*3c780*/  IMAD R13, R3, 0x2, R9 ;  /* 0x00000002030d7824 */ /* 0x000fe200078e0209 */
[----:B------:R-:W-:-:S04]  /*3c790*/  LEA R8, P6, R9, R2, 0x2 ;  /* 0x0000000209087211 */ /* 0x000fc800078c10ff */
[----:B------:R-:W-:Y:S01]  /*3c7a0*/  LEA.HI.X.SX32 R9, R9, R0, 0x2, P6 ;  /* 0x0000000009097211 */ /* 0x000fe200030f16ff */
[----:B------:R3:W-:Y:S01]  /*3c7b0*/  @P4 STG.E desc[UR22][R6.64], R39 ;  /* 0x0000002706004986 */ /* 0x0007e2000c101916 */
[----:B-1----:R-:W-:Y:S01]  /*3c7c0*/  IMAD R11, R3, 0x2, R13 ;  /* 0x00000002030b7824 */ /* 0x002fe200078e020d */
[-C--:B------:R-:W-:Y:S02]  /*3c7d0*/  LEA R4, P6, R13, R2.reuse, 0x2 ;  /* 0x000000020d047211 */ /* 0x080fe400078c10ff */
[----:B------:R1:W-:Y:S02]  /*3c7e0*/  @P2 STG.E desc[UR22][R8.64], R44 ;  /* 0x0000002c08002986 */ /* 0x0003e4000c101916 */
[----:B------:R-:W-:Y:S02]  /*3c7f0*/  LEA R10, P2, R11, R2, 0x2 ;  /* 0x000000020b0a7211 */ /* 0x000fe400078410ff */
[-C--:B------:R-:W-:Y:S01]  /*3c800*/  LEA.HI.X.SX32 R5, R13, R0.reuse, 0x2, P6 ;  /* 0x000000000d057211 */ /* 0x080fe200030f16ff */
[----:B------:R-:W-:Y:S01]  /*3c810*/  IMAD R13, R3, 0x2, R11 ;  /* 0x00000002030d7824 */ /* 0x000fe200078e020b */
[----:B------:R-:W-:-:S02]  /*3c820*/  LEA.HI.X.SX32 R11, R11, R0, 0x2, P2 ;  /* 0x000000000b0b7211 */ /* 0x000fc400010f16ff */
[----:B------:R-:W-:Y:S01]  /*3c830*/  ISETP.LT.AND P3, PT, R14, UR4, !P0 ;  /* 0x000000040e007c0c */ /* 0x000fe2000c761270 */
[----:B------:R-:W1:Y:S01]  /*3c840*/  LDCU UR4, c[0x0][0x39c] ;  /* 0x00007380ff0477ac */ /* 0x000e620008000800 */
[----:B------:R-:W2:Y:S01]  /*3c850*/  LDL.LU R14, [R1+0xa98] ;  /* 0x000a9800010e7983 */ /* 0x000ea20000300800 */
[----:B---3--:R-:W-:Y:S01]  /*3c860*/  ISETP.LT.AND P5, PT, R12, UR6, !P0 ;  /* 0x000000060c007c0c */ /* 0x008fe2000c7a1270 */
[----:B------:R-:W2:Y:S02]  /*3c870*/  LDCU UR6, c[0x0][0x39c] ;  /* 0x00007380ff0677ac */ /* 0x000ea40008000800 */
[----:B------:R-:W3:Y:S04]  /*3c880*/  LDL.LU R12, [R1+0xa94] ;  /* 0x000a9400010c7983 */ /* 0x000ee80000300800 */
[----:B------:R-:W3:Y:S04]  /*3c890*/  LDL.LU R24, [R1+0xa90] ;  /* 0x000a900001187983 */ /* 0x000ee80000300800 */
[----:B------:R-:W3:Y:S01]  /*3c8a0*/  LDL.LU R18, [R1+0xa8c] ;  /* 0x000a8c0001127983 */ /* 0x000ee20000300800 */
[----:B-1----:R-:W-:Y:S01]  /*3c8b0*/  ISETP.LT.AND P2, PT, R16, UR4, !P0 ;  /* 0x0000000410007c0c */ /* 0x002fe2000c741270 */
[----:B------:R-:W3:Y:S02]  /*3c8c0*/  LDCU UR4, c[0x0][0x39c] ;  /* 0x00007380ff0477ac */ /* 0x000ee40008000800 */
[----:B------:R-:W3:Y:S01]  /*3c8d0*/  LDL.LU R16, [R1+0xa88] ;  /* 0x000a880001107983 */ /* 0x000ee20000300800 */
[----:B----4-:R-:W-:Y:S01]  /*3c8e0*/  ISETP.LT.AND P4, PT, R17, UR5, !P0 ;  /* 0x0000000511007c0c */ /* 0x010fe2000c781270 */
[----:B------:R-:W1:Y:S01]  /*3c8f0*/  LDCU UR5, c[0x0][0x39c] ;  /* 0x00007380ff0577ac */ /* 0x000e620008000800 */
[----:B------:R-:W-:-:S04]  /*3c900*/  LEA R6, P6, R13, R2, 0x2 ;  /* 0x000000020d067211 */ /* 0x000fc800078c10ff */
[----:B------:R-:W-:Y:S01]  /*3c910*/  LEA.HI.X.SX32 R7, R13, R0, 0x2, P6 ;  /* 0x000000000d077211 */ /* 0x000fe200030f16ff */
[C---:B------:R-:W-:Y:S01]  /*3c920*/  IMAD R13, R3.reuse, 0x2, R13 ;  /* 0x00000002030d7824 */ /* 0x040fe200078e020d */
[----:B------:R4:W-:Y:S03]  /*3c930*/  @P3 STG.E desc[UR22][R4.64], R45 ;  /* 0x0000002d04003986 */ /* 0x0009e6000c101916 */
[----:B------:R-:W-:Y:S01]  /*3c940*/  IMAD R9, R3, 0x2, R13 ;  /* 0x0000000203097824 */ /* 0x000fe200078e020d */
[----:B--2---:R-:W-:Y:S01]  /*3c950*/  ISETP.LT.AND P3, PT, R15, UR6, !P0 ;  /* 0x000000060f007c0c */ /* 0x004fe2000c761270 */
[----:B------:R2:W-:Y:S01]  /*3c960*/  @P5 STG.E desc[UR22][R10.64], R46 ;  /* 0x0000002e0a005986 */ /* 0x0005e2000c101916 */
[----:B------:R-:W1:Y:S01]  /*3c970*/  LDCU UR6, c[0x0][0x39c] ;  /* 0x00007380ff0677ac */ /* 0x000e620008000800 */
[----:B------:R-:W-:Y:S02]  /*3c980*/  IMAD R15, R3, 0x2, R9 ;  /* 0x00000002030f7824 */ /* 0x000fe400078e0209 */
[----:B------:R1:W-:Y:S01]  /*3c990*/  @P4 STG.E desc[UR22][R6.64], R47 ;  /* 0x0000002f06004986 */ /* 0x0003e2000c101916 */
[----:B----4-:R-:W-:Y:S01]  /*3c9a0*/  LEA R4, P4, R13, R2, 0x2 ;  /* 0x000000020d047211 */ /* 0x010fe200078810ff */
[----:B--2---:R-:W-:-:S03]  /*3c9b0*/  IMAD R11, R3, 0x2, R15 ;  /* 0x00000002030b7824 */ /* 0x004fc600078e020f */
[----:B------:R-:W-:Y:S01]  /*3c9c0*/  LEA.HI.X.SX32 R5, R13, R0, 0x2, P4 ;  /* 0x000000000d057211 */ /* 0x000fe200020f16ff */
[----:B------:R-:W-:Y:S01]  /*3c9d0*/  IMAD R13, R3, 0x2, R11 ;  /* 0x00000002030d7824 */ /* 0x000fe200078e020b */
[----:B------:R-:W-:-:S03]  /*3c9e0*/  LEA R8, P6, R9, R2, 0x2 ;  /* 0x0000000209087211 */ /* 0x000fc600078c10ff */
[----:B------:R2:W-:Y:S01]  /*3c9f0*/  @P2 STG.E desc[UR22][R4.64], R240 ;  /* 0x000000f004002986 */ /* 0x0005e2000c101916 */
[----:B------:R-:W-:Y:S01]  /*3ca00*/  IMAD R17, R3, 0x2, R13 ;  /* 0x0000000203117824 */ /* 0x000fe200078e020d */
[----:B------:R-:W-:Y:S02]  /*3ca10*/  LEA.HI.X.SX32 R9, R9, R0, 0x2, P6 ;  /* 0x0000000009097211 */ /* 0x000fe400030f16ff */
[-C--:B-1----:R-:W-:Y:S01]  /*3ca20*/  LEA R6, P2, R15, R2.reuse, 0x2 ;  /* 0x000000020f067211 */ /* 0x082fe200078410ff */
[----:B------:R-:W-:Y:S01]  /*3ca30*/  IMAD R19, R3, 0x2, R17 ;  /* 0x0000000203137824 */ /* 0x000fe200078e0211 */
[----:B------:R-:W-:Y:S02]  /*3ca40*/  LEA R10, P6, R11, R2, 0x2 ;  /* 0x000000020b0a7211 */ /* 0x000fe400078c10ff */
[-C--:B------:R-:W-:Y:S01]  /*3ca50*/  LEA.HI.X.SX32 R7, R15, R0.reuse, 0x2, P2 ;  /* 0x000000000f077211 */ /* 0x080fe200010f16ff */
[----:B------:R-:W-:Y:S01]  /*3ca60*/  IMAD R3, R3, 0x2, R19 ;  /* 0x0000000203037824 */ /* 0x000fe200078e0213 */
[----:B------:R-:W-:Y:S01]  /*3ca70*/  LEA.HI.X.SX32 R11, R11, R0, 0x2, P6 ;  /* 0x000000000b0b7211 */ /* 0x000fe200030f16ff */
[----:B------:R1:W-:Y:S01]  /*3ca80*/  @P3 STG.E desc[UR22][R8.64], R241 ;  /* 0x000000f108003986 */ /* 0x0003e2000c101916 */
[----:B------:R-:W-:Y:S01]  /*3ca90*/  ISETP.LT.AND P5, PT, R14, UR5, !P0 ;  /* 0x000000050e007c0c */ /* 0x000fe2000c7a1270 */
[----:B------:R-:W4:Y:S01]  /*3caa0*/  LDCU UR5, c[0x0][0x39c] ;  /* 0x00007380ff0577ac */ /* 0x000f220008000800 */
[----:B---3--:R-:W-:Y:S01]  /*3cab0*/  ISETP.LT.AND P4, PT, R12, UR4, !P0 ;  /* 0x000000040c007c0c */ /* 0x008fe2000c781270 */
[----:B------:R-:W3:Y:S01]  /*3cac0*/  LDCU UR4, c[0x0][0x39c] ;  /* 0x00007380ff0477ac */ /* 0x000ee20008000800 */
[----:B------:R-:W-:-:S02]  /*3cad0*/  LEA R12, P6, R13, R2, 0x2 ;  /* 0x000000020d0c7211 */ /* 0x000fc400078c10ff */
[----:B------:R-:W-:Y:S02]  /*3cae0*/  LEA R14, P2, R17, R2, 0x2 ;  /* 0x00000002110e7211 */ /* 0x000fe400078410ff */
[-C--:B------:R-:W-:Y:S02]  /*3caf0*/  LEA.HI.X.SX32 R13, R13, R0.reuse, 0x2, P6 ;  /* 0x000000000d0d7211 */ /* 0x080fe400030f16ff */
[----:B------:R-:W-:Y:S02]  /*3cb00*/  LEA.HI.X.SX32 R15, R17, R0, 0x2, P2 ;  /* 0x00000000110f7211 */ /* 0x000fe400010f16ff */
[----:B--2---:R-:W-:Y:S02]  /*3cb10*/  LEA R4, P6, R3, R2, 0x2 ;  /* 0x0000000203047211 */ /* 0x004fe400078c10ff */
[----:B------:R-:W-:Y:S02]  /*3cb20*/  ISETP.LT.AND P2, PT, R18, UR6, !P0 ;  /* 0x0000000612007c0c */ /* 0x000fe4000c741270 */
[----:B----4-:R-:W-:-:S02]  /*3cb30*/  ISETP.LT.AND P3, PT, R24, UR5, !P0 ;  /* 0x0000000518007c0c */ /* 0x010fc4000c761270 */
[----:B---3--:R-:W-:Y:S02]  /*3cb40*/  ISETP.LT.AND P0, PT, R16, UR4, !P0 ;  /* 0x0000000410007c0c */ /* 0x008fe4000c701270 */
[----:B------:R-:W-:Y:S02]  /*3cb50*/  LEA.HI.X.SX32 R5, R3, R0, 0x2, P6 ;  /* 0x0000000003057211 */ /* 0x000fe400030f16ff */
[C---:B------:R-:W-:Y:S01]  /*3cb60*/  LEA R2, P6, R19.reuse, R2, 0x2 ;  /* 0x0000000213027211 */ /* 0x040fe200078c10ff */
[----:B------:R1:W-:Y:S03]  /*3cb70*/  @P5 STG.E desc[UR22][R6.64], R242 ;  /* 0x000000f206005986 */ /* 0x0003e6000c101916 */
[----:B------:R-:W-:Y:S01]  /*3cb80*/  LEA.HI.X.SX32 R3, R19, R0, 0x2, P6 ;  /* 0x0000000013037211 */ /* 0x000fe200030f16ff */
[----:B------:R1:W-:Y:S04]  /*3cb90*/  @P4 STG.E desc[UR22][R10.64], R243 ;  /* 0x000000f30a004986 */ /* 0x0003e8000c101916 */
[----:B------:R1:W-:Y:S04]  /*3cba0*/  @P3 STG.E desc[UR22][R12.64], R20 ;  /* 0x000000140c003986 */ /* 0x0003e8000c101916 */
[----:B------:R1:W-:Y:S04]  /*3cbb0*/  @P2 STG.E desc[UR22][R14.64], R21 ;  /* 0x000000150e002986 */ /* 0x0003e8000c101916 */
[----:B------:R1:W-:Y:S04]  /*3cbc0*/  @P0 STG.E desc[UR22][R2.64], R22 ;  /* 0x0000001602000986 */ /* 0x0003e8000c101916 */
[----:B------:R1:W-:Y:S01]  /*3cbd0*/  @P1 STG.E desc[UR22][R4.64], R23 ;  /* 0x0000001704001986 */ /* 0x0003e2000c101916 */
[----:B------:R-:W-:Y:S06]  /*3cbe0*/  BAR.SYNC.DEFER_BLOCKING 0x0 ;  /* 0x0000000000007b1d */ /* 0x000fec0000010000 */
[----:B------:R-:W-:Y:S05]  /*3cbf0*/  BRA.U UP0, `(.L_x_13) ;  /* 0x0000000100a07547 */ /* 0x000fea000b800000 */
[----:B------:R-:W2:Y:S01]  /*3cc00*/  S2UR UR5, SR_CgaCtaId ;  /* 0x00000000000579c3 */ /* 0x000ea20000008800 */
[----:B------:R-:W-:Y:S01]  /*3cc10*/  NOP ;  /* 0x0000000000007918 */ /* 0x000fe20000000000 */
[----:B------:R-:W-:Y:S01]  /*3cc20*/  UMOV UR4, 0x50 ;  /* 0x0000005000047882 */ /* 0x000fe20000000000 */
[----:B------:R-:W-:Y:S02]  /*3cc30*/  IMAD.U32 R0, RZ, RZ, UR8 ;  /* 0x00000008ff007e24 */ /* 0x000fe4000f8e00ff */
[----:B-1----:R-:W-:Y:S02]  /*3cc40*/  IMAD.MOV.U32 R3, RZ, RZ, 0xff ;  /* 0x000000ffff037424 */ /* 0x002fe400078e00ff */
[----:B------:R-:W-:Y:S01]  /*3cc50*/  IMAD.MOV.U32 R7, RZ, RZ, 0x1 ;  /* 0x00000001ff077424 */ /* 0x000fe200078e00ff */
[----:B------:R-:W-:-:S04]  /*3cc60*/  LOP3.LUT R0, R0, 0xffff, RZ, 0xc0, !PT ;  /* 0x0000ffff00007812 */ /* 0x000fc800078ec0ff */
[----:B------:R-:W-:-:S05]  /*3cc70*/  SHF.R.U32.HI R0, RZ, 0x5, R0 ;  /* 0x00000005ff007819 */ /* 0x000fca0000011600 */
[----:B------:R-:W-:Y:S01]  /*3cc80*/  VIADD R2, R0, 0x10 ;  /* 0x0000001000027836 */ /* 0x000fe20000000000 */
[----:B------:R-:W-:Y:S01]  /*3cc90*/  SHF.L.U32 R0, R3, R0, RZ ;  /* 0x0000000003007219 */ /* 0x000fe200000006ff */
[----:B--2---:R-:W-:-:S03]  /*3cca0*/  ULEA UR6, UR5, UR4, 0x18 ;  /* 0x0000000405067291 */ /* 0x004fc6000f8ec0ff */
[----:B------:R-:W-:-:S04]  /*3ccb0*/  SHF.L.U32 R3, R7, R2, RZ ;  /* 0x0000000207037219 */ /* 0x000fc800000006ff */
[----:B------:R-:W-:Y:S02]  /*3ccc0*/  LOP3.LUT R0, R3, R0, RZ, 0xfc, !PT ;  /* 0x0000000003007212 */ /* 0x000fe400078efcff */
[----:B------:R-:W1:Y:S02]  /*3ccd0*/  LDS R5, [UR6] ;  /* 0x00000006ff057984 */ /* 0x000e640008000800 */
[C---:B------:R-:W-:Y:S02]  /*3cce0*/  LOP3.LUT R2, R0.reuse, 0xffff, RZ, 0xc0, !PT ;  /* 0x0000ffff00027812 */ /* 0x040fe400078ec0ff */
[----:B-1----:R-:W-:-:S04]  /*3ccf0*/  LOP3.LUT R3, R0, 0xffff, R5, 0x80, !PT ;  /* 0x0000ffff00037812 */ /* 0x002fc800078e8005 */
[----:B------:R-:W-:-:S13]  /*3cd00*/  ISETP.NE.AND P0, PT, R3, R2, PT ;  /* 0x000000020300720c */ /* 0x000fda0003f05270 */
[----:B------:R-:W-:Y:S05]  /*3cd10*/  @P0 BRA `(.L_x_14) ;  /* 0x0000000000500947 */ /* 0x000fea0003800000 */
[----:B------:R-:W-:Y:S02]  /*3cd20*/  SHF.R.U32.HI R5, RZ, 0x10, R5 ;  /* 0x00000010ff057819 */ /* 0x000fe40000011605 */
[----:B------:R-:W-:-:S04]  /*3cd30*/  SHF.R.U32.HI R2, RZ, 0x10, R0 ;  /* 0x00000010ff027819 */ /* 0x000fc80000011600 */
[----:B------:R-:W-:-:S04]  /*3cd40*/  LOP3.LUT R5, R5, R2, RZ, 0xc0, !PT ;  /* 0x0000000205057212 */ /* 0x000fc800078ec0ff */
[----:B------:R-:W-:-:S13]  /*3cd50*/  ISETP.NE.AND P0, PT, R5, R2, PT ;  /* 0x000000020500720c */ /* 0x000fda0003f05270 */
[----:B------:R-:W-:Y:S05]  /*3cd60*/  @P0 BRA `(.L_x_15) ;  /* 0x0000000000300947 */ /* 0x000fea0003800000 */
[----:B------:R-:W-:Y:S01]  /*3cd70*/  R2UR UR4, R0 ;  /* 0x00000000000472ca */ /* 0x000fe200000e0000 */
[----:B------:R-:W-:Y:S01]  /*3cd80*/  VOTEU.ANY UR5, UPT, PT ;  /* 0x0000000000057886 */ /* 0x000fe200038e0100 */
[----:B------:R-:W1:Y:S01]  /*3cd90*/  S2R R0, SR_LANEID ;  /* 0x0000000000007919 */ /* 0x000e620000000000 */
[----:B------:R-:W-:-:S10]  /*3cda0*/  UFLO.U32 UR5, UR5 ;  /* 0x00000005000572bd */ /* 0x000fd400080e0000 */
[----:B------:R-:W-:-:S06]  /*3cdb0*/  ULOP3.LUT UR4, URZ, UR4, URZ, 0x33, !UPT ;  /* 0x00000004ff047292 */ /* 0x000fcc000f8e33ff */
[----:B------:R-:W-:-:S04]  /*3cdc0*/  IMAD.U32 R2, RZ, RZ, UR4 ;  /* 0x00000004ff027e24 */ /* 0x000fc8000f8e00ff */
[----:B------:R-:W2:Y:S02]  /*3cdd0*/  REDUX UR7, R2 ;  /* 0x00000000020773c4 */ /* 0x000ea40000000000 */
[----:B------:R3:W-:Y:S01]  /*3cde0*/  UTCATOMSWS.AND URZ, UR4 ;  /* 0x0000000400ff79e3 */ /* 0x0007e20008000000 */
[----:B-1----:R-:W-:Y:S01]  /*3cdf0*/  ISETP.EQ.U32.AND P0, PT, R0, UR5, PT ;  /* 0x0000000500007c0c */ /* 0x002fe2000bf02070 */
[----:B--2---:R-:W-:-:S12]  /*3ce00*/  IMAD.U32 R0, RZ, RZ, UR7 ;  /* 0x00000007ff007e24 */ /* 0x004fd8000f8e00ff */
[----:B------:R3:W-:Y:S01]  /*3ce10*/  @P0 ATOMS.AND RZ, [UR6], R0 ;  /* 0x00000000ffff098c */ /* 0x0007e2000a800006 */
[----:B------:R-:W-:Y:S05]  /*3ce20*/  BRA `(.L_x_13) ;  /* 0x0000000000147947 */ /* 0x000fea0003800000 */
.L_x_15:
[----:B------:R-:W-:-:S07]  /*3ce30*/  MOV R2, 0x3ce50 ;  /* 0x0003ce5000027802 */ /* 0x000fce0000000f00 */
[----:B------:R-:W-:Y:S05]  /*3ce40*/  CALL.REL.NOINC `($__internal_0_$__cuda_sm10x_tcgen05_guardrail_trap_col_being_dealloced_not_returned_by_alloc) ;  /* 0x00000000002c7944 */ /* 0x000fea0003c00000 */
[----:B------:R-:W-:Y:S05]  /*3ce50*/  BRA `(.L_x_13) ;  /* 0x0000000000087947 */ /* 0x000fea0003800000 */
.L_x_14:
[----:B------:R-:W-:-:S07]  /*3ce60*/  MOV R2, 0x3ce80 ;  /* 0x0003ce8000027802 */ /* 0x000fce0000000f00 */
[----:B------:R-:W-:Y:S05]  /*3ce70*/  CALL.REL.NOINC `($__internal_2_$__cuda_sm10x_tcgen05_guardrail_trap_unallocated_columns_being_dealloced) ;  /* 0x0000000000387944 */ /* 0x000fea0003c00000 */
.L_x_13:
[----:B------:R-:W-:Y:S01]  /*3ce80*/  NOP ;  /* 0x0000000000007918 */ /* 0x000fe20000000000 */
[----:B---3--:R-:W-:Y:S05]  /*3ce90*/  EXIT ;  /* 0x000000000000794d */ /* 0x008fea0003800000 */
.L_x_9:
[----:B------:R-:W1:Y:S02]  /*3cea0*/  SYNCS.PHASECHK.TRANS64.TRYWAIT P4, [UR16], R124 ;  /* 0x0000007cff0075a7 */ /* 0x000e640008081110 */
[----:B-1----:R-:W-:Y:S05]  /*3ceb0*/  @!P4 BRA `(.L_x_9) ;  /* 0xfffffffc00f8c947 */ /* 0x002fea000383ffff */
[----:B------:R-:W-:Y:S05]  /*3cec0*/  BRA `(.L_x_16) ;  /* 0xfffffed400507947 */ /* 0x000fea000383ffff */
.L_x_12:
[----:B------:R-:W2:Y:S02]  /*3ced0*/  SYNCS.PHASECHK.TRANS64.TRYWAIT P1, [UR10], R2 ;  /* 0x00000002ff0075a7 */ /* 0x000ea4000802110a */
[----:B--2---:R-:W-:Y:S05]  /*3cee0*/  @!P1 BRA `(.L_x_12) ;  /* 0xfffffffc00f89947 */ /* 0x004fea000383ffff */
[----:B------:R-:W-:Y:S05]  /*3cef0*/  BRA `(.L_x_11) ;  /* 0xffffff6c00107947 */ /* 0x000fea000383ffff */
        .weak           $__internal_0_$__cuda_sm10x_tcgen05_guardrail_trap_col_being_dealloced_not_returned_by_alloc
        .type           $__internal_0_$__cuda_sm10x_tcgen05_guardrail_trap_col_being_dealloced_not_returned_by_alloc,@function
        .size           $__internal_0_$__cuda_sm10x_tcgen05_guardrail_trap_col_being_dealloced_not_returned_by_alloc,($__internal_1_$__cuda_sm10x_tcgen05_guardrail_trap_phase_invalid_during_alloc - $__internal_0_$__cuda_sm10x_tcgen05_guardrail_trap_col_being_dealloced_not_returned_by_alloc)
$__internal_0_$__cuda_sm10x_tcgen05_guardrail_trap_col_being_dealloced_not_returned_by_alloc:
[----:B------:R-:W-:Y:S05]  /*3cf00*/  BPT.TRAP 0x1 ;  /* 0x000000040000795c */ /* 0x000fea0000300000 */
[----:B------:R-:W-:-:S04]  /*3cf10*/  IMAD.MOV.U32 R3, RZ, RZ, 0x0 ;  /* 0x00000000ff037424 */ /* 0x000fc800078e00ff */
[----:B------:R-:W-:Y:S05]  /*3cf20*/  RET.REL.NODEC R2 `(matmul_kernel) ;  /* 0xfffffc3002347950 */ /* 0x000fea0003c3ffff */
        .weak           $__internal_1_$__cuda_sm10x_tcgen05_guardrail_trap_phase_invalid_during_alloc
        .type           $__internal_1_$__cuda_sm10x_tcgen05_guardrail_trap_phase_invalid_during_alloc,@function
        .size           $__internal_1_$__cuda_sm10x_tcgen05_guardrail_trap_phase_invalid_during_alloc,($__internal_2_$__cuda_sm10x_tcgen05_guardrail_trap_unallocated_columns_being_dealloced - $__internal_1_$__cuda_sm10x_tcgen05_guardrail_trap_phase_invalid_during_alloc)
$__internal_1_$__cuda_sm10x_tcgen05_guardrail_trap_phase_invalid_during_alloc:
[----:B------:R-:W-:Y:S05]  /*3cf30*/  BPT.TRAP 0x1 ;  /* 0x000000040000795c */ /* 0x000fea0000300000 */
[----:B------:R-:W-:-:S04]  /*3cf40*/  IMAD.MOV.U32 R3, RZ, RZ, 0x0 ;  /* 0x00000000ff037424 */ /* 0x000fc800078e00ff */
[----:B------:R-:W-:Y:S05]  /*3cf50*/  RET.REL.NODEC R2 `(matmul_kernel) ;  /* 0xfffffc3002287950 */ /* 0x000fea0003c3ffff */
        .weak           $__internal_2_$__cuda_sm10x_tcgen05_guardrail_trap_unallocated_columns_being_dealloced
        .type           $__internal_2_$__cuda_sm10x_tcgen05_guardrail_trap_unallocated_columns_being_dealloced,@function
        .size           $__internal_2_$__cuda_sm10x_tcgen05_guardrail_trap_unallocated_columns_being_dealloced,(.L_x_20 - $__internal_2_$__cuda_sm10x_tcgen05_guardrail_trap_unallocated_columns_being_dealloced)
$__internal_2_$__cuda_sm10x_tcgen05_guardrail_trap_unallocated_columns_being_dealloced:
[----:B------:R-:W-:Y:S05]  /*3cf60*/  BPT.TRAP 0x1 ;  /* 0x000000040000795c */ /* 0x000fea0000300000 */
[----:B------:R-:W-:-:S04]  /*3cf70*/  IMAD.MOV.U32 R3, RZ, RZ, 0x0 ;  /* 0x00000000ff037424 */ /* 0x000fc800078e00ff */
[----:B------:R-:W-:Y:S05]  /*3cf80*/  RET.REL.NODEC R2 `(matmul_kernel) ;  /* 0xfffffc30021c7950 */ /* 0x000fea0003c3ffff */
.L_x_17:
[----:B------:R-:W-:-:S00]  /*3cf90*/  BRA `(.L_x_17) ;  /* 0xfffffffc00fc7947 */ /* 0x000fc0000383ffff */
[----:B------:R-:W-:-:S00]  /*3cfa0*/  NOP ;  /* 0x0000000000007918 */ /* 0x000fc00000000000 */
        /* <DEDUP_REMOVED lines=13> */
.L_x_20:


//--------------------- .nv.shared.matmul_kernel  --------------------------
	.section	.nv.shared.matmul_kernel,"aw",@nobits
	.sectionflags	@""
	.align	16
	.zero		1024


//--------------------- .nv.shared.reserved.0     --------------------------
	.section	.nv.shared.reserved.0,"aw",@nobits
	.align	8
	.weak		__nv_reservedSMEM_offset_0_alias
	.size		__nv_reservedSMEM_offset_0_alias, 0, 64
	.other		__nv_reservedSMEM_offset_0_alias,@"STO_CUDA_RESERVED_SHARED STV_DEFAULT"
__nv_reservedSMEM_offset_0_alias:
	.zero		0
.nv.shared.reserved.0:
	.zero		64
	.weak		__nv_reservedSMEM_allocation_phase
	.type		__nv_reservedSMEM_allocation_phase,@object
	.size		__nv_reservedSMEM_allocation_phase,(.L_0 - __nv_reservedSMEM_allocation_phase)
__nv_reservedSMEM_allocation_phase:
	.zero		1
.L_0:
	.zero		7
	.weak		__nv_reservedSMEM_devtool_atexit_pc
	.type		__nv_reservedSMEM_devtool_atexit_pc,@object
	.size		__nv_reservedSMEM_devtool_atexit_pc,(__nv_reservedSMEM_allocation_mask - __nv_reservedSMEM_devtool_atexit_pc)
__nv_reservedSMEM_devtool_atexit_pc:
	.zero		8
	.weak		__nv_reservedSMEM_allocation_mask
	.type		__nv_reservedSMEM_allocation_mask,@object
	.size		__nv_reservedSMEM_allocation_mask,(.L_2 - __nv_reservedSMEM_allocation_mask)
__nv_reservedSMEM_allocation_mask:
	.zero		4
.L_2:


//--------------------- .nv.constant0.matmul_kernel --------------------------
	.section	.nv.constant0.matmul_kernel,"a",@progbits
	.sectionflags	@""
	.align	4
.nv.constant0.matmul_kernel:
	.zero		976


//--------------------- SYMBOLS --------------------------

	.type		.nv.reservedSmem.offset0,@object
	.size		.nv.reservedSmem.offset0,0x4
	.type		.nv.reservedSmem.cap,@object
	.size		.nv.reservedSmem.cap,0x4
